def matmul_kernel(
    a_ptr,
    b_ptr,
    c_ptr,
    M,
    N,
    K,
    stride_am,
    stride_ak,
    stride_bk,
    stride_bn,
    stride_cm,
    stride_cn,
    BLOCK_M: tl.constexpr,
    BLOCK_N: tl.constexpr,
    BLOCK_K: tl.constexpr,
    GROUP_M: tl.constexpr,
):
    pid = tl.program_id(axis=0)
    num_pid_m = tl.cdiv(M, BLOCK_M)
    num_pid_n = tl.cdiv(N, BLOCK_N)
    num_pid_in_group = GROUP_M * num_pid_n
    group_id = pid // num_pid_in_group
    first_pid_m = group_id * GROUP_M
    group_size_m = min(num_pid_m - first_pid_m, GROUP_M)
    pid_m = first_pid_m + ((pid % num_pid_in_group) % group_size_m)
    pid_n = (pid % num_pid_in_group) // group_size_m

    offs_am = (pid_m * BLOCK_M + tl.arange(0, BLOCK_M)) % M
    offs_bn = (pid_n * BLOCK_N + tl.arange(0, BLOCK_N)) % N
    offs_k = tl.arange(0, BLOCK_K)
    a_ptrs = a_ptr + offs_am[:, None] * stride_am + offs_k[None, :] * stride_ak
    b_ptrs = b_ptr + offs_k[:, None] * stride_bk + offs_bn[None, :] * stride_bn

    acc = tl.zeros((BLOCK_M, BLOCK_N), dtype=tl.float32)
    for kk in range(0, tl.cdiv(K, BLOCK_K)):
        a = tl.load(a_ptrs, mask=offs_k[None, :] < K - kk * BLOCK_K, other=0.0)
        b = tl.load(b_ptrs, mask=offs_k[:, None] < K - kk * BLOCK_K, other=0.0)
        acc = tl.dot(a, b, acc)
        a_ptrs += BLOCK_K * stride_ak
        b_ptrs += BLOCK_K * stride_bk

    c = acc.to(c_ptr.dtype.element_ty)
    offs_cm = pid_m * BLOCK_M + tl.arange(0, BLOCK_M)
    offs_cn = pid_n * BLOCK_N + tl.arange(0, BLOCK_N)
    c_ptrs = c_ptr + offs_cm[:, None] * stride_cm + offs_cn[None, :] * stride_cn
    mask = (offs_cm[:, None] < M) & (offs_cn[None, :] < N)
    tl.store(c_ptrs, c, mask=mask)

# config = {"BLOCK_K": 32, "BLOCK_M": 64, "BLOCK_N": 256, "GROUP_M": 1, "arch": "sm_100", "dtype": "fp8e4m3", "num_ctas": 1, "num_stages": 3, "num_warps": 4}
# arch = sm_100


// ===== COMPILED SASS (sm_100a) =====

	.target	sm_100a

	.elftype	@"ET_EXEC"


//--------------------- .note.nv.tkinfo           --------------------------
	.section	.note.nv.tkinfo,"",@"SHT_NOTE"
	.sectionflags	@"SHF_NOTE_NV_TKINFO"
	.tkinfo
        /*0018*/ 	.word	0x00000081
        /*0030*/ 	.string	""
        /*0030*/ 	.string	"ptxas-blackwell"
        /*0030*/ 	.string	"Cuda compilation tools, release 12.9, V12.9.86"
        /*0030*/ 	.string	"Build cuda_12.9.r12.9/compiler.36037853_0"
        /*0030*/ 	.string	"-v  -suppress-debug-info  -lineinfo  -arch sm_100a "



//--------------------- .note.nv.cuver            --------------------------
	.section	.note.nv.cuver,"",@"SHT_NOTE"
	.sectionflags	@"SHF_NOTE_NV_CUVER"
        /*0018*/ 	.short	0x0001
        /*001a*/ 	.short	0x0064
        /*001c*/ 	.short	0x0001
        /*001e*/ 	.short	0x0000
        /*0020*/ 	.short	0x0001
        /*0022*/ 	.short	0x0000


//--------------------- .nv.info                  --------------------------
	.section	.nv.info,"",@"SHT_CUDA_INFO"
	.align	4


	//----- nvinfo : EIATTR_REGCOUNT
	.align		4
        /*0000*/ 	.byte	0x04, 0x2f
        /*0002*/ 	.short	(.L_4 - .L_3)
	.align		4
.L_3:
        /*0004*/ 	.word	index@(matmul_kernel)
        /*0008*/ 	.word	0x000000ff


	//----- nvinfo : EIATTR_FRAME_SIZE
	.align		4
.L_4:
        /*000c*/ 	.byte	0x04, 0x11
        /*000e*/ 	.short	(.L_6 - .L_5)
	.align		4
.L_5:
        /*0010*/ 	.word	index@($__internal_2_$__cuda_sm10x_tcgen05_guardrail_trap_unallocated_columns_being_dealloced)
        /*0014*/ 	.word	0x00000000


	//----- nvinfo : EIATTR_FRAME_SIZE
	.align		4
.L_6:
        /*0018*/ 	.byte	0x04, 0x11
        /*001a*/ 	.short	(.L_8 - .L_7)
	.align		4
.L_7:
        /*001c*/ 	.word	index@($__internal_1_$__cuda_sm10x_tcgen05_guardrail_trap_phase_invalid_during_alloc)
        /*0020*/ 	.word	0x00000000


	//----- nvinfo : EIATTR_FRAME_SIZE
	.align		4
.L_8:
        /*0024*/ 	.byte	0x04, 0x11
        /*0026*/ 	.short	(.L_10 - .L_9)
	.align		4
.L_9:
        /*0028*/ 	.word	index@($__internal_0_$__cuda_sm10x_tcgen05_guardrail_trap_col_being_dealloced_not_returned_by_alloc)
        /*002c*/ 	.word	0x00000000


	//----- nvinfo : EIATTR_FRAME_SIZE
	.align		4
.L_10:
        /*0030*/ 	.byte	0x04, 0x11
        /*0032*/ 	.short	(.L_12 - .L_11)
	.align		4
.L_11:
        /*0034*/ 	.word	index@(matmul_kernel)
        /*0038*/ 	.word	0x00000000


	//----- nvinfo : EIATTR_MIN_STACK_SIZE
	.align		4
.L_12:
        /*003c*/ 	.byte	0x04, 0x12
        /*003e*/ 	.short	(.L_14 - .L_13)
	.align		4
.L_13:
        /*0040*/ 	.word	index@(matmul_kernel)
        /*0044*/ 	.word	0x00000000
.L_14:


//--------------------- .nv.info.matmul_kernel    --------------------------
	.section	.nv.info.matmul_kernel,"",@"SHT_CUDA_INFO"
	.sectionflags	@""
	.align	4


	//----- nvinfo : EIATTR_CUDA_API_VERSION
	.align		4
        /*0000*/ 	.byte	0x04, 0x37
        /*0002*/ 	.short	(.L_16 - .L_15)
.L_15:
        /*0004*/ 	.word	0x00000081


	//----- nvinfo : EIATTR_KPARAM_INFO
	.align		4
.L_16:
        /*0008*/ 	.byte	0x04, 0x17
        /*000a*/ 	.short	(.L_18 - .L_17)
.L_17:
        /*000c*/ 	.word	0x00000000
        /*0010*/ 	.short	0x000d
        /*0012*/ 	.short	0x0048
        /*0014*/ 	.byte	0x00, 0xf4, 0x21, 0x00


	//----- nvinfo : EIATTR_KPARAM_INFO
	.align		4
.L_18:
        /*0018*/ 	.byte	0x04, 0x17
        /*001a*/ 	.short	(.L_20 - .L_19)
.L_19:
        /*001c*/ 	.word	0x00000000
        /*0020*/ 	.short	0x000c
        /*0022*/ 	.short	0x0040
        /*0024*/ 	.byte	0x00, 0xf4, 0x21, 0x00


	//----- nvinfo : EIATTR_KPARAM_INFO
	.align		4
.L_20:
        /*0028*/ 	.byte	0x04, 0x17
        /*002a*/ 	.short	(.L_22 - .L_21)
.L_21:
        /*002c*/ 	.word	0x00000000
        /*0030*/ 	.short	0x000b
        /*0032*/ 	.short	0x0038
        /*0034*/ 	.byte	0x00, 0xf0, 0x11, 0x00


	//----- nvinfo : EIATTR_KPARAM_INFO
	.align		4
.L_22:
        /*0038*/ 	.byte	0x04, 0x17
        /*003a*/ 	.short	(.L_24 - .L_23)
.L_23:
        /*003c*/ 	.word	0x00000000
        /*0040*/ 	.short	0x000a
        /*0042*/ 	.short	0x0034
        /*0044*/ 	.byte	0x00, 0xf0, 0x11, 0x00


	//----- nvinfo : EIATTR_KPARAM_INFO
	.align		4
.L_24:
        /*0048*/ 	.byte	0x04, 0x17
        /*004a*/ 	.short	(.L_26 - .L_25)
.L_25:
        /*004c*/ 	.word	0x00000000
        /*0050*/ 	.short	0x0009
        /*0052*/ 	.short	0x0030
        /*0054*/ 	.byte	0x00, 0xf0, 0x11, 0x00


	//----- nvinfo : EIATTR_KPARAM_INFO
	.align		4
.L_26:
        /*0058*/ 	.byte	0x04, 0x17
        /*005a*/ 	.short	(.L_28 - .L_27)
.L_27:
        /*005c*/ 	.word	0x00000000
        /*0060*/ 	.short	0x0008
        /*0062*/ 	.short	0x002c
        /*0064*/ 	.byte	0x00, 0xf0, 0x11, 0x00


	//----- nvinfo : EIATTR_KPARAM_INFO
	.align		4
.L_28:
        /*0068*/ 	.byte	0x04, 0x17
        /*006a*/ 	.short	(.L_30 - .L_29)
.L_29:
        /*006c*/ 	.word	0x00000000
        /*0070*/ 	.short	0x0007
        /*0072*/ 	.short	0x0028
        /*0074*/ 	.byte	0x00, 0xf0, 0x11, 0x00


	//----- nvinfo : EIATTR_KPARAM_INFO
	.align		4
.L_30:
        /*0078*/ 	.byte	0x04, 0x17
        /*007a*/ 	.short	(.L_32 - .L_31)
.L_31:
        /*007c*/ 	.word	0x00000000
        /*0080*/ 	.short	0x0006
        /*0082*/ 	.short	0x0024
        /*0084*/ 	.byte	0x00, 0xf0, 0x11, 0x00


	//----- nvinfo : EIATTR_KPARAM_INFO
	.align		4
.L_32:
        /*0088*/ 	.byte	0x04, 0x17
        /*008a*/ 	.short	(.L_34 - .L_33)
.L_33:
        /*008c*/ 	.word	0x00000000
        /*0090*/ 	.short	0x0005
        /*0092*/ 	.short	0x0020
        /*0094*/ 	.byte	0x00, 0xf0, 0x11, 0x00


	//----- nvinfo : EIATTR_KPARAM_INFO
	.align		4
.L_34:
        /*0098*/ 	.byte	0x04, 0x17
        /*009a*/ 	.short	(.L_36 - .L_35)
.L_35:
        /*009c*/ 	.word	0x00000000
        /*00a0*/ 	.short	0x0004
        /*00a2*/ 	.short	0x001c
        /*00a4*/ 	.byte	0x00, 0xf0, 0x11, 0x00


	//----- nvinfo : EIATTR_KPARAM_INFO
	.align		4
.L_36:
        /*00a8*/ 	.byte	0x04, 0x17
        /*00aa*/ 	.short	(.L_38 - .L_37)
.L_37:
        /*00ac*/ 	.word	0x00000000
        /*00b0*/ 	.short	0x0003
        /*00b2*/ 	.short	0x0018
        /*00b4*/ 	.byte	0x00, 0xf0, 0x11, 0x00


	//----- nvinfo : EIATTR_KPARAM_INFO
	.align		4
.L_38:
        /*00b8*/ 	.byte	0x04, 0x17
        /*00ba*/ 	.short	(.L_40 - .L_39)
.L_39:
        /*00bc*/ 	.word	0x00000000
        /*00c0*/ 	.short	0x0002
        /*00c2*/ 	.short	0x0010
        /*00c4*/ 	.byte	0x00, 0xf4, 0x21, 0x00


	//----- nvinfo : EIATTR_KPARAM_INFO
	.align		4
.L_40:
        /*00c8*/ 	.byte	0x04, 0x17
        /*00ca*/ 	.short	(.L_42 - .L_41)
.L_41:
        /*00cc*/ 	.word	0x00000000
        /*00d0*/ 	.short	0x0001
        /*00d2*/ 	.short	0x0008
        /*00d4*/ 	.byte	0x00, 0xf4, 0x21, 0x00


	//----- nvinfo : EIATTR_KPARAM_INFO
	.align		4
.L_42:
        /*00d8*/ 	.byte	0x04, 0x17
        /*00da*/ 	.short	(.L_44 - .L_43)
.L_43:
        /*00dc*/ 	.word	0x00000000
        /*00e0*/ 	.short	0x0000
        /*00e2*/ 	.short	0x0000
        /*00e4*/ 	.byte	0x00, 0xf4, 0x21, 0x00


	//----- nvinfo : EIATTR_AT_ENTRY_FRAGMENTS
	.align		4
.L_44:
        /*00e8*/ 	.byte	0x04, 0x4f
        /*00ea*/ 	.short	(.L_46 - .L_45)


	//   ....[0]....
.L_45:
        /*00ec*/ 	.word	0x00000004


	//----- nvinfo : EIATTR_RESERVED_SMEM_USED
	.align		4
.L_46:
        /*00f0*/ 	.byte	0x01, 0x41
	.zero		2


	//----- nvinfo : EIATTR_SPARSE_MMA_MASK
	.align		4
        /*00f4*/ 	.byte	0x03, 0x50
        /*00f6*/ 	.short	0x0000


	//----- nvinfo : EIATTR_TCGEN05_1CTA_USED
	.align		4
        /*00f8*/ 	.byte	0x01, 0x51
	.zero		2


	//----- nvinfo : EIATTR_MAXREG_COUNT
	.align		4
        /*00fc*/ 	.byte	0x03, 0x1b
        /*00fe*/ 	.short	0x00ff


	//----- nvinfo : EIATTR_NUM_BARRIERS
	.align		4
        /*0100*/ 	.byte	0x02, 0x4c
        /*0102*/ 	.byte	0x01
	.zero		1


	//----- nvinfo : EIATTR_INT_WARP_WIDE_INSTR_OFFSETS
	.align		4
        /*0104*/ 	.byte	0x04, 0x31
        /*0106*/ 	.short	(.L_48 - .L_47)


	//   ....[0]....
.L_47:
        /*0108*/ 	.word	0x00003e40


	//   ....[1]....
        /*010c*/ 	.word	0x00003ea0


	//   ....[2]....
        /*0110*/ 	.word	0x00005140


	//   ....[3]....
        /*0114*/ 	.word	0x0000e150


	//   ....[4]....
        /*0118*/ 	.word	0x0000e1a0


	//----- nvinfo : EIATTR_COOP_GROUP_MASK_REGIDS
	.align		4
.L_48:
        /*011c*/ 	.byte	0x04, 0x29
        /*011e*/ 	.short	(.L_50 - .L_49)


	//   ....[0]....
.L_49:
        /*0120*/ 	.word	0xffffffff


	//   ....[1]....
        /*0124*/ 	.word	0xffffffff


	//   ....[2]....
        /*0128*/ 	.word	0xffffffff


	//   ....[3]....
        /*012c*/ 	.word	0xffffffff


	//----- nvinfo : EIATTR_COOP_GROUP_INSTR_OFFSETS
	.align		4
.L_50:
        /*0130*/ 	.byte	0x04, 0x28
        /*0132*/ 	.short	(.L_52 - .L_51)


	//   ....[0]....
.L_51:
        /*0134*/ 	.word	0x00000070


	//   ....[1]....
        /*0138*/ 	.word	0x00000330


	//   ....[2]....
        /*013c*/ 	.word	0x0000dfe0


	//   ....[3]....
        /*0140*/ 	.word	0x0000e250


	//----- nvinfo : EIATTR_VRC_CTA_INIT_COUNT
	.align		4
.L_52:
        /*0144*/ 	.byte	0x02, 0x4a
        /*0146*/ 	.byte	0x80
	.zero		1


	//----- nvinfo : EIATTR_MBARRIER_INSTR_OFFSETS
	.align		4
        /*0148*/ 	.byte	0x04, 0x39
        /*014a*/ 	.short	(.L_54 - .L_53)


	//   ....[0]....
.L_53:
        /*014c*/ 	.word	0x000041d0
        /*0150*/ 	.word	0x000000ff
        /*0154*/ 	.word	0x00000000
        /*0158*/ 	.short	0x0100
        /*015a*/ 	.byte	0x0d
	.zero		1


	//   ....[1]....
        /*015c*/ 	.word	0x00005180
        /*0160*/ 	.word	0x000000ff
        /*0164*/ 	.word	0x00005008
        /*0168*/ 	.short	0x0100
        /*016a*/ 	.byte	0x0f
	.zero		1


	//   ....[2]....
        /*016c*/ 	.word	0x00006c80
        /*0170*/ 	.word	0x000000ff
        /*0174*/ 	.word	0x00000000
        /*0178*/ 	.short	0x010a
        /*017a*/ 	.byte	0x0d
	.zero		1


	//   ....[3]....
        /*017c*/ 	.word	0x00008820
        /*0180*/ 	.word	0x000000ff
        /*0184*/ 	.word	0x00000000
        /*0188*/ 	.short	0x010a
        /*018a*/ 	.byte	0x0d
	.zero		1


	//   ....[4]....
        /*018c*/ 	.word	0x00008980
        /*0190*/ 	.word	0x000000ff
        /*0194*/ 	.word	0x00005000
        /*0198*/ 	.short	0x0108
        /*019a*/ 	.byte	0x0f
	.zero		1


	//   ....[5]....
        /*019c*/ 	.word	0x00008a50
        /*01a0*/ 	.word	0x000000ff
        /*01a4*/ 	.word	0x00005008
        /*01a8*/ 	.short	0x0108
        /*01aa*/ 	.byte	0x0f
	.zero		1


	//   ....[6]....
        /*01ac*/ 	.word	0x0000e270
        /*01b0*/ 	.word	0x000000ff
        /*01b4*/ 	.word	0x00000000
        /*01b8*/ 	.short	0x010a
        /*01ba*/ 	.byte	0x0d
	.zero		1


	//   ....[7]....
        /*01bc*/ 	.word	0x0000e2a0
        /*01c0*/ 	.word	0x000000ff
        /*01c4*/ 	.word	0x00000000
        /*01c8*/ 	.short	0x010a
        /*01ca*/ 	.byte	0x0d
	.zero		1


	//----- nvinfo : EIATTR_NUM_MBARRIERS
	.align		4
.L_54:
        /*01cc*/ 	.byte	0x03, 0x38
        /*01ce*/ 	.short	0x0002


	//----- nvinfo : EIATTR_EXIT_INSTR_OFFSETS
	.align		4
        /*01d0*/ 	.byte	0x04, 0x1c
        /*01d2*/ 	.short	(.L_56 - .L_55)


	//   ....[0]....
.L_55:
        /*01d4*/ 	.word	0x0000e260


	//----- nvinfo : EIATTR_REQNTID
	.align		4
.L_56:
        /*01d8*/ 	.byte	0x04, 0x10
        /*01da*/ 	.short	(.L_58 - .L_57)
.L_57:
        /*01dc*/ 	.word	0x00000080
        /*01e0*/ 	.word	0x00000001
        /*01e4*/ 	.word	0x00000001


	//----- nvinfo : EIATTR_CRS_STACK_SIZE
	.align		4
.L_58:
        /*01e8*/ 	.byte	0x04, 0x1e
        /*01ea*/ 	.short	(.L_60 - .L_59)
.L_59:
        /*01ec*/ 	.word	0x00000000


	//----- nvinfo : EIATTR_CBANK_PARAM_SIZE
	.align		4
.L_60:
        /*01f0*/ 	.byte	0x03, 0x19
        /*01f2*/ 	.short	0x0050


	//----- nvinfo : EIATTR_PARAM_CBANK
	.align		4
        /*01f4*/ 	.byte	0x04, 0x0a
        /*01f6*/ 	.short	(.L_62 - .L_61)
	.align		4
.L_61:
        /*01f8*/ 	.word	index@(.nv.constant0.matmul_kernel)
        /*01fc*/ 	.short	0x0380
        /*01fe*/ 	.short	0x0050


	//----- nvinfo : EIATTR_SW_WAR
	.align		4
.L_62:
        /*0200*/ 	.byte	0x04, 0x36
        /*0202*/ 	.short	(.L_64 - .L_63)
.L_63:
        /*0204*/ 	.word	0x00000008
.L_64:


//--------------------- .nv.compat                --------------------------
	.section	.nv.compat,"",@"SHT_CUDA_COMPAT_INFO"
	.align	4
        /*0000*/ 	.byte	0x02, 0x02, 0x02, 0x00, 0x02, 0x05, 0x05, 0x00, 0x02, 0x03, 0x00, 0x00, 0x02, 0x06, 0x01, 0x00


//--------------------- .nv.callgraph             --------------------------
	.section	.nv.callgraph,"",@"SHT_CUDA_CALLGRAPH"
	.align	4
	.sectionentsize	8
	.align		4
        /*0000*/ 	.word	0x00000000
	.align		4
        /*0004*/ 	.word	0xffffffff
	.align		4
        /*0008*/ 	.word	0x00000000
	.align		4
        /*000c*/ 	.word	0xfffffffe
	.align		4
        /*0010*/ 	.word	0x00000000
	.align		4
        /*0014*/ 	.word	0xfffffffd
	.align		4
        /*0018*/ 	.word	0x00000000
	.align		4
        /*001c*/ 	.word	0xfffffffc


//--------------------- .text.matmul_kernel       --------------------------
	.section	.text.matmul_kernel,"ax",@progbits
	.align	128
        .global         matmul_kernel
        .type           matmul_kernel,@function
        .size           matmul_kernel,(.L_x_20 - matmul_kernel)
        .other          matmul_kernel,@"STO_CUDA_ENTRY STV_DEFAULT"
matmul_kernel:
.text.matmul_kernel:
[----:B------:R-:W0:Y:S01]  /*0000*/  LDC R1, c[0x0][0x37c] ;  /* 0x0000df00ff017b82 */ /* 0x000e220000000800 */
[----:B------:R-:W1:Y:S01]  /*0010*/  S2R R3, SR_TID.X ;  /* 0x0000000000037919 */ /* 0x000e620000002100 */
[----:B------:R-:W2:Y:S01]  /*0020*/  LDCU.64 UR16, c[0x0][0x358] ;  /* 0x00006b00ff1077ac */ /* 0x000ea20008000a00 */
[----:B-1----:R-:W-:-:S13]  /*0030*/  ISETP.GE.U32.AND P0, PT, R3, 0x20, PT ;  /* 0x000000200300780c */ /* 0x002fda0003f06070 */
[----:B------:R-:W-:Y:S02]  /*0040*/  VOTEU.ANY UP0, P0 ;  /* 0x0000000000ff7886 */ /* 0x000fe40000000100 */
[----:B0-2---:R-:W-:Y:S05]  /*0050*/  BRA.U UP0, `(.L_x_0) ;  /* 0x0000000100b87547 */ /* 0x005fea000b800000 */
[----:B------:R-:W0:Y:S01]  /*0060*/  S2UR UR6, SR_CgaCtaId ;  /* 0x00000000000679c3 */ /* 0x000e220000008800 */
[----:B------:R-:W-:Y:S01]  /*0070*/  NOP ;  /* 0x0000000000007918 */ /* 0x000fe20000000000 */
[----:B------:R-:W-:Y:S02]  /*0080*/  UMOV UR4, 0x40 ;  /* 0x0000004000047882 */ /* 0x000fe40000000000 */
[----:B0-----:R-:W-:-:S09]  /*0090*/  ULEA UR4, UR6, UR4, 0x18 ;  /* 0x0000000406047291 */ /* 0x001fd2000f8ec0ff */
[----:B------:R-:W0:Y:S01]  /*00a0*/  LDS.U8 R0, [UR4] ;  /* 0x00000004ff007984 */ /* 0x000e220008000000 */
[----:B------:R-:W-:Y:S02]  /*00b0*/  UMOV UR4, 0x400 ;  /* 0x0000040000047882 */ /* 0x000fe40000000000 */
[----:B------:R-:W-:Y:S01]  /*00c0*/  ULEA UR4, UR6, UR4, 0x18 ;  /* 0x0000000406047291 */ /* 0x000fe2000f8ec0ff */
[----:B0-----:R-:W-:-:S13]  /*00d0*/  ISETP.NE.AND P0, PT, R0, RZ, PT ;  /* 0x000000ff0000720c */ /* 0x001fda0003f05270 */
[----:B------:R-:W-:Y:S05]  /*00e0*/  @P0 BRA `(.L_x_1) ;  /* 0x00000000007c0947 */ /* 0x000fea0003800000 */
[----:B------:R-:W-:-:S13]  /*00f0*/  ELECT P0, URZ, PT ;  /* 0x0000000000ff782f */ /* 0x000fda0003800000 */
[----:B------:R-:W-:Y:S05]  /*0100*/  @!P0 BRA `(.L_x_2) ;  /* 0x0000000000848947 */ /* 0x000fea0003800000 */
[----:B------:R-:W-:Y:S01]  /*0110*/  UMOV UR5, 0x8 ;  /* 0x0000000800057882 */ /* 0x000fe20000000000 */
[----:B------:R-:W-:Y:S02]  /*0120*/  IMAD.MOV.U32 R7, RZ, RZ, 0x1 ;  /* 0x00000001ff077424 */ /* 0x000fe400078e00ff */
[----:B------:R-:W-:Y:S02]  /*0130*/  IMAD.MOV.U32 R5, RZ, RZ, 0xff ;  /* 0x000000ffff057424 */ /* 0x000fe400078e00ff */
[----:B------:R-:W-:Y:S04]  /*0140*/  DEPBAR.LE SB0, 0x36 ;  /* 0x00008d800000791a */ /* 0x000fe80000000000 */
[----:B------:R-:W0:Y:S02]  /*0150*/  UTCATOMSWS.FIND_AND_SET.ALIGN UP1, UR5, UR5 ;  /* 0x00000005000575e3 */ /* 0x000e240008020800 */
[----:B0-----:R-:W-:-:S04]  /*0160*/  PLOP3.LUT P0, PT, PT, PT, UP1, 0x80, 0x8 ;  /* 0x000000000008781c */ /* 0x001fc80003f0f018 */
[----:B------:R-:W-:-:S04]  /*0170*/  SEL R0, RZ, 0xffffffff, !P0 ;  /* 0xffffffffff007807 */ /* 0x000fc80004000000 */
[----:B------:R-:W-:Y:S01]  /*0180*/  ISETP.NE.AND P0, PT, R0, RZ, PT ;  /* 0x000000ff0000720c */ /* 0x000fe20003f05270 */
[----:B------:R-:W-:-:S12]  /*0190*/  IMAD.U32 R0, RZ, RZ, UR5 ;  /* 0x00000005ff007e24 */ /* 0x000fd8000f8e00ff */
[----:B------:R-:W-:Y:S05]  /*01a0*/  @P0 BRA `(.L_x_3) ;  /* 0x0000000000240947 */ /* 0x000fea0003800000 */
.L_x_4:
[----:B------:R-:W-:Y:S05]  /*01b0*/  NANOSLEEP 0x64 ;  /* 0x000000640000795d */ /* 0x000fea0003800000 */
[----:B------:R-:W-:-:S05]  /*01c0*/  UMOV UR5, 0x8 ;  /* 0x0000000800057882 */ /* 0x000fca0000000000 */
[----:B------:R-:W-:Y:S04]  /*01d0*/  DEPBAR.LE SB0, 0x36 ;  /* 0x00008d800000791a */ /* 0x000fe80000000000 */
[----:B------:R-:W0:Y:S02]  /*01e0*/  UTCATOMSWS.FIND_AND_SET.ALIGN UP1, UR5, UR5 ;  /* 0x00000005000575e3 */ /* 0x000e240008020800 */
[----:B0-----:R-:W-:-:S04]  /*01f0*/  PLOP3.LUT P0, PT, PT, PT, UP1, 0x80, 0x8 ;  /* 0x000000000008781c */ /* 0x001fc80003f0f018 */
[----:B------:R-:W-:-:S04]  /*0200*/  SEL R0, RZ, 0xffffffff, !P0 ;  /* 0xffffffffff007807 */ /* 0x000fc80004000000 */
[----:B------:R-:W-:Y:S01]  /*0210*/  ISETP.NE.AND P0, PT, R0, RZ, PT ;  /* 0x000000ff0000720c */ /* 0x000fe20003f05270 */
[----:B------:R-:W-:-:S12]  /*0220*/  IMAD.U32 R0, RZ, RZ, UR5 ;  /* 0x00000005ff007e24 */ /* 0x000fd8000f8e00ff */
[----:B------:R-:W-:Y:S05]  /*0230*/  @!P0 BRA `(.L_x_4) ;  /* 0xfffffffc00dc8947 */ /* 0x000fea000383ffff */
.L_x_3:
[C---:B------:R-:W-:Y:S01]  /*0240*/  VIADD R4, R0.reuse, 0x10 ;  /* 0x0000001000047836 */ /* 0x040fe20000000000 */
[----:B------:R-:W-:Y:S01]  /*0250*/  UMOV UR5, 0x50 ;  /* 0x0000005000057882 */ /* 0x000fe20000000000 */
[----:B------:R-:W-:Y:S01]  /*0260*/  SHF.L.U32 R2, R5, R0, RZ ;  /* 0x0000000005027219 */ /* 0x000fe200000006ff */
[----:B------:R-:W-:Y:S01]  /*0270*/  ULEA UR5, UR6, UR5, 0x18 ;  /* 0x0000000506057291 */ /* 0x000fe2000f8ec0ff */
[----:B------:R-:W-:Y:S01]  /*0280*/  IMAD.SHL.U32 R0, R0, 0x20, RZ ;  /* 0x0000002000007824 */ /* 0x000fe200078e00ff */
[----:B------:R-:W-:-:S04]  /*0290*/  SHF.L.U32 R5, R7, R4, RZ ;  /* 0x0000000407057219 */ /* 0x000fc800000006ff */
[----:B------:R-:W-:-:S05]  /*02a0*/  LOP3.LUT R2, R5, R2, RZ, 0xfc, !PT ;  /* 0x0000000205027212 */ /* 0x000fca00078efcff */
[----:B------:R0:W-:Y:S04]  /*02b0*/  ATOMS.OR RZ, [UR5], R2 ;  /* 0x00000002ffff798c */ /* 0x0001e8000b000005 */
[----:B------:R0:W-:Y:S01]  /*02c0*/  STS [UR4], R0 ;  /* 0x00000000ff007988 */ /* 0x0001e20008000804 */
[----:B------:R-:W-:Y:S05]  /*02d0*/  BRA `(.L_x_2) ;  /* 0x0000000000107947 */ /* 0x000fea0003800000 */
.L_x_1:
[----:B------:R-:W-:Y:S01]  /*02e0*/  IMAD.MOV.U32 R0, RZ, RZ, -0x1 ;  /* 0xffffffffff007424 */ /* 0x000fe200078e00ff */
[----:B------:R-:W-:-:S04]  /*02f0*/  MOV R4, 0x320 ;  /* 0x0000032000047802 */ /* 0x000fc80000000f00 */
[----:B------:R0:W-:Y:S03]  /*0300*/  STS [UR4], R0 ;  /* 0x00000000ff007988 */ /* 0x0001e60008000804 */
[----:B0-----:R-:W-:Y:S05]  /*0310*/  CALL.REL.NOINC `($__internal_1_$__cuda_sm10x_tcgen05_guardrail_trap_phase_invalid_during_alloc) ;  /* 0x000000dc00f87944 */ /* 0x001fea0003c00000 */
.L_x_2:
[----:B------:R-:W-:Y:S05]  /*0320*/  WARPSYNC.ALL ;  /* 0x0000000000007948 */ /* 0x000fea0003800000 */
[----:B------:R-:W-:Y:S01]  /*0330*/  NOP ;  /* 0x0000000000007918 */ /* 0x000fe20000000000 */
.L_x_0:
[----:B------:R-:W1:Y:S01]  /*0340*/  LDC.64 R24, c[0x0][0x398] ;  /* 0x0000e600ff187b82 */ /* 0x000e620000000a00 */
[----:B------:R-:W2:Y:S01]  /*0350*/  S2R R7, SR_CTAID.X ;  /* 0x0000000000077919 */ /* 0x000ea20000002500 */
[----:B------:R-:W-:Y:S01]  /*0360*/  UMOV UR4, 0x400 ;  /* 0x0000040000047882 */ /* 0x000fe20000000000 */
[----:B------:R-:W-:Y:S01]  /*0370*/  SHF.R.U32.HI R133, RZ, 0x6, R3 ;  /* 0x00000006ff857819 */ /* 0x000fe20000011603 */
[----:B------:R-:W3:Y:S01]  /*0380*/  LDCU.128 UR8, c[0x0][0x380] ;  /* 0x00007000ff0877ac */ /* 0x000ee20008000c00 */
[----:B------:R-:W-:Y:S02]  /*0390*/  LEA.HI R135, R3, 0xe, RZ, 0x1a ;  /* 0x0000000e03877811 */ /* 0x000fe400078fd0ff */
[----:B------:R-:W-:Y:S01]  /*03a0*/  SGXT.U32 R133, R133, 0x1 ;  /* 0x000000018585781a */ /* 0x000fe20000000000 */
[----:B------:R-:W4:Y:S01]  /*03b0*/  S2UR UR5, SR_CgaCtaId ;  /* 0x00000000000579c3 */ /* 0x000f220000008800 */
[C---:B------:R-:W-:Y:S01]  /*03c0*/  LEA.HI R137, R3.reuse, 0x1e, RZ, 0x1a ;  /* 0x0000001e03897811 */ /* 0x040fe200078fd0ff */
[----:B------:R-:W0:Y:S01]  /*03d0*/  LDCU UR7, c[0x0][0x3b0] ;  /* 0x00007600ff0777ac */ /* 0x000e220008000800 */
[----:B------:R-:W-:-:S05]  /*03e0*/  LOP3.LUT R132, R3, 0x7f, RZ, 0xc0, !PT ;  /* 0x0000007f03847812 */ /* 0x000fca00078ec0ff */
[----:B------:R-:W5:Y:S01]  /*03f0*/  LDC.64 R122, c[0x0][0x3a8] ;  /* 0x0000ea00ff7a7b82 */ /* 0x000f620000000a00 */
[----:B01----:R-:W-:Y:S01]  /*0400*/  VIADD R0, R25, 0xff ;  /* 0x000000ff19007836 */ /* 0x003fe20000000000 */
[----:B------:R-:W-:-:S06]  /*0410*/  IABS R12, R24 ;  /* 0x00000018000c7213 */ /* 0x000fcc0000000000 */
[----:B------:R-:W0:Y:S01]  /*0420*/  LDC R190, c[0x0][0x3a0] ;  /* 0x0000e800ffbe7b82 */ /* 0x000e220000000800 */
[----:B------:R-:W-:Y:S01]  /*0430*/  SHF.R.S32.HI R5, RZ, 0x1f, R0 ;  /* 0x0000001fff057819 */ /* 0x000fe20000011400 */
[----:B----4-:R-:W-:-:S03]  /*0440*/  ULEA UR15, UR5, UR4, 0x18 ;  /* 0x00000004050f7291 */ /* 0x010fc6000f8ec0ff */
[----:B------:R-:W-:-:S03]  /*0450*/  LEA.HI R5, R5, R0, RZ, 0x8 ;  /* 0x0000000005057211 */ /* 0x000fc600078f40ff */
[----:B------:R-:W-:Y:S01]  /*0460*/  BAR.SYNC.DEFER_BLOCKING 0x0 ;  /* 0x0000000000007b1d */ /* 0x000fe20000010000 */
[----:B--2---:R-:W-:Y:S02]  /*0470*/  IABS R8, R7 ;  /* 0x0000000700087213 */ /* 0x004fe40000000000 */
[----:B------:R-:W-:Y:S01]  /*0480*/  SHF.R.S32.HI R2, RZ, 0x8, R5 ;  /* 0x00000008ff027819 */ /* 0x000fe20000011405 */
[----:B-----5:R-:W-:-:S03]  /*0490*/  IMAD R81, R133, R122, RZ ;  /* 0x0000007a85517224 */ /* 0x020fc600078e02ff */
[-C--:B------:R-:W-:Y:S01]  /*04a0*/  IABS R9, R2.reuse ;  /* 0x0000000200097213 */ /* 0x080fe20000000000 */
[----:B------:R-:W1:Y:S01]  /*04b0*/  LDCU UR4, c[0x0][0x3a4] ;  /* 0x00007480ff0477ac */ /* 0x000e620008000800 */
[----:B------:R-:W-:Y:S01]  /*04c0*/  IABS R10, R2 ;  /* 0x00000002000a7213 */ /* 0x000fe20000000000 */
[C---:B------:R-:W-:Y:S01]  /*04d0*/  IMAD R85, R122.reuse, 0x2, R81 ;  /* 0x000000027a557824 */ /* 0x040fe200078e0251 */
[----:B------:R-:W2:Y:S03]  /*04e0*/  I2F.RP R0, R9 ;  /* 0x0000000900007306 */ /* 0x000ea60000209400 */
[----:B------:R-:W-:-:S04]  /*04f0*/  IMAD R87, R122, 0x2, R85 ;  /* 0x000000027a577824 */ /* 0x000fc800078e0255 */
[----:B------:R-:W-:-:S04]  /*0500*/  IMAD R91, R122, 0x2, R87 ;  /* 0x000000027a5b7824 */ /* 0x000fc800078e0257 */
[----:B------:R-:W-:Y:S01]  /*0510*/  IMAD R93, R122, 0x2, R91 ;  /* 0x000000027a5d7824 */ /* 0x000fe200078e025b */
[----:B------:R-:W4:Y:S01]  /*0520*/  LDS R14, [UR15] ;  /* 0x0000000fff0e7984 */ /* 0x000f220008000800 */
[----:B--2---:R-:W2:Y:S02]  /*0530*/  MUFU.RCP R0, R0 ;  /* 0x0000000000007308 */ /* 0x004ea40000001000 */
[----:B--2---:R-:W-:Y:S02]  /*0540*/  VIADD R4, R0, 0xffffffe ;  /* 0x0ffffffe00047836 */ /* 0x004fe40000000000 */
[----:B------:R-:W-:-:S04]  /*0550*/  IMAD.MOV R0, RZ, RZ, -R10 ;  /* 0x000000ffff007224 */ /* 0x000fc800078e0a0a */
[----:B------:R2:W5:Y:S02]  /*0560*/  F2I.FTZ.U32.TRUNC.NTZ R5, R4 ;  /* 0x0000000400057305 */ /* 0x000564000021f000 */
[----:B--2---:R-:W-:Y:S02]  /*0570*/  IMAD.MOV.U32 R4, RZ, RZ, RZ ;  /* 0x000000ffff047224 */ /* 0x004fe400078e00ff */
[----:B-----5:R-:W-:Y:S01]  /*0580*/  IMAD.MOV R6, RZ, RZ, -R5 ;  /* 0x000000ffff067224 */ /* 0x020fe200078e0a05 */
[----:B----4-:R-:W-:-:S03]  /*0590*/  R2UR UR18, R14 ;  /* 0x000000000e1272ca */ /* 0x010fc600000e0000 */
[----:B------:R-:W-:Y:S02]  /*05a0*/  IMAD R11, R6, R9, RZ ;  /* 0x00000009060b7224 */ /* 0x000fe400078e02ff */
[----:B------:R-:W-:Y:S02]  /*05b0*/  IMAD.MOV.U32 R6, RZ, RZ, R8 ;  /* 0x000000ffff067224 */ /* 0x000fe400078e0008 */
[----:B------:R-:W-:-:S06]  /*05c0*/  IMAD.HI.U32 R5, R5, R11, R4 ;  /* 0x0000000b05057227 */ /* 0x000fcc00078e0004 */
[----:B------:R-:W-:-:S04]  /*05d0*/  IMAD.HI.U32 R5, R5, R6, RZ ;  /* 0x0000000605057227 */ /* 0x000fc800078e00ff */
[----:B------:R-:W-:Y:S01]  /*05e0*/  IMAD R0, R5, R0, R6 ;  /* 0x0000000005007224 */ /* 0x000fe200078e0206 */
[----:B------:R-:W-:Y:S04]  /*05f0*/  BAR.SYNC.DEFER_BLOCKING 0x0 ;  /* 0x0000000000007b1d */ /* 0x000fe80000010000 */
[----:B------:R-:W-:-:S13]  /*0600*/  ISETP.GT.U32.AND P1, PT, R9, R0, PT ;  /* 0x000000000900720c */ /* 0x000fda0003f24070 */
[----:B------:R-:W-:Y:S02]  /*0610*/  @!P1 IMAD.IADD R0, R0, 0x1, -R9 ;  /* 0x0000000100009824 */ /* 0x000fe400078e0a09 */
[----:B------:R-:W-:Y:S01]  /*0620*/  @!P1 VIADD R5, R5, 0x1 ;  /* 0x0000000105059836 */ /* 0x000fe20000000000 */
[----:B------:R-:W-:Y:S02]  /*0630*/  ISETP.NE.AND P1, PT, R2, RZ, PT ;  /* 0x000000ff0200720c */ /* 0x000fe40003f25270 */
[----:B------:R-:W-:Y:S02]  /*0640*/  ISETP.GE.U32.AND P0, PT, R0, R9, PT ;  /* 0x000000090000720c */ /* 0x000fe40003f06070 */
[----:B------:R-:W-:-:S04]  /*0650*/  LOP3.LUT R0, R7, R2, RZ, 0x3c, !PT ;  /* 0x0000000207007212 */ /* 0x000fc800078e3cff */
[----:B------:R-:W-:Y:S01]  /*0660*/  ISETP.GE.AND P2, PT, R0, RZ, PT ;  /* 0x000000ff0000720c */ /* 0x000fe20003f46270 */
[----:B------:R-:W-:-:S06]  /*0670*/  VIADD R0, R24, 0x3f ;  /* 0x0000003f18007836 */ /* 0x000fcc0000000000 */
[----:B------:R-:W-:-:S04]  /*0680*/  @P0 VIADD R5, R5, 0x1 ;  /* 0x0000000105050836 */ /* 0x000fc80000000000 */
[----:B------:R-:W-:Y:S01]  /*0690*/  IMAD.MOV.U32 R8, RZ, RZ, R5 ;  /* 0x000000ffff087224 */ /* 0x000fe200078e0005 */
[----:B------:R-:W-:-:S03]  /*06a0*/  SHF.R.S32.HI R5, RZ, 0x1f, R0 ;  /* 0x0000001fff057819 */ /* 0x000fc60000011400 */
[----:B------:R-:W-:Y:S01]  /*06b0*/  @!P2 IMAD.MOV R8, RZ, RZ, -R8 ;  /* 0x000000ffff08a224 */ /* 0x000fe200078e0a08 */
[----:B------:R-:W-:Y:S02]  /*06c0*/  LEA.HI R5, R5, R0, RZ, 0x6 ;  /* 0x0000000005057211 */ /* 0x000fe400078f30ff */
[----:B------:R-:W-:-:S04]  /*06d0*/  @!P1 LOP3.LUT R8, RZ, R2, RZ, 0x33, !PT ;  /* 0x00000002ff089212 */ /* 0x000fc800078e33ff */
[----:B------:R-:W-:Y:S01]  /*06e0*/  LEA.HI.SX32 R5, R5, -R8, 0x1a ;  /* 0x8000000805057211 */ /* 0x000fe200078fd2ff */
[----:B------:R-:W-:-:S03]  /*06f0*/  IMAD.MOV R6, RZ, RZ, -R8 ;  /* 0x000000ffff067224 */ /* 0x000fc600078e0a08 */
[----:B------:R-:W-:Y:S01]  /*0700*/  VIMNMX R13, PT, PT, R5, 0x1, PT ;  /* 0x00000001050d7848 */ /* 0x000fe20003fe0100 */
[----:B------:R-:W-:-:S03]  /*0710*/  IMAD R10, R2, R6, R7 ;  /* 0x00000006020a7224 */ /* 0x000fc600078e0207 */
[----:B------:R-:W-:Y:S02]  /*0720*/  IABS R9, R13 ;  /* 0x0000000d00097213 */ /* 0x000fe40000000000 */
[----:B------:R-:W-:Y:S02]  /*0730*/  IABS R6, R10 ;  /* 0x0000000a00067213 */ /* 0x000fe40000000000 */
[----:B------:R-:W2:Y:S08]  /*0740*/  I2F.RP R0, R9 ;  /* 0x0000000900007306 */ /* 0x000eb00000209400 */
[----:B--2---:R-:W2:Y:S02]  /*0750*/  MUFU.RCP R0, R0 ;  /* 0x0000000000007308 */ /* 0x004ea40000001000 */
[----:B--2---:R-:W-:-:S06]  /*0760*/  VIADD R4, R0, 0xffffffe ;  /* 0x0ffffffe00047836 */ /* 0x004fcc0000000000 */
[----:B------:R2:W4:Y:S02]  /*0770*/  F2I.FTZ.U32.TRUNC.NTZ R5, R4 ;  /* 0x0000000400057305 */ /* 0x000524000021f000 */
[----:B--2---:R-:W-:Y:S02]  /*0780*/  IMAD.MOV.U32 R4, RZ, RZ, RZ ;  /* 0x000000ffff047224 */ /* 0x004fe400078e00ff */
[----:B----4-:R-:W-:-:S04]  /*0790*/  IMAD.MOV R11, RZ, RZ, -R5 ;  /* 0x000000ffff0b7224 */ /* 0x010fc800078e0a05 */
[----:B------:R-:W-:Y:S01]  /*07a0*/  IMAD.MOV.U32 R2, RZ, RZ, R11 ;  /* 0x000000ffff027224 */ /* 0x000fe200078e000b */
[----:B------:R-:W-:-:S03]  /*07b0*/  IABS R11, R13 ;  /* 0x0000000d000b7213 */ /* 0x000fc60000000000 */
[----:B------:R-:W-:Y:S02]  /*07c0*/  IMAD R7, R2, R9, RZ ;  /* 0x0000000902077224 */ /* 0x000fe400078e02ff */
[----:B------:R-:W-:Y:S02]  /*07d0*/  IMAD.MOV.U32 R2, RZ, RZ, R6 ;  /* 0x000000ffff027224 */ /* 0x000fe400078e0006 */
[----:B------:R-:W-:Y:S01]  /*07e0*/  IMAD.HI.U32 R5, R5, R7, R4 ;  /* 0x0000000705057227 */ /* 0x000fe200078e0004 */
[----:B------:R-:W-:-:S03]  /*07f0*/  IABS R4, R25 ;  /* 0x0000001900047213 */ /* 0x000fc60000000000 */
[----:B------:R-:W-:Y:S01]  /*0800*/  IMAD.MOV R0, RZ, RZ, -R11 ;  /* 0x000000ffff007224 */ /* 0x000fe200078e0a0b */
[----:B------:R-:W2:Y:S01]  /*0810*/  I2F.RP R6, R4 ;  /* 0x0000000400067306 */ /* 0x000ea20000209400 */
[----:B------:R-:W-:-:S04]  /*0820*/  IMAD.HI.U32 R5, R5, R2, RZ ;  /* 0x0000000205057227 */ /* 0x000fc800078e00ff */
[----:B------:R-:W-:-:S03]  /*0830*/  IMAD R0, R5, R0, R2 ;  /* 0x0000000005007224 */ /* 0x000fc600078e0202 */
[----:B------:R-:W4:Y:S02]  /*0840*/  I2F.RP R2, R12 ;  /* 0x0000000c00027306 */ /* 0x000f240000209400 */
[----:B------:R-:W-:-:S06]  /*0850*/  ISETP.GT.U32.AND P1, PT, R9, R0, PT ;  /* 0x000000000900720c */ /* 0x000fcc0003f24070 */
[----:B--2---:R-:W2:Y:S07]  /*0860*/  MUFU.RCP R6, R6 ;  /* 0x0000000600067308 */ /* 0x004eae0000001000 */
[----:B------:R-:W-:Y:S01]  /*0870*/  @!P1 IMAD.IADD R0, R0, 0x1, -R9 ;  /* 0x0000000100009824 */ /* 0x000fe200078e0a09 */
[----:B----4-:R-:W4:Y:S01]  /*0880*/  MUFU.RCP R2, R2 ;  /* 0x0000000200027308 */ /* 0x010f220000001000 */
[----:B------:R-:W-:Y:S01]  /*0890*/  @!P1 VIADD R5, R5, 0x1 ;  /* 0x0000000105059836 */ /* 0x000fe20000000000 */
[----:B------:R-:W-:-:S02]  /*08a0*/  ISETP.NE.AND P1, PT, R13, RZ, PT ;  /* 0x000000ff0d00720c */ /* 0x000fc40003f25270 */
[----:B------:R-:W-:Y:S02]  /*08b0*/  ISETP.GE.U32.AND P0, PT, R0, R9, PT ;  /* 0x000000090000720c */ /* 0x000fe40003f06070 */
[----:B------:R-:W-:Y:S02]  /*08c0*/  LOP3.LUT R0, R10, R13, RZ, 0x3c, !PT ;  /* 0x0000000d0a007212 */ /* 0x000fe400078e3cff */
[----:B------:R-:W-:Y:S01]  /*08d0*/  SHF.R.U32.HI R9, RZ, 0x5, R3 ;  /* 0x00000005ff097819 */ /* 0x000fe20000011603 */
[----:B--2---:R-:W-:Y:S01]  /*08e0*/  VIADD R7, R6, 0xffffffe ;  /* 0x0ffffffe06077836 */ /* 0x004fe20000000000 */
[----:B------:R-:W-:Y:S02]  /*08f0*/  ISETP.GE.AND P2, PT, R0, RZ, PT ;  /* 0x000000ff0000720c */ /* 0x000fe40003f46270 */
[----:B------:R-:W-:-:S03]  /*0900*/  SGXT.U32 R9, R9, 0x2 ;  /* 0x000000020909781a */ /* 0x000fc60000000000 */
[----:B------:R-:W2:Y:S02]  /*0910*/  F2I.FTZ.U32.TRUNC.NTZ R7, R7 ;  /* 0x0000000700077305 */ /* 0x000ea4000021f000 */
[----:B------:R-:W-:Y:S02]  /*0920*/  @P0 VIADD R5, R5, 0x1 ;  /* 0x0000000105050836 */ /* 0x000fe40000000000 */
[----:B----4-:R-:W-:Y:S02]  /*0930*/  VIADD R2, R2, 0xffffffe ;  /* 0x0ffffffe02027836 */ /* 0x010fe40000000000 */
[----:B------:R-:W-:Y:S01]  /*0940*/  IMAD.MOV.U32 R6, RZ, RZ, R5 ;  /* 0x000000ffff067224 */ /* 0x000fe200078e0005 */
[----:B------:R-:W-:Y:S01]  /*0950*/  SHF.R.U32.HI R5, RZ, 0x5, R3 ;  /* 0x00000005ff057819 */ /* 0x000fe20000011603 */
[----:B------:R4:W5:Y:S02]  /*0960*/  F2I.FTZ.U32.TRUNC.NTZ R11, R2 ;  /* 0x00000002000b7305 */ /* 0x000964000021f000 */
[----:B------:R-:W-:Y:S01]  /*0970*/  @!P2 IMAD.MOV R6, RZ, RZ, -R6 ;  /* 0x000000ffff06a224 */ /* 0x000fe200078e0a06 */
[----:B------:R-:W-:-:S02]  /*0980*/  @!P1 LOP3.LUT R6, RZ, R13, RZ, 0x33, !PT ;  /* 0x0000000dff069212 */ /* 0x000fc400078e33ff */
[----:B------:R-:W-:Y:S02]  /*0990*/  R2UR UR6, R5 ;  /* 0x00000000050672ca */ /* 0x000fe400000e0000 */
[----:B------:R-:W-:Y:S01]  /*09a0*/  LOP3.LUT R5, R3, 0x3f, RZ, 0xc0, !PT ;  /* 0x0000003f03057812 */ /* 0x000fe200078ec0ff */
[----:B------:R-:W-:Y:S02]  /*09b0*/  IMAD.MOV R0, RZ, RZ, -R6 ;  /* 0x000000ffff007224 */ /* 0x000fe400078e0a06 */
[----:B----4-:R-:W-:Y:S02]  /*09c0*/  IMAD.SHL.U32 R2, R6, 0x100, RZ ;  /* 0x0000010006027824 */ /* 0x010fe400078e00ff */
[----:B------:R-:W-:Y:S02]  /*09d0*/  IMAD R0, R13, R0, R10 ;  /* 0x000000000d007224 */ /* 0x000fe400078e020a */
[----:B--2---:R-:W-:Y:S02]  /*09e0*/  IMAD.MOV R13, RZ, RZ, -R7 ;  /* 0x000000ffff0d7224 */ /* 0x004fe400078e0a07 */
[----:B------:R-:W-:Y:S01]  /*09f0*/  IMAD.IADD R0, R8, 0x1, R0 ;  /* 0x0000000108007824 */ /* 0x000fe200078e0200 */
[----:B------:R-:W-:Y:S01]  /*0a00*/  LOP3.LUT R8, R2, R9, RZ, 0xfc, !PT ;  /* 0x0000000902087212 */ /* 0x000fe200078efcff */
[----:B-----5:R-:W-:-:S02]  /*0a10*/  IMAD.MOV R15, RZ, RZ, -R11 ;  /* 0x000000ffff0f7224 */ /* 0x020fc400078e0a0b */
[----:B------:R-:W-:Y:S01]  /*0a20*/  IMAD R13, R13, R4, RZ ;  /* 0x000000040d0d7224 */ /* 0x000fe200078e02ff */
[----:B------:R-:W-:Y:S01]  /*0a30*/  IABS R9, R8 ;  /* 0x0000000800097213 */ /* 0x000fe20000000000 */
[----:B------:R-:W-:Y:S01]  /*0a40*/  IMAD.MOV.U32 R6, RZ, RZ, RZ ;  /* 0x000000ffff067224 */ /* 0x000fe200078e00ff */
[----:B------:R-:W-:Y:S01]  /*0a50*/  LOP3.LUT R17, R8, 0xfc, RZ, 0xfc, !PT ;  /* 0x000000fc08117812 */ /* 0x000fe200078efcff */
[----:B------:R-:W-:Y:S01]  /*0a60*/  IMAD R0, R0, 0x40, R5 ;  /* 0x0000004000007824 */ /* 0x000fe200078e0205 */
[----:B------:R-:W-:Y:S01]  /*0a70*/  LOP3.LUT R14, R8, 0x8, RZ, 0xfc, !PT ;  /* 0x00000008080e7812 */ /* 0x000fe200078efcff */
[----:B------:R-:W-:Y:S01]  /*0a80*/  IMAD.HI.U32 R7, R7, R13, R6 ;  /* 0x0000000d07077227 */ /* 0x000fe200078e0006 */
[----:B------:R-:W-:Y:S02]  /*0a90*/  IABS R13, R17 ;  /* 0x00000011000d7213 */ /* 0x000fe40000000000 */
[----:B------:R-:W-:Y:S01]  /*0aa0*/  IABS R6, R0 ;  /* 0x0000000000067213 */ /* 0x000fe20000000000 */
[----:B------:R-:W-:Y:S01]  /*0ab0*/  IMAD.MOV.U32 R10, RZ, RZ, RZ ;  /* 0x000000ffff0a7224 */ /* 0x000fe200078e00ff */
[----:B------:R-:W-:Y:S01]  /*0ac0*/  ISETP.GE.AND P3, PT, R14, RZ, PT ;  /* 0x000000ff0e00720c */ /* 0x000fe20003f66270 */
[----:B------:R-:W-:Y:S01]  /*0ad0*/  IMAD R5, R15, R12, RZ ;  /* 0x0000000c0f057224 */ /* 0x000fe200078e02ff */
[----:B------:R-:W-:-:S02]  /*0ae0*/  LOP3.LUT R15, R8, 0x4, RZ, 0xfc, !PT ;  /* 0x00000004080f7812 */ /* 0x000fc400078efcff */
[----:B------:R-:W-:Y:S01]  /*0af0*/  IABS R14, R14 ;  /* 0x0000000e000e7213 */ /* 0x000fe20000000000 */
[----:B------:R-:W-:Y:S01]  /*0b00*/  IMAD.HI.U32 R10, R11, R5, R10 ;  /* 0x000000050b0a7227 */ /* 0x000fe200078e000a */
[----:B------:R-:W-:Y:S02]  /*0b10*/  IABS R117, R15 ;  /* 0x0000000f00757213 */ /* 0x000fe40000000000 */
[----:B------:R-:W-:Y:S01]  /*0b20*/  ISETP.GE.AND P2, PT, R15, RZ, PT ;  /* 0x000000ff0f00720c */ /* 0x000fe20003f46270 */
[----:B------:R-:W-:Y:S01]  /*0b30*/  IMAD.MOV.U32 R11, RZ, RZ, R6 ;  /* 0x000000ffff0b7224 */ /* 0x000fe200078e0006 */
[C---:B------:R-:W-:Y:S01]  /*0b40*/  LOP3.LUT R16, R8.reuse, 0xc, RZ, 0xfc, !PT ;  /* 0x0000000c08107812 */ /* 0x040fe200078efcff */
[----:B------:R-:W-:Y:S01]  /*0b50*/  IMAD.HI.U32 R5, R7, R9, RZ ;  /* 0x0000000907057227 */ /* 0x000fe200078e00ff */
[----:B------:R-:W-:Y:S02]  /*0b60*/  LOP3.LUT R19, R8, 0x14, RZ, 0xfc, !PT ;  /* 0x0000001408137812 */ /* 0x000fe400078efcff */
[----:B------:R-:W-:Y:S01]  /*0b70*/  IABS R116, R16 ;  /* 0x0000001000747213 */ /* 0x000fe20000000000 */
[----:B------:R-:W-:Y:S01]  /*0b80*/  IMAD.HI.U32 R10, R10, R11, RZ ;  /* 0x0000000b0a0a7227 */ /* 0x000fe200078e00ff */
[----:B------:R-:W-:-:S02]  /*0b90*/  ISETP.GE.AND P6, PT, R0, RZ, PT ;  /* 0x000000ff0000720c */ /* 0x000fc40003fc6270 */
[----:B------:R-:W-:Y:S01]  /*0ba0*/  IABS R121, R19 ;  /* 0x0000001300797213 */ /* 0x000fe20000000000 */
[----:B------:R-:W-:Y:S01]  /*0bb0*/  IMAD.MOV R5, RZ, RZ, -R5 ;  /* 0x000000ffff057224 */ /* 0x000fe200078e0a05 */
[C---:B------:R-:W-:Y:S01]  /*0bc0*/  LOP3.LUT R18, R8.reuse, 0x10, RZ, 0xfc, !PT ;  /* 0x0000001008127812 */ /* 0x040fe200078efcff */
[----:B------:R-:W-:Y:S01]  /*0bd0*/  IMAD.MOV R10, RZ, RZ, -R10 ;  /* 0x000000ffff0a7224 */ /* 0x000fe200078e0a0a */
[----:B------:R-:W-:Y:S01]  /*0be0*/  LOP3.LUT R20, R8, 0x18, RZ, 0xfc, !PT ;  /* 0x0000001808147812 */ /* 0x000fe200078efcff */
[----:B------:R-:W-:Y:S01]  /*0bf0*/  IMAD R9, R4, R5, R9 ;  /* 0x0000000504097224 */ /* 0x000fe200078e0209 */
[----:B------:R-:W-:Y:S01]  /*0c00*/  LOP3.LUT R21, R8, 0x1c, RZ, 0xfc, !PT ;  /* 0x0000001c08157812 */ /* 0x000fe200078efcff */
[----:B------:R-:W-:Y:S01]  /*0c10*/  IMAD R5, R12, R10, R11 ;  /* 0x0000000a0c057224 */ /* 0x000fe200078e020b */
[----:B------:R-:W-:Y:S01]  /*0c20*/  LOP3.LUT R22, R8, 0x38, RZ, 0xfc, !PT ;  /* 0x0000003808167812 */ /* 0x000fe200078efcff */
[----:B------:R-:W-:Y:S01]  /*0c30*/  IMAD.HI.U32 R6, R7, R117, RZ ;  /* 0x0000007507067227 */ /* 0x000fe200078e00ff */
[----:B------:R-:W-:-:S02]  /*0c40*/  IABS R120, R21 ;  /* 0x0000001500787213 */ /* 0x000fc40000000000 */
[----:B------:R-:W-:Y:S01]  /*0c50*/  ISETP.GT.U32.AND P0, PT, R12, R5, PT ;  /* 0x000000050c00720c */ /* 0x000fe20003f04070 */
[----:B------:R-:W-:Y:S01]  /*0c60*/  IMAD.HI.U32 R10, R7, R13, RZ ;  /* 0x0000000d070a7227 */ /* 0x000fe200078e00ff */
[C---:B------:R-:W-:Y:S02]  /*0c70*/  LOP3.LUT R23, R8.reuse, 0x3c, RZ, 0xfc, !PT ;  /* 0x0000003c08177812 */ /* 0x040fe400078efcff */
[----:B------:R-:W-:Y:S01]  /*0c80*/  LOP3.LUT R26, R8, 0x54, RZ, 0xfc, !PT ;  /* 0x00000054081a7812 */ /* 0x000fe200078efcff */
[----:B------:R-:W-:Y:S01]  /*0c90*/  IMAD.MOV R6, RZ, RZ, -R6 ;  /* 0x000000ffff067224 */ /* 0x000fe200078e0a06 */
[----:B------:R-:W-:Y:S01]  /*0ca0*/  IABS R130, R23 ;  /* 0x0000001700827213 */ /* 0x000fe20000000000 */
[----:B------:R-:W-:Y:S01]  /*0cb0*/  IMAD.MOV R11, RZ, RZ, -R10 ;  /* 0x000000ffff0b7224 */ /* 0x000fe200078e0a0a */
[----:B------:R-:W-:Y:S01]  /*0cc0*/  IABS R146, R26 ;  /* 0x0000001a00927213 */ /* 0x000fe20000000000 */
[----:B------:R-:W-:Y:S01]  /*0cd0*/  IMAD.MOV.U32 R10, RZ, RZ, R14 ;  /* 0x000000ffff0a7224 */ /* 0x000fe200078e000e */
[----:B------:R-:W-:Y:S01]  /*0ce0*/  IABS R14, R18 ;  /* 0x00000012000e7213 */ /* 0x000fe20000000000 */
[----:B------:R-:W-:Y:S01]  /*0cf0*/  IMAD R117, R4, R6, R117 ;  /* 0x0000000604757224 */ /* 0x000fe200078e0275 */
[----:B------:R-:W-:Y:S01]  /*0d00*/  LOP3.LUT R27, R8, 0x58, RZ, 0xfc, !PT ;  /* 0x00000058081b7812 */ /* 0x000fe200078efcff */
[----:B------:R-:W-:Y:S01]  /*0d10*/  @!P0 IMAD.IADD R5, R5, 0x1, -R12 ;  /* 0x0000000105058824 */ /* 0x000fe200078e0a0c */
[C---:B------:R-:W-:Y:S01]  /*0d20*/  ISETP.GT.U32.AND P0, PT, R4.reuse, R9, PT ;  /* 0x000000090400720c */ /* 0x040fe20003f04070 */
[----:B------:R-:W-:Y:S01]  /*0d30*/  IMAD.HI.U32 R6, R7, R10, RZ ;  /* 0x0000000a07067227 */ /* 0x000fe200078e00ff */
[----:B------:R-:W-:-:S02]  /*0d40*/  ISETP.GT.U32.AND P4, PT, R4, R117, PT ;  /* 0x000000750400720c */ /* 0x000fc40003f84070 */
[----:B------:R-:W-:Y:S01]  /*0d50*/  ISETP.GT.U32.AND P5, PT, R12, R5, PT ;  /* 0x000000050c00720c */ /* 0x000fe20003fa4070 */
[----:B------:R-:W-:Y:S01]  /*0d60*/  IMAD R13, R4, R11, R13 ;  /* 0x0000000b040d7224 */ /* 0x000fe200078e020d */
[C---:B------:R-:W-:Y:S01]  /*0d70*/  LOP3.LUT R28, R8.reuse, 0x5c, RZ, 0xfc, !PT ;  /* 0x0000005c081c7812 */ /* 0x040fe200078efcff */
[----:B------:R-:W-:Y:S01]  /*0d80*/  IMAD.MOV R15, RZ, RZ, -R6 ;  /* 0x000000ffff0f7224 */ /* 0x000fe200078e0a06 */
[----:B------:R-:W-:Y:S01]  /*0d90*/  LOP3.LUT R29, R8, 0x64, RZ, 0xfc, !PT ;  /* 0x00000064081d7812 */ /* 0x000fe200078efcff */
[----:B------:R-:W-:Y:S01]  /*0da0*/  IMAD.HI.U32 R6, R7, R116, RZ ;  /* 0x0000007407067227 */ /* 0x000fe200078e00ff */
[C---:B------:R-:W-:Y:S02]  /*0db0*/  ISETP.GT.U32.AND P1, PT, R4.reuse, R13, PT ;  /* 0x0000000d0400720c */ /* 0x040fe40003f24070 */
[----:B------:R-:W-:Y:S01]  /*0dc0*/  IABS R145, R28 ;  /* 0x0000001c00917213 */ /* 0x000fe20000000000 */
[----:B------:R-:W-:Y:S01]  /*0dd0*/  IMAD R10, R4, R15, R10 ;  /* 0x0000000f040a7224 */ /* 0x000fe200078e020a */
[----:B------:R-:W-:Y:S01]  /*0de0*/  IABS R150, R29 ;  /* 0x0000001d00967213 */ /* 0x000fe20000000000 */
[----:B------:R-:W-:Y:S01]  /*0df0*/  @!P4 IMAD.IADD R117, R117, 0x1, -R4 ;  /* 0x000000017575c824 */ /* 0x000fe200078e0a04 */
[----:B------:R-:W-:Y:S01]  /*0e00*/  LOP3.LUT R30, R8, 0x68, RZ, 0xfc, !PT ;  /* 0x00000068081e7812 */ /* 0x000fe200078efcff */
[----:B------:R-:W-:Y:S01]  /*0e10*/  @!P5 IMAD.IADD R5, R5, 0x1, -R12 ;  /* 0x000000010505d824 */ /* 0x000fe200078e0a0c */
[----:B------:R-:W-:Y:S01]  /*0e20*/  ISETP.GT.U32.AND P5, PT, R4, R10, PT ;  /* 0x0000000a0400720c */ /* 0x000fe20003fa4070 */
[----:B------:R-:W-:Y:S01]  /*0e30*/  IMAD.MOV R15, RZ, RZ, -R6 ;  /* 0x000000ffff0f7224 */ /* 0x000fe200078e0a06 */
[C---:B------:R-:W-:Y:S01]  /*0e40*/  LOP3.LUT R31, R8.reuse, 0x80, RZ, 0xfc, !PT ;  /* 0x00000080081f7812 */ /* 0x040fe200078efcff */
[----:B------:R-:W-:Y:S01]  /*0e50*/  IMAD.HI.U32 R6, R7, R121, RZ ;  /* 0x0000007907067227 */ /* 0x000fe200078e00ff */
[----:B------:R-:W-:-:S02]  /*0e60*/  LOP3.LUT R32, R8, 0x84, RZ, 0xfc, !PT ;  /* 0x0000008408207812 */ /* 0x000fc400078efcff */
[----:B------:R-:W-:Y:S01]  /*0e70*/  IABS R70, R31 ;  /* 0x0000001f00467213 */ /* 0x000fe20000000000 */
[----:B------:R-:W-:Y:S01]  /*0e80*/  @!P1 IMAD.IADD R13, R13, 0x1, -R4 ;  /* 0x000000010d0d9824 */ /* 0x000fe200078e0a04 */
[----:B------:R-:W-:Y:S01]  /*0e90*/  ISETP.NE.AND P1, PT, R24, RZ, PT ;  /* 0x000000ff1800720c */ /* 0x000fe20003f25270 */
[C---:B------:R-:W-:Y:S01]  /*0ea0*/  IMAD R116, R4.reuse, R15, R116 ;  /* 0x0000000f04747224 */ /* 0x040fe200078e0274 */
[----:B------:R-:W-:Y:S01]  /*0eb0*/  IABS R154, R32 ;  /* 0x00000020009a7213 */ /* 0x000fe20000000000 */
[----:B------:R-:W-:Y:S01]  /*0ec0*/  IMAD.MOV R6, RZ, RZ, -R6 ;  /* 0x000000ffff067224 */ /* 0x000fe200078e0a06 */
[----:B------:R-:W-:Y:S01]  /*0ed0*/  ISETP.GT.U32.AND P4, PT, R4, R13, PT ;  /* 0x0000000d0400720c */ /* 0x000fe20003f84070 */
[----:B------:R-:W-:Y:S01]  /*0ee0*/  @!P5 IMAD.IADD R10, R10, 0x1, -R4 ;  /* 0x000000010a0ad824 */ /* 0x000fe200078e0a04 */
[----:B------:R-:W-:Y:S01]  /*0ef0*/  ISETP.GT.U32.AND P5, PT, R4, R117, PT ;  /* 0x000000750400720c */ /* 0x000fe20003fa4070 */
[----:B------:R-:W-:Y:S01]  /*0f00*/  @!P6 IMAD.MOV R5, RZ, RZ, -R5 ;  /* 0x000000ffff05e224 */ /* 0x000fe200078e0a05 */
[----:B------:R-:W-:Y:S01]  /*0f10*/  LOP3.LUT R33, R8, 0x88, RZ, 0xfc, !PT ;  /* 0x0000008808217812 */ /* 0x000fe200078efcff */
[C---:B------:R-:W-:Y:S01]  /*0f20*/  IMAD R121, R4.reuse, R6, R121 ;  /* 0x0000000604797224 */ /* 0x040fe200078e0279 */
[----:B------:R-:W-:Y:S01]  /*0f30*/  ISETP.GT.U32.AND P6, PT, R4, R10, PT ;  /* 0x0000000a0400720c */ /* 0x000fe20003fc4070 */
[----:B------:R-:W-:Y:S01]  /*0f40*/  IMAD.HI.U32 R11, R7, R14, RZ ;  /* 0x0000000e070b7227 */ /* 0x000fe200078e00ff */
[----:B------:R-:W-:-:S02]  /*0f50*/  IABS R80, R33 ;  /* 0x0000002100507213 */ /* 0x000fc40000000000 */
[----:B------:R-:W-:Y:S01]  /*0f60*/  @!P1 LOP3.LUT R5, RZ, R24, RZ, 0x33, !PT ;  /* 0x00000018ff059212 */ /* 0x000fe200078e33ff */
[--C-:B------:R-:W-:Y:S01]  /*0f70*/  @!P0 IMAD.IADD R9, R9, 0x1, -R4.reuse ;  /* 0x0000000109098824 */ /* 0x100fe200078e0a04 */
[----:B------:R-:W-:Y:S01]  /*0f80*/  ISETP.GT.U32.AND P1, PT, R4, R116, PT ;  /* 0x000000740400720c */ /* 0x000fe20003f24070 */
[----:B------:R-:W-:Y:S01]  /*0f90*/  IMAD.MOV R11, RZ, RZ, -R11 ;  /* 0x000000ffff0b7224 */ /* 0x000fe200078e0a0b */
[----:B------:R-:W-:Y:S01]  /*0fa0*/  LOP3.LUT R24, R8, 0x40, RZ, 0xfc, !PT ;  /* 0x0000004008187812 */ /* 0x000fe200078efcff */
[----:B------:R-:W-:Y:S01]  /*0fb0*/  @!P5 IMAD.IADD R117, R117, 0x1, -R4 ;  /* 0x000000017575d824 */ /* 0x000fe200078e0a04 */
[C---:B------:R-:W-:Y:S01]  /*0fc0*/  ISETP.GT.U32.AND P5, PT, R4.reuse, R121, PT ;  /* 0x000000790400720c */ /* 0x040fe20003fa4070 */
[C---:B------:R-:W-:Y:S01]  /*0fd0*/  IMAD R11, R4.reuse, R11, R14 ;  /* 0x0000000b040b7224 */ /* 0x040fe200078e020e */
[----:B------:R-:W-:Y:S01]  /*0fe0*/  ISETP.GT.U32.AND P0, PT, R4, R9, PT ;  /* 0x000000090400720c */ /* 0x000fe20003f04070 */
[----:B------:R-:W-:Y:S01]  /*0ff0*/  @!P6 IMAD.IADD R10, R10, 0x1, -R4 ;  /* 0x000000010a0ae824 */ /* 0x000fe200078e0a04 */
[----:B------:R-:W-:Y:S01]  /*1000*/  IABS R14, R20 ;  /* 0x00000014000e7213 */ /* 0x000fe20000000000 */
[----:B------:R-:W-:Y:S01]  /*1010*/  IMAD.HI.U32 R12, R7, R120, RZ ;  /* 0x00000078070c7227 */ /* 0x000fe200078e00ff */
[----:B------:R-:W-:-:S02]  /*1020*/  ISETP.GE.AND P6, PT, R8, RZ, PT ;  /* 0x000000ff0800720c */ /* 0x000fc40003fc6270 */
[----:B------:R-:W-:Y:S01]  /*1030*/  LOP3.LUT R36, R8, 0xb0, RZ, 0xfc, !PT ;  /* 0x000000b008247812 */ /* 0x000fe200078efcff */
[--C-:B------:R-:W-:Y:S01]  /*1040*/  @!P1 IMAD.IADD R116, R116, 0x1, -R4.reuse ;  /* 0x0000000174749824 */ /* 0x100fe200078e0a04 */
[----:B------:R-:W-:Y:S01]  /*1050*/  ISETP.GE.AND P1, PT, R16, RZ, PT ;  /* 0x000000ff1000720c */ /* 0x000fe20003f26270 */
[----:B------:R-:W-:Y:S01]  /*1060*/  IMAD.HI.U32 R6, R7, R14, RZ ;  /* 0x0000000e07067227 */ /* 0x000fe200078e00ff */
[----:B------:R-:W-:Y:S02]  /*1070*/  LOP3.LUT R16, R8, 0x24, RZ, 0xfc, !PT ;  /* 0x0000002408107812 */ /* 0x000fe400078efcff */
[----:B------:R-:W-:Y:S01]  /*1080*/  IABS R41, R36 ;  /* 0x0000002400297213 */ /* 0x000fe20000000000 */
[----:B------:R-:W-:Y:S01]  /*1090*/  @!P5 IMAD.IADD R121, R121, 0x1, -R4 ;  /* 0x000000017979d824 */ /* 0x000fe200078e0a04 */
[----:B------:R-:W-:Y:S01]  /*10a0*/  ISETP.GT.U32.AND P5, PT, R4, R116, PT ;  /* 0x000000740400720c */ /* 0x000fe20003fa4070 */
[----:B------:R-:W-:Y:S01]  /*10b0*/  IMAD.MOV R15, RZ, RZ, -R6 ;  /* 0x000000ffff0f7224 */ /* 0x000fe200078e0a06 */
[----:B------:R-:W-:Y:S01]  /*10c0*/  IABS R127, R16 ;  /* 0x00000010007f7213 */ /* 0x000fe20000000000 */
[----:B------:R-:W-:Y:S01]  /*10d0*/  @!P0 IMAD.IADD R9, R9, 0x1, -R4 ;  /* 0x0000000109098824 */ /* 0x000fe200078e0a04 */
[----:B------:R-:W-:Y:S01]  /*10e0*/  ISETP.GE.AND P0, PT, R17, RZ, PT ;  /* 0x000000ff1100720c */ /* 0x000fe20003f06270 */
[----:B------:R-:W-:Y:S01]  /*10f0*/  IMAD.MOV R17, RZ, RZ, -R12 ;  /* 0x000000ffff117224 */ /* 0x000fe200078e0a0c */
[----:B------:R-:W-:Y:S01]  /*1100*/  LOP3.LUT R38, R8, 0xb4, RZ, 0xfc, !PT ;  /* 0x000000b408267812 */ /* 0x000fe200078efcff */
[----:B------:R-:W-:Y:S01]  /*1110*/  IMAD R12, R4, R15, R14 ;  /* 0x0000000f040c7224 */ /* 0x000fe200078e020e */
[----:B------:R-:W-:Y:S01]  /*1120*/  LOP3.LUT R14, R8, 0x20, RZ, 0xfc, !PT ;  /* 0x00000020080e7812 */ /* 0x000fe200078efcff */
[----:B------:R-:W-:Y:S01]  /*1130*/  @!P6 IMAD.MOV R9, RZ, RZ, -R9 ;  /* 0x000000ffff09e224 */ /* 0x000fe200078e0a09 */
[C---:B------:R-:W-:Y:S01]  /*1140*/  ISETP.GT.U32.AND P6, PT, R4.reuse, R121, PT ;  /* 0x000000790400720c */ /* 0x040fe20003fc4070 */
[----:B------:R-:W-:Y:S01]  /*1150*/  @!P4 IMAD.IADD R13, R13, 0x1, -R4 ;  /* 0x000000010d0dc824 */ /* 0x000fe200078e0a04 */
[----:B------:R-:W-:Y:S01]  /*1160*/  IABS R15, R14 ;  /* 0x0000000e000f7213 */ /* 0x000fe20000000000 */
[C---:B------:R-:W-:Y:S01]  /*1170*/  IMAD R120, R4.reuse, R17, R120 ;  /* 0x0000001104787224 */ /* 0x040fe200078e0278 */
[C---:B------:R-:W-:Y:S01]  /*1180*/  ISETP.GT.U32.AND P4, PT, R4.reuse, R11, PT ;  /* 0x0000000b0400720c */ /* 0x040fe20003f84070 */
[----:B------:R-:W-:Y:S01]  /*1190*/  @!P2 IMAD.MOV R117, RZ, RZ, -R117 ;  /* 0x000000ffff75a224 */ /* 0x000fe200078e0a75 */
[----:B------:R-:W-:Y:S01]  /*11a0*/  ISETP.GT.U32.AND P2, PT, R4, R12, PT ;  /* 0x0000000c0400720c */ /* 0x000fe20003f44070 */
[----:B------:R-:W-:Y:S01]  /*11b0*/  @!P3 IMAD.MOV R10, RZ, RZ, -R10 ;  /* 0x000000ffff0ab224 */ /* 0x000fe200078e0a0a */
[----:B------:R-:W-:Y:S01]  /*11c0*/  ISETP.GE.AND P3, PT, R19, RZ, PT ;  /* 0x000000ff1300720c */ /* 0x000fe20003f66270 */
[----:B------:R-:W-:Y:S01]  /*11d0*/  IMAD.MOV.U32 R6, RZ, RZ, R13 ;  /* 0x000000ffff067224 */ /* 0x000fe200078e000d */
[----:B------:R-:W-:Y:S01]  /*11e0*/  LOP3.LUT R19, R8, 0x30, RZ, 0xfc, !PT ;  /* 0x0000003008137812 */ /* 0x000fe200078efcff */
[----:B------:R-:W-:Y:S01]  /*11f0*/  @!P5 IMAD.IADD R116, R116, 0x1, -R4 ;  /* 0x000000017474d824 */ /* 0x000fe200078e0a04 */
[----:B------:R-:W-:Y:S01]  /*1200*/  ISETP.GT.U32.AND P5, PT, R4, R120, PT ;  /* 0x000000780400720c */ /* 0x000fe20003fa4070 */
[----:B------:R-:W-:Y:S01]  /*1210*/  IMAD.HI.U32 R13, R7, R15, RZ ;  /* 0x0000000f070d7227 */ /* 0x000fe200078e00ff */
[----:B------:R-:W-:-:S03]  /*1220*/  IABS R43, R38 ;  /* 0x00000026002b7213 */ /* 0x000fc60000000000 */
[----:B------:R-:W-:Y:S02]  /*1230*/  IMAD.MOV R13, RZ, RZ, -R13 ;  /* 0x000000ffff0d7224 */ /* 0x000fe400078e0a0d */
[--C-:B------:R-:W-:Y:S01]  /*1240*/  @!P6 IMAD.IADD R121, R121, 0x1, -R4.reuse ;  /* 0x000000017979e824 */ /* 0x100fe200078e0a04 */
[----:B------:R-:W-:Y:S01]  /*1250*/  ISETP.GE.AND P6, PT, R21, RZ, PT ;  /* 0x000000ff1500720c */ /* 0x000fe20003fc6270 */
[----:B------:R-:W-:Y:S01]  /*1260*/  IMAD R13, R4, R13, R15 ;  /* 0x0000000d040d7224 */ /* 0x000fe200078e020f */
[----:B------:R-:W-:Y:S01]  /*1270*/  LOP3.LUT R15, R8, 0x2c, RZ, 0xfc, !PT ;  /* 0x0000002c080f7812 */ /* 0x000fe200078efcff */
[--C-:B------:R-:W-:Y:S01]  /*1280*/  @!P4 IMAD.IADD R11, R11, 0x1, -R4.reuse ;  /* 0x000000010b0bc824 */ /* 0x100fe200078e0a04 */
[----:B------:R-:W-:Y:S01]  /*1290*/  ISETP.GE.AND P4, PT, R18, RZ, PT ;  /* 0x000000ff1200720c */ /* 0x000fe20003f86270 */
[--C-:B------:R-:W-:Y:S01]  /*12a0*/  @!P2 IMAD.IADD R12, R12, 0x1, -R4.reuse ;  /* 0x000000010c0ca824 */ /* 0x100fe200078e0a04 */
[----:B------:R-:W-:Y:S01]  /*12b0*/  ISETP.GE.AND P2, PT, R14, RZ, PT ;  /* 0x000000ff0e00720c */ /* 0x000fe20003f46270 */
[----:B------:R-:W-:Y:S01]  /*12c0*/  @!P3 IMAD.MOV R121, RZ, RZ, -R121 ;  /* 0x000000ffff79b224 */ /* 0x000fe200078e0a79 */
[----:B------:R-:W-:Y:S01]  /*12d0*/  ISETP.GT.U32.AND P3, PT, R4, R13, PT ;  /* 0x0000000d0400720c */ /* 0x000fe20003f64070 */
[----:B------:R-:W-:Y:S01]  /*12e0*/  @!P5 IMAD.IADD R120, R120, 0x1, -R4 ;  /* 0x000000017878d824 */ /* 0x000fe200078e0a04 */
[----:B------:R-:W-:Y:S01]  /*12f0*/  IABS R126, R15 ;  /* 0x0000000f007e7213 */ /* 0x000fe20000000000 */
[----:B------:R-:W-:Y:S01]  /*1300*/  IMAD.HI.U32 R14, R7, R127, RZ ;  /* 0x0000007f070e7227 */ /* 0x000fe200078e00ff */
[----:B------:R-:W-:-:S02]  /*1310*/  IABS R18, R19 ;  /* 0x0000001300127213 */ /* 0x000fc40000000000 */
[C---:B------:R-:W-:Y:S01]  /*1320*/  ISETP.GT.U32.AND P5, PT, R4.reuse, R120, PT ;  /* 0x000000780400720c */ /* 0x040fe20003fa4070 */
[----:B------:R-:W-:Y:S01]  /*1330*/  @!P0 IMAD.MOV R6, RZ, RZ, -R6 ;  /* 0x000000ffff068224 */ /* 0x000fe200078e0a06 */
[C---:B------:R-:W-:Y:S01]  /*1340*/  ISETP.GT.U32.AND P0, PT, R4.reuse, R11, PT ;  /* 0x0000000b0400720c */ /* 0x040fe20003f04070 */
[----:B------:R-:W-:Y:S01]  /*1350*/  @!P1 IMAD.MOV R116, RZ, RZ, -R116 ;  /* 0x000000ffff749224 */ /* 0x000fe200078e0a74 */
[----:B------:R-:W-:Y:S01]  /*1360*/  ISETP.GT.U32.AND P1, PT, R4, R12, PT ;  /* 0x0000000c0400720c */ /* 0x000fe20003f24070 */
[----:B------:R-:W-:Y:S01]  /*1370*/  IMAD.MOV R14, RZ, RZ, -R14 ;  /* 0x000000ffff0e7224 */ /* 0x000fe200078e0a0e */
[----:B------:R-:W-:Y:S01]  /*1380*/  LOP3.LUT R21, R8, 0x34, RZ, 0xfc, !PT ;  /* 0x0000003408157812 */ /* 0x000fe200078efcff */
[--C-:B------:R-:W-:Y:S02]  /*1390*/  @!P3 IMAD.IADD R13, R13, 0x1, -R4.reuse ;  /* 0x000000010d0db824 */ /* 0x100fe400078e0a04 */
[----:B------:R-:W-:Y:S01]  /*13a0*/  IMAD R127, R4, R14, R127 ;  /* 0x0000000e047f7224 */ /* 0x000fe200078e027f */
[----:B------:R-:W-:Y:S01]  /*13b0*/  LOP3.LUT R14, R8, 0x28, RZ, 0xfc, !PT ;  /* 0x00000028080e7812 */ /* 0x000fe200078efcff */
[----:B-1----:R-:W-:Y:S01]  /*13c0*/  IMAD R5, R5, UR4, RZ ;  /* 0x0000000405057c24 */ /* 0x002fe2000f8e02ff */
[----:B------:R-:W-:Y:S01]  /*13d0*/  ISETP.GT.U32.AND P3, PT, R4, R13, PT ;  /* 0x0000000d0400720c */ /* 0x000fe20003f64070 */
[--C-:B------:R-:W-:Y:S01]  /*13e0*/  @!P5 IMAD.IADD R120, R120, 0x1, -R4.reuse ;  /* 0x000000017878d824 */ /* 0x100fe200078e0a04 */
[----:B------:R-:W-:Y:S01]  /*13f0*/  IABS R17, R14 ;  /* 0x0000000e00117213 */ /* 0x000fe20000000000 */
[--C-:B------:R-:W-:Y:S01]  /*1400*/  @!P0 IMAD.IADD R11, R11, 0x1, -R4.reuse ;  /* 0x000000010b0b8824 */ /* 0x100fe200078e0a04 */
[----:B------:R-:W-:Y:S01]  /*1410*/  ISETP.GE.AND P0, PT, R20, RZ, PT ;  /* 0x000000ff1400720c */ /* 0x000fe20003f06270 */
[----:B------:R-:W-:Y:S01]  /*1420*/  @!P1 IMAD.IADD R12, R12, 0x1, -R4 ;  /* 0x000000010c0c9824 */ /* 0x000fe200078e0a04 */
[----:B------:R-:W-:Y:S01]  /*1430*/  ISETP.GE.AND P1, PT, R14, RZ, PT ;  /* 0x000000ff0e00720c */ /* 0x000fe20003f26270 */
[----:B------:R-:W-:Y:S01]  /*1440*/  IMAD.HI.U32 R14, R7, R17, RZ ;  /* 0x00000011070e7227 */ /* 0x000fe200078e00ff */
[----:B------:R-:W-:Y:S01]  /*1450*/  ISETP.GT.U32.AND P5, PT, R4, R127, PT ;  /* 0x0000007f0400720c */ /* 0x000fe20003fa4070 */
[----:B------:R-:W-:Y:S01]  /*1460*/  USHF.L.U32 UR4, UR6, 0x15, URZ ;  /* 0x0000001506047899 */ /* 0x000fe200080006ff */
[----:B------:R-:W-:Y:S01]  /*1470*/  IABS R131, R21 ;  /* 0x0000001500837213 */ /* 0x000fe20000000000 */
[----:B------:R-:W-:Y:S01]  /*1480*/  IMAD.MOV R14, RZ, RZ, -R14 ;  /* 0x000000ffff0e7224 */ /* 0x000fe200078e0a0e */
[----:B------:R-:W-:Y:S01]  /*1490*/  IABS R20, R24 ;  /* 0x0000001800147213 */ /* 0x000fe20000000000 */
[----:B------:R-:W-:Y:S01]  /*14a0*/  @!P4 IMAD.MOV R11, RZ, RZ, -R11 ;  /* 0x000000ffff0bc224 */ /* 0x000fe200078e0a0b */
[----:B------:R-:W-:Y:S01]  /*14b0*/  ISETP.GE.AND P4, PT, R16, RZ, PT ;  /* 0x000000ff1000720c */ /* 0x000fe20003f86270 */
[C---:B------:R-:W-:Y:S01]  /*14c0*/  IMAD R14, R4.reuse, R14, R17 ;  /* 0x0000000e040e7224 */ /* 0x040fe200078e0211 */
[----:B------:R-:W-:Y:S01]  /*14d0*/  ULOP3.LUT UR4, UR4, 0x600000, URZ, 0xc0, !UPT ;  /* 0x0060000004047892 */ /* 0x000fe2000f8ec0ff */
[----:B------:R-:W-:Y:S01]  /*14e0*/  @!P0 IMAD.MOV R12, RZ, RZ, -R12 ;  /* 0x000000ffff0c8224 */ /* 0x000fe200078e0a0c */
[----:B------:R-:W-:Y:S01]  /*14f0*/  ISETP.GE.AND P0, PT, R15, RZ, PT ;  /* 0x000000ff0f00720c */ /* 0x000fe20003f06270 */
[----:B------:R-:W-:Y:S01]  /*1500*/  @!P3 IMAD.IADD R13, R13, 0x1, -R4 ;  /* 0x000000010d0db824 */ /* 0x000fe200078e0a04 */
[----:B------:R-:W-:Y:S01]  /*1510*/  ISETP.GT.U32.AND P3, PT, R4, R14, PT ;  /* 0x0000000e0400720c */ /* 0x000fe20003f64070 */
[----:B------:R-:W-:Y:S01]  /*1520*/  IMAD.HI.U32 R15, R7, R126, RZ ;  /* 0x0000007e070f7227 */ /* 0x000fe200078e00ff */
[----:B------:R-:W-:-:S03]  /*1530*/  UIADD3 UR12, UPT, UPT, UR18, UR4, URZ ;  /* 0x00000004120c7290 */ /* 0x000fc6000fffe0ff */
[----:B------:R-:W-:Y:S02]  /*1540*/  @!P5 IMAD.IADD R127, R127, 0x1, -R4 ;  /* 0x000000017f7fd824 */ /* 0x000fe400078e0a04 */
[----:B------:R-:W-:-:S03]  /*1550*/  IMAD.HI.U32 R16, R7, R18, RZ ;  /* 0x0000001207107227 */ /* 0x000fc600078e00ff */
[C---:B------:R-:W-:Y:S01]  /*1560*/  ISETP.GT.U32.AND P5, PT, R4.reuse, R127, PT ;  /* 0x0000007f0400720c */ /* 0x040fe20003fa4070 */
[----:B------:R-:W-:Y:S02]  /*1570*/  IMAD.MOV R15, RZ, RZ, -R15 ;  /* 0x000000ffff0f7224 */ /* 0x000fe400078e0a0f */
[----:B------:R-:W-:Y:S02]  /*1580*/  IMAD.MOV R17, RZ, RZ, -R16 ;  /* 0x000000ffff117224 */ /* 0x000fe400078e0a10 */
[C---:B------:R-:W-:Y:S02]  /*1590*/  IMAD R126, R4.reuse, R15, R126 ;  /* 0x0000000f047e7224 */ /* 0x040fe400078e027e */
[----:B------:R-:W-:Y:S02]  /*15a0*/  IMAD R15, R4, R17, R18 ;  /* 0x00000011040f7224 */ /* 0x000fe400078e0212 */
[--C-:B------:R-:W-:Y:S02]  /*15b0*/  @!P3 IMAD.IADD R14, R14, 0x1, -R4.reuse ;  /* 0x000000010e0eb824 */ /* 0x100fe400078e0a04 */
[----:B------:R-:W-:Y:S01]  /*15c0*/  @!P2 IMAD.MOV R13, RZ, RZ, -R13 ;  /* 0x000000ffff0da224 */ /* 0x000fe200078e0a0d */
[C---:B------:R-:W-:Y:S01]  /*15d0*/  ISETP.GT.U32.AND P3, PT, R4.reuse, R15, PT ;  /* 0x0000000f0400720c */ /* 0x040fe20003f64070 */
[----:B------:R-:W-:Y:S01]  /*15e0*/  @!P5 IMAD.IADD R127, R127, 0x1, -R4 ;  /* 0x000000017f7fd824 */ /* 0x000fe200078e0a04 */
[C---:B------:R-:W-:Y:S01]  /*15f0*/  ISETP.GT.U32.AND P5, PT, R4.reuse, R126, PT ;  /* 0x0000007e0400720c */ /* 0x040fe20003fa4070 */
[----:B------:R-:W-:Y:S01]  /*1600*/  IMAD.HI.U32 R16, R7, R131, RZ ;  /* 0x0000008307107227 */ /* 0x000fe200078e00ff */
[----:B------:R-:W-:-:S03]  /*1610*/  ISETP.GT.U32.AND P2, PT, R4, R14, PT ;  /* 0x0000000e0400720c */ /* 0x000fc60003f44070 */
[----:B------:R-:W-:Y:S01]  /*1620*/  @!P6 IMAD.MOV R120, RZ, RZ, -R120 ;  /* 0x000000ffff78e224 */ /* 0x000fe200078e0a78 */
[----:B------:R-:W-:Y:S01]  /*1630*/  ISETP.GE.AND P6, PT, R19, RZ, PT ;  /* 0x000000ff1300720c */ /* 0x000fe20003fc6270 */
[----:B------:R-:W-:Y:S01]  /*1640*/  IMAD.MOV R16, RZ, RZ, -R16 ;  /* 0x000000ffff107224 */ /* 0x000fe200078e0a10 */
[----:B------:R-:W-:Y:S01]  /*1650*/  IABS R19, R22 ;  /* 0x0000001600137213 */ /* 0x000fe20000000000 */
[----:B------:R-:W-:-:S04]  /*1660*/  IMAD.HI.U32 R17, R7, R130, RZ ;  /* 0x0000008207117227 */ /* 0x000fc800078e00ff */
[--C-:B------:R-:W-:Y:S02]  /*1670*/  @!P3 IMAD.IADD R15, R15, 0x1, -R4.reuse ;  /* 0x000000010f0fb824 */ /* 0x100fe400078e0a04 */
[----:B------:R-:W-:Y:S02]  /*1680*/  IMAD R131, R4, R16, R131 ;  /* 0x0000001004837224 */ /* 0x000fe400078e0283 */
[----:B------:R-:W-:Y:S01]  /*1690*/  @!P5 IMAD.IADD R126, R126, 0x1, -R4 ;  /* 0x000000017e7ed824 */ /* 0x000fe200078e0a04 */
[----:B------:R-:W-:Y:S01]  /*16a0*/  ISETP.GT.U32.AND P3, PT, R4, R15, PT ;  /* 0x0000000f0400720c */ /* 0x000fe20003f64070 */
[----:B------:R-:W-:-:S03]  /*16b0*/  IMAD.HI.U32 R16, R7, R19, RZ ;  /* 0x0000001307107227 */ /* 0x000fc600078e00ff */
[----:B------:R-:W-:Y:S01]  /*16c0*/  ISETP.GT.U32.AND P5, PT, R4, R126, PT ;  /* 0x0000007e0400720c */ /* 0x000fe20003fa4070 */
[----:B------:R-:W-:Y:S01]  /*16d0*/  @!P2 IMAD.IADD R14, R14, 0x1, -R4 ;  /* 0x000000010e0ea824 */ /* 0x000fe200078e0a04 */
[----:B------:R-:W-:Y:S01]  /*16e0*/  ISETP.GT.U32.AND P2, PT, R4, R131, PT ;  /* 0x000000830400720c */ /* 0x000fe20003f44070 */
[----:B------:R-:W-:Y:S02]  /*16f0*/  IMAD.MOV R16, RZ, RZ, -R16 ;  /* 0x000000ffff107224 */ /* 0x000fe400078e0a10 */
[----:B------:R-:W-:-:S04]  /*1700*/  IMAD.HI.U32 R18, R7, R20, RZ ;  /* 0x0000001407127227 */ /* 0x000fc800078e00ff */
[----:B------:R-:W-:Y:S02]  /*1710*/  IMAD.MOV R17, RZ, RZ, -R17 ;  /* 0x000000ffff117224 */ /* 0x000fe400078e0a11 */
[C---:B------:R-:W-:Y:S02]  /*1720*/  IMAD R16, R4.reuse, R16, R19 ;  /* 0x0000001004107224 */ /* 0x040fe400078e0213 */
[----:B------:R-:W-:Y:S02]  /*1730*/  IMAD.MOV R19, RZ, RZ, -R18 ;  /* 0x000000ffff137224 */ /* 0x000fe400078e0a12 */
[C---:B------:R-:W-:Y:S02]  /*1740*/  IMAD R130, R4.reuse, R17, R130 ;  /* 0x0000001104827224 */ /* 0x040fe400078e0282 */
[C---:B------:R-:W-:Y:S02]  /*1750*/  IMAD R17, R4.reuse, R19, R20 ;  /* 0x0000001304117224 */ /* 0x040fe400078e0214 */
[--C-:B------:R-:W-:Y:S01]  /*1760*/  @!P3 IMAD.IADD R15, R15, 0x1, -R4.reuse ;  /* 0x000000010f0fb824 */ /* 0x100fe200078e0a04 */
[C---:B------:R-:W-:Y:S01]  /*1770*/  ISETP.GT.U32.AND P3, PT, R4.reuse, R130, PT ;  /* 0x000000820400720c */ /* 0x040fe20003f64070 */
[----:B------:R-:W-:Y:S01]  /*1780*/  @!P4 IMAD.MOV R127, RZ, RZ, -R127 ;  /* 0x000000ffff7fc224 */ /* 0x000fe200078e0a7f */
[----:B------:R-:W-:Y:S01]  /*1790*/  ISETP.GE.AND P4, PT, R21, RZ, PT ;  /* 0x000000ff1500720c */ /* 0x000fe20003f86270 */
[--C-:B------:R-:W-:Y:S01]  /*17a0*/  @!P2 IMAD.IADD R131, R131, 0x1, -R4.reuse ;  /* 0x000000018383a824 */ /* 0x100fe200078e0a04 */
[C---:B------:R-:W-:Y:S01]  /*17b0*/  ISETP.GT.U32.AND P2, PT, R4.reuse, R16, PT ;  /* 0x000000100400720c */ /* 0x040fe20003f44070 */
[----:B------:R-:W-:Y:S01]  /*17c0*/  @!P6 IMAD.MOV R15, RZ, RZ, -R15 ;  /* 0x000000ffff0fe224 */ /* 0x000fe200078e0a0f */
[----:B------:R-:W-:Y:S01]  /*17d0*/  ISETP.GT.U32.AND P6, PT, R4, R17, PT ;  /* 0x000000110400720c */ /* 0x000fe20003fc4070 */
[----:B------:R-:W-:Y:S01]  /*17e0*/  @!P5 IMAD.IADD R126, R126, 0x1, -R4 ;  /* 0x000000017e7ed824 */ /* 0x000fe200078e0a04 */
[----:B------:R-:W-:Y:S01]  /*17f0*/  LOP3.LUT R21, R8, 0x44, RZ, 0xfc, !PT ;  /* 0x0000004408157812 */ /* 0x000fe200078efcff */
[----:B------:R-:W-:Y:S01]  /*1800*/  @!P1 IMAD.MOV R14, RZ, RZ, -R14 ;  /* 0x000000ffff0e9224 */ /* 0x000fe200078e0a0e */
[----:B------:R-:W-:Y:S01]  /*1810*/  ISETP.GT.U32.AND P1, PT, R4, R131, PT ;  /* 0x000000830400720c */ /* 0x000fe20003f24070 */
[----:B------:R-:W-:Y:S01]  /*1820*/  @!P0 IMAD.MOV R126, RZ, RZ, -R126 ;  /* 0x000000ffff7e8224 */ /* 0x000fe200078e0a7e */
[----:B------:R-:W-:Y:S01]  /*1830*/  IABS R136, R21 ;  /* 0x0000001500887213 */ /* 0x000fe20000000000 */
[----:B------:R-:W-:Y:S01]  /*1840*/  @!P3 IMAD.IADD R130, R130, 0x1, -R4 ;  /* 0x000000018282b824 */ /* 0x000fe200078e0a04 */
[----:B------:R-:W-:-:S02]  /*1850*/  ISETP.GE.AND P0, PT, R23, RZ, PT ;  /* 0x000000ff1700720c */ /* 0x000fc40003f06270 */
[----:B------:R-:W-:Y:S01]  /*1860*/  LOP3.LUT R23, R8, 0x48, RZ, 0xfc, !PT ;  /* 0x0000004808177812 */ /* 0x000fe200078efcff */
[----:B------:R-:W-:Y:S01]  /*1870*/  IMAD.HI.U32 R18, R7, R136, RZ ;  /* 0x0000008807127227 */ /* 0x000fe200078e00ff */
[----:B------:R-:W-:Y:S02]  /*1880*/  ISETP.GE.AND P5, PT, R22, RZ, PT ;  /* 0x000000ff1600720c */ /* 0x000fe40003fa6270 */
[----:B------:R-:W-:Y:S01]  /*1890*/  IABS R20, R23 ;  /* 0x0000001700147213 */ /* 0x000fe20000000000 */
[--C-:B------:R-:W-:Y:S01]  /*18a0*/  @!P2 IMAD.IADD R16, R16, 0x1, -R4.reuse ;  /* 0x000000011010a824 */ /* 0x100fe200078e0a04 */
[----:B------:R-:W-:Y:S01]  /*18b0*/  ISETP.GE.AND P2, PT, R21, RZ, PT ;  /* 0x000000ff1500720c */ /* 0x000fe20003f46270 */
[----:B------:R-:W-:Y:S01]  /*18c0*/  @!P6 IMAD.IADD R17, R17, 0x1, -R4 ;  /* 0x000000011111e824 */ /* 0x000fe200078e0a04 */
[C---:B------:R-:W-:Y:S01]  /*18d0*/  ISETP.GT.U32.AND P6, PT, R4.reuse, R130, PT ;  /* 0x000000820400720c */ /* 0x040fe20003fc4070 */
[----:B------:R-:W-:Y:S01]  /*18e0*/  IMAD.MOV R19, RZ, RZ, -R18 ;  /* 0x000000ffff137224 */ /* 0x000fe200078e0a12 */
[----:B------:R-:W-:Y:S01]  /*18f0*/  ISETP.GT.U32.AND P3, PT, R4, R16, PT ;  /* 0x000000100400720c */ /* 0x000fe20003f64070 */
[----:B------:R-:W-:Y:S01]  /*1900*/  IMAD.HI.U32 R18, R7, R20, RZ ;  /* 0x0000001407127227 */ /* 0x000fe200078e00ff */
[----:B------:R-:W-:-:S03]  /*1910*/  LOP3.LUT R21, R8, 0x4c, RZ, 0xfc, !PT ;  /* 0x0000004c08157812 */ /* 0x000fc600078efcff */
[----:B------:R-:W-:Y:S01]  /*1920*/  IMAD R136, R4, R19, R136 ;  /* 0x0000001304887224 */ /* 0x000fe200078e0288 */
[----:B------:R-:W-:Y:S01]  /*1930*/  IABS R144, R21 ;  /* 0x0000001500907213 */ /* 0x000fe20000000000 */
[----:B------:R-:W-:Y:S02]  /*1940*/  IMAD.MOV R19, RZ, RZ, -R18 ;  /* 0x000000ffff137224 */ /* 0x000fe400078e0a12 */
[----:B------:R-:W-:Y:S01]  /*1950*/  @!P1 IMAD.IADD R131, R131, 0x1, -R4 ;  /* 0x0000000183839824 */ /* 0x000fe200078e0a04 */
[----:B------:R-:W-:Y:S01]  /*1960*/  ISETP.GE.AND P1, PT, R24, RZ, PT ;  /* 0x000000ff1800720c */ /* 0x000fe20003f26270 */
[----:B------:R-:W-:Y:S01]  /*1970*/  IMAD R18, R4, R19, R20 ;  /* 0x0000001304127224 */ /* 0x000fe200078e0214 */
[----:B------:R-:W-:Y:S01]  /*1980*/  LOP3.LUT R24, R8, 0x50, RZ, 0xfc, !PT ;  /* 0x0000005008187812 */ /* 0x000fe200078efcff */
[--C-:B------:R-:W-:Y:S02]  /*1990*/  @!P6 IMAD.IADD R130, R130, 0x1, -R4.reuse ;  /* 0x000000018282e824 */ /* 0x100fe400078e0a04 */
[----:B------:R-:W-:Y:S01]  /*19a0*/  @!P4 IMAD.MOV R131, RZ, RZ, -R131 ;  /* 0x000000ffff83c224 */ /* 0x000fe200078e0a83 */
[----:B------:R-:W-:Y:S01]  /*19b0*/  ISETP.GT.U32.AND P6, PT, R4, R18, PT ;  /* 0x000000120400720c */ /* 0x000fe20003fc4070 */
[----:B------:R-:W-:Y:S01]  /*19c0*/  @!P3 IMAD.IADD R16, R16, 0x1, -R4 ;  /* 0x000000011010b824 */ /* 0x000fe200078e0a04 */
[C---:B------:R-:W-:Y:S01]  /*19d0*/  ISETP.GT.U32.AND P4, PT, R4.reuse, R17, PT ;  /* 0x000000110400720c */ /* 0x040fe20003f84070 */
[----:B------:R-:W-:Y:S01]  /*19e0*/  IMAD.HI.U32 R19, R7, R144, RZ ;  /* 0x0000009007137227 */ /* 0x000fe200078e00ff */
[----:B------:R-:W-:-:S02]  /*19f0*/  ISETP.GT.U32.AND P3, PT, R4, R136, PT ;  /* 0x000000880400720c */ /* 0x000fc40003f64070 */
[----:B------:R-:W-:Y:S01]  /*1a00*/  IABS R22, R24 ;  /* 0x0000001800167213 */ /* 0x000fe20000000000 */
[----:B------:R-:W-:Y:S02]  /*1a10*/  IMAD.MOV R19, RZ, RZ, -R19 ;  /* 0x000000ffff137224 */ /* 0x000fe400078e0a13 */
[----:B------:R-:W-:Y:S02]  /*1a20*/  @!P0 IMAD.MOV R130, RZ, RZ, -R130 ;  /* 0x000000ffff828224 */ /* 0x000fe400078e0a82 */
[----:B------:R-:W-:-:S04]  /*1a30*/  IMAD.HI.U32 R20, R7, R22, RZ ;  /* 0x0000001607147227 */ /* 0x000fc800078e00ff */
[--C-:B------:R-:W-:Y:S02]  /*1a40*/  @!P6 IMAD.IADD R18, R18, 0x1, -R4.reuse ;  /* 0x000000011212e824 */ /* 0x100fe400078e0a04 */
[--C-:B------:R-:W-:Y:S01]  /*1a50*/  @!P4 IMAD.IADD R17, R17, 0x1, -R4.reuse ;  /* 0x000000011111c824 */ /* 0x100fe200078e0a04 */
[----:B------:R-:W-:Y:S01]  /*1a60*/  ISETP.GE.AND P4, PT, R23, RZ, PT ;  /* 0x000000ff1700720c */ /* 0x000fe20003f86270 */
[----:B------:R-:W-:Y:S01]  /*1a70*/  @!P3 IMAD.IADD R136, R136, 0x1, -R4 ;  /* 0x000000018888b824 */ /* 0x000fe200078e0a04 */
[----:B------:R-:W-:Y:S01]  /*1a80*/  ISETP.GE.AND P3, PT, R21, RZ, PT ;  /* 0x000000ff1500720c */ /* 0x000fe20003f66270 */
[----:B------:R-:W-:Y:S01]  /*1a90*/  IMAD.HI.U32 R21, R7, R146, RZ ;  /* 0x0000009207157227 */ /* 0x000fe200078e00ff */
[----:B------:R-:W-:-:S03]  /*1aa0*/  ISETP.GT.U32.AND P6, PT, R4, R18, PT ;  /* 0x000000120400720c */ /* 0x000fc60003fc4070 */
[----:B------:R-:W-:Y:S02]  /*1ab0*/  IMAD.MOV R23, RZ, RZ, -R20 ;  /* 0x000000ffff177224 */ /* 0x000fe400078e0a14 */
[C---:B------:R-:W-:Y:S02]  /*1ac0*/  IMAD R144, R4.reuse, R19, R144 ;  /* 0x0000001304907224 */ /* 0x040fe400078e0290 */
[----:B------:R-:W-:Y:S02]  /*1ad0*/  IMAD.MOV R21, RZ, RZ, -R21 ;  /* 0x000000ffff157224 */ /* 0x000fe400078e0a15 */
[C---:B------:R-:W-:Y:S01]  /*1ae0*/  IMAD R19, R4.reuse, R23, R22 ;  /* 0x0000001704137224 */ /* 0x040fe200078e0216 */
[C---:B------:R-:W-:Y:S01]  /*1af0*/  ISETP.GT.U32.AND P0, PT, R4.reuse, R144, PT ;  /* 0x000000900400720c */ /* 0x040fe20003f04070 */
[C---:B------:R-:W-:Y:S01]  /*1b00*/  IMAD R146, R4.reuse, R21, R146 ;  /* 0x0000001504927224 */ /* 0x040fe200078e0292 */
[----:B------:R-:W-:Y:S01]  /*1b10*/  IABS R22, R27 ;  /* 0x0000001b00167213 */ /* 0x000fe20000000000 */
[----:B------:R-:W-:Y:S01]  /*1b20*/  @!P1 IMAD.MOV R17, RZ, RZ, -R17 ;  /* 0x000000ffff119224 */ /* 0x000fe200078e0a11 */
[----:B------:R-:W-:Y:S01]  /*1b30*/  ISETP.GT.U32.AND P1, PT, R4, R19, PT ;  /* 0x000000130400720c */ /* 0x000fe20003f24070 */
[----:B------:R-:W-:Y:S01]  /*1b40*/  @!P6 IMAD.IADD R18, R18, 0x1, -R4 ;  /* 0x000000011212e824 */ /* 0x000fe200078e0a04 */
[----:B------:R-:W-:Y:S01]  /*1b50*/  ISETP.GT.U32.AND P6, PT, R4, R146, PT ;  /* 0x000000920400720c */ /* 0x000fe20003fc4070 */
[----:B------:R-:W-:-:S04]  /*1b60*/  IMAD.HI.U32 R20, R7, R22, RZ ;  /* 0x0000001607147227 */ /* 0x000fc800078e00ff */
[----:B------:R-:W-:Y:S02]  /*1b70*/  IMAD.MOV R23, RZ, RZ, -R20 ;  /* 0x000000ffff177224 */ /* 0x000fe400078e0a14 */
[----:B------:R-:W-:Y:S01]  /*1b80*/  @!P0 IMAD.IADD R144, R144, 0x1, -R4 ;  /* 0x0000000190908824 */ /* 0x000fe200078e0a04 */
[----:B------:R-:W-:Y:S01]  /*1b90*/  ISETP.GE.AND P0, PT, R26, RZ, PT ;  /* 0x000000ff1a00720c */ /* 0x000fe20003f06270 */
[----:B------:R-:W-:Y:S01]  /*1ba0*/  IMAD.HI.U32 R21, R7, R145, RZ ;  /* 0x0000009107157227 */ /* 0x000fe200078e00ff */
[----:B------:R-:W-:-:S03]  /*1bb0*/  LOP3.LUT R26, R8, 0x60, RZ, 0xfc, !PT ;  /* 0x00000060081a7812 */ /* 0x000fc600078efcff */
[--C-:B------:R-:W-:Y:S01]  /*1bc0*/  @!P1 IMAD.IADD R19, R19, 0x1, -R4.reuse ;  /* 0x0000000113139824 */ /* 0x100fe200078e0a04 */
[----:B------:R-:W-:Y:S01]  /*1bd0*/  ISETP.GT.U32.AND P1, PT, R4, R144, PT ;  /* 0x000000900400720c */ /* 0x000fe20003f24070 */
[----:B------:R-:W-:Y:S02]  /*1be0*/  @!P6 IMAD.IADD R146, R146, 0x1, -R4 ;  /* 0x000000019292e824 */ /* 0x000fe400078e0a04 */
[C---:B------:R-:W-:Y:S01]  /*1bf0*/  IMAD R20, R4.reuse, R23, R22 ;  /* 0x0000001704147224 */ /* 0x040fe200078e0216 */
[C---:B------:R-:W-:Y:S01]  /*1c00*/  ISETP.GT.U32.AND P6, PT, R4.reuse, R19, PT ;  /* 0x000000130400720c */ /* 0x040fe20003fc4070 */
[----:B------:R-:W-:Y:S01]  /*1c10*/  IMAD.MOV R21, RZ, RZ, -R21 ;  /* 0x000000ffff157224 */ /* 0x000fe200078e0a15 */
[----:B------:R-:W-:Y:S01]  /*1c20*/  IABS R23, R26 ;  /* 0x0000001a00177213 */ /* 0x000fe20000000000 */
[----:B------:R-:W-:Y:S01]  /*1c30*/  @!P5 IMAD.MOV R16, RZ, RZ, -R16 ;  /* 0x000000ffff10d224 */ /* 0x000fe200078e0a10 */
[C---:B------:R-:W-:Y:S01]  /*1c40*/  ISETP.GT.U32.AND P5, PT, R4.reuse, R136, PT ;  /* 0x000000880400720c */ /* 0x040fe20003fa4070 */
[----:B------:R-:W-:-:S02]  /*1c50*/  IMAD R145, R4, R21, R145 ;  /* 0x0000001504917224 */ /* 0x000fc400078e0291 */
[----:B------:R-:W-:-:S04]  /*1c60*/  IMAD.HI.U32 R21, R7, R23, RZ ;  /* 0x0000001707157227 */ /* 0x000fc800078e00ff */
[--C-:B------:R-:W-:Y:S01]  /*1c70*/  @!P1 IMAD.IADD R144, R144, 0x1, -R4.reuse ;  /* 0x0000000190909824 */ /* 0x100fe200078e0a04 */
[C---:B------:R-:W-:Y:S01]  /*1c80*/  ISETP.GT.U32.AND P1, PT, R4.reuse, R20, PT ;  /* 0x000000140400720c */ /* 0x040fe20003f24070 */
[----:B------:R-:W-:Y:S01]  /*1c90*/  @!P6 IMAD.IADD R19, R19, 0x1, -R4 ;  /* 0x000000011313e824 */ /* 0x000fe200078e0a04 */
[----:B------:R-:W-:Y:S01]  /*1ca0*/  ISETP.GT.U32.AND P6, PT, R4, R145, PT ;  /* 0x000000910400720c */ /* 0x000fe20003fc4070 */
[----:B------:R-:W-:Y:S02]  /*1cb0*/  IMAD.MOV R21, RZ, RZ, -R21 ;  /* 0x000000ffff157224 */ /* 0x000fe400078e0a15 */
[----:B------:R-:W-:-:S04]  /*1cc0*/  IMAD.HI.U32 R22, R7, R150, RZ ;  /* 0x0000009607167227 */ /* 0x000fc800078e00ff */
[--C-:B------:R-:W-:Y:S01]  /*1cd0*/  @!P5 IMAD.IADD R136, R136, 0x1, -R4.reuse ;  /* 0x000000018888d824 */ /* 0x100fe200078e0a04 */
[----:B------:R-:W-:Y:S01]  /*1ce0*/  ISETP.GE.AND P5, PT, R24, RZ, PT ;  /* 0x000000ff1800720c */ /* 0x000fe20003fa6270 */
[----:B------:R-:W-:Y:S01]  /*1cf0*/  IMAD R21, R4, R21, R23 ;  /* 0x0000001504157224 */ /* 0x000fe200078e0217 */
[----:B------:R-:W-:Y:S01]  /*1d00*/  IABS R24, R30 ;  /* 0x0000001e00187213 */ /* 0x000fe20000000000 */
[--C-:B------:R-:W-:Y:S01]  /*1d10*/  @!P1 IMAD.IADD R20, R20, 0x1, -R4.reuse ;  /* 0x0000000114149824 */ /* 0x100fe200078e0a04 */
[----:B------:R-:W-:Y:S01]  /*1d20*/  ISETP.GE.AND P1, PT, R28, RZ, PT ;  /* 0x000000ff1c00720c */ /* 0x000fe20003f26270 */
[----:B------:R-:W-:Y:S01]  /*1d30*/  @!P6 IMAD.IADD R145, R145, 0x1, -R4 ;  /* 0x000000019191e824 */ /* 0x000fe200078e0a04 */
[----:B------:R-:W-:Y:S01]  /*1d40*/  LOP3.LUT R28, R8, 0x74, RZ, 0xfc, !PT ;  /* 0x00000074081c7812 */ /* 0x000fe200078efcff */
[----:B------:R-:W-:Y:S01]  /*1d50*/  IMAD.MOV R23, RZ, RZ, -R22 ;  /* 0x000000ffff177224 */ /* 0x000fe200078e0a16 */
[C---:B------:R-:W-:Y:S01]  /*1d60*/  ISETP.GT.U32.AND P6, PT, R4.reuse, R20, PT ;  /* 0x000000140400720c */ /* 0x040fe20003fc4070 */
[----:B------:R-:W-:Y:S01]  /*1d70*/  @!P4 IMAD.MOV R18, RZ, RZ, -R18 ;  /* 0x000000ffff12c224 */ /* 0x000fe200078e0a12 */
[C---:B------:R-:W-:Y:S01]  /*1d80*/  ISETP.GT.U32.AND P4, PT, R4.reuse, R21, PT ;  /* 0x000000150400720c */ /* 0x040fe20003f84070 */
[C---:B------:R-:W-:Y:S01]  /*1d90*/  IMAD R150, R4.reuse, R23, R150 ;  /* 0x0000001704967224 */ /* 0x040fe200078e0296 */
[----:B------:R-:W-:Y:S01]  /*1da0*/  IABS R152, R28 ;  /* 0x0000001c00987213 */ /* 0x000fe20000000000 */
[----:B------:R-:W-:Y:S01]  /*1db0*/  @!P2 IMAD.MOV R136, RZ, RZ, -R136 ;  /* 0x000000ffff88a224 */ /* 0x000fe200078e0a88 */
[C---:B------:R-:W-:Y:S01]  /*1dc0*/  ISETP.GT.U32.AND P2, PT, R4.reuse, R146, PT ;  /* 0x000000920400720c */ /* 0x040fe20003f44070 */
[----:B------:R-:W-:Y:S01]  /*1dd0*/  @!P3 IMAD.MOV R144, RZ, RZ, -R144 ;  /* 0x000000ffff90b224 */ /* 0x000fe200078e0a90 */
[----:B------:R-:W-:Y:S01]  /*1de0*/  ISETP.GT.U32.AND P3, PT, R4, R145, PT ;  /* 0x000000910400720c */ /* 0x000fe20003f64070 */
[----:B------:R-:W-:Y:S01]  /*1df0*/  @!P5 IMAD.MOV R19, RZ, RZ, -R19 ;  /* 0x000000ffff13d224 */ /* 0x000fe200078e0a13 */
[----:B------:R-:W-:Y:S01]  /*1e00*/  ISETP.GE.AND P5, PT, R26, RZ, PT ;  /* 0x000000ff1a00720c */ /* 0x000fe20003fa6270 */
[----:B------:R-:W-:Y:S01]  /*1e10*/  IMAD.HI.U32 R22, R7, R24, RZ ;  /* 0x0000001807167227 */ /* 0x000fe200078e00ff */
[----:B------:R-:W-:-:S03]  /*1e20*/  LOP3.LUT R26, R8, 0x6c, RZ, 0xfc, !PT ;  /* 0x0000006c081a7812 */ /* 0x000fc600078efcff */
[--C-:B------:R-:W-:Y:S01]  /*1e30*/  @!P6 IMAD.IADD R20, R20, 0x1, -R4.reuse ;  /* 0x000000011414e824 */ /* 0x100fe200078e0a04 */
[----:B------:R-:W-:Y:S01]  /*1e40*/  ISETP.GT.U32.AND P6, PT, R4, R150, PT ;  /* 0x000000960400720c */ /* 0x000fe20003fc4070 */
[----:B------:R-:W-:Y:S01]  /*1e50*/  @!P4 IMAD.IADD R21, R21, 0x1, -R4 ;  /* 0x000000011515c824 */ /* 0x000fe200078e0a04 */
[----:B------:R-:W-:Y:S01]  /*1e60*/  IABS R151, R26 ;  /* 0x0000001a00977213 */ /* 0x000fe20000000000 */
[----:B------:R-:W-:Y:S01]  /*1e70*/  IMAD.MOV R23, RZ, RZ, -R22 ;  /* 0x000000ffff177224 */ /* 0x000fe200078e0a16 */
[----:B------:R-:W-:Y:S01]  /*1e80*/  ISETP.GE.AND P4, PT, R26, RZ, PT ;  /* 0x000000ff1a00720c */ /* 0x000fe20003f86270 */
[----:B------:R-:W-:Y:S01]  /*1e90*/  @!P2 IMAD.IADD R146, R146, 0x1, -R4 ;  /* 0x000000019292a824 */ /* 0x000fe200078e0a04 */
[----:B------:R-:W-:Y:S01]  /*1ea0*/  ISETP.GE.AND P2, PT, R27, RZ, PT ;  /* 0x000000ff1b00720c */ /* 0x000fe20003f46270 */
[----:B------:R-:W-:Y:S01]  /*1eb0*/  IMAD R22, R4, R23, R24 ;  /* 0x0000001704167224 */ /* 0x000fe200078e0218 */
[----:B------:R-:W-:Y:S01]  /*1ec0*/  LOP3.LUT R26, R8, 0x70, RZ, 0xfc, !PT ;  /* 0x00000070081a7812 */ /* 0x000fe200078efcff */
[----:B------:R-:W-:-:S03]  /*1ed0*/  IMAD.HI.U32 R23, R7, R151, RZ ;  /* 0x0000009707177227 */ /* 0x000fc600078e00ff */
[----:B------:R-:W-:Y:S01]  /*1ee0*/  IABS R27, R26 ;  /* 0x0000001a001b7213 */ /* 0x000fe20000000000 */
[--C-:B------:R-:W-:Y:S01]  /*1ef0*/  @!P6 IMAD.IADD R150, R150, 0x1, -R4.reuse ;  /* 0x000000019696e824 */ /* 0x100fe200078e0a04 */
[----:B------:R-:W-:Y:S01]  /*1f00*/  ISETP.GT.U32.AND P6, PT, R4, R21, PT ;  /* 0x000000150400720c */ /* 0x000fe20003fc4070 */
[----:B------:R-:W-:Y:S01]  /*1f10*/  @!P3 IMAD.IADD R145, R145, 0x1, -R4 ;  /* 0x000000019191b824 */ /* 0x000fe200078e0a04 */
[----:B------:R-:W-:Y:S01]  /*1f20*/  ISETP.GE.AND P3, PT, R30, RZ, PT ;  /* 0x000000ff1e00720c */ /* 0x000fe20003f66270 */
[----:B------:R-:W-:Y:S01]  /*1f30*/  IMAD.MOV R23, RZ, RZ, -R23 ;  /* 0x000000ffff177224 */ /* 0x000fe200078e0a17 */
[----:B------:R-:W-:Y:S01]  /*1f40*/  LOP3.LUT R30, R8, 0x78, RZ, 0xfc, !PT ;  /* 0x00000078081e7812 */ /* 0x000fe200078efcff */
[----:B------:R-:W-:Y:S01]  /*1f50*/  @!P1 IMAD.MOV R145, RZ, RZ, -R145 ;  /* 0x000000ffff919224 */ /* 0x000fe200078e0a91 */
[C---:B------:R-:W-:Y:S01]  /*1f60*/  ISETP.GT.U32.AND P1, PT, R4.reuse, R22, PT ;  /* 0x000000160400720c */ /* 0x040fe20003f24070 */
[C---:B------:R-:W-:Y:S01]  /*1f70*/  IMAD R151, R4.reuse, R23, R151 ;  /* 0x0000001704977224 */ /* 0x040fe200078e0297 */
[----:B------:R-:W-:Y:S01]  /*1f80*/  IABS R71, R30 ;  /* 0x0000001e00477213 */ /* 0x000fe20000000000 */
[----:B------:R-:W-:Y:S01]  /*1f90*/  @!P2 IMAD.MOV R20, RZ, RZ, -R20 ;  /* 0x000000ffff14a224 */ /* 0x000fe200078e0a14 */
[C---:B------:R-:W-:Y:S01]  /*1fa0*/  ISETP.GT.U32.AND P2, PT, R4.reuse, R150, PT ;  /* 0x000000960400720c */ /* 0x040fe20003f44070 */
[----:B------:R-:W-:Y:S01]  /*1fb0*/  @!P0 IMAD.MOV R146, RZ, RZ, -R146 ;  /* 0x000000ffff928224 */ /* 0x000fe200078e0a92 */
[----:B------:R-:W-:Y:S01]  /*1fc0*/  ISETP.GE.AND P0, PT, R29, RZ, PT ;  /* 0x000000ff1d00720c */ /* 0x000fe20003f06270 */
[----:B------:R-:W-:Y:S01]  /*1fd0*/  @!P6 IMAD.IADD R21, R21, 0x1, -R4 ;  /* 0x000000011515e824 */ /* 0x000fe200078e0a04 */
[----:B------:R-:W-:Y:S01]  /*1fe0*/  ISETP.GT.U32.AND P6, PT, R4, R151, PT ;  /* 0x000000970400720c */ /* 0x000fe20003fc4070 */
[----:B------:R-:W-:-:S04]  /*1ff0*/  IMAD.HI.U32 R23, R7, R27, RZ ;  /* 0x0000001b07177227 */ /* 0x000fc800078e00ff */
[--C-:B------:R-:W-:Y:S01]  /*2000*/  @!P1 IMAD.IADD R22, R22, 0x1, -R4.reuse ;  /* 0x0000000116169824 */ /* 0x100fe200078e0a04 */
[----:B------:R-:W-:Y:S01]  /*2010*/  ISETP.GE.AND P1, PT, R28, RZ, PT ;  /* 0x000000ff1c00720c */ /* 0x000fe20003f26270 */
[----:B------:R-:W-:Y:S01]  /*2020*/  @!P5 IMAD.MOV R21, RZ, RZ, -R21 ;  /* 0x000000ffff15d224 */ /* 0x000fe200078e0a15 */
[----:B------:R-:W-:Y:S01]  /*2030*/  LOP3.LUT R28, R8, 0x7c, RZ, 0xfc, !PT ;  /* 0x0000007c081c7812 */ /* 0x000fe200078efcff */
[----:B------:R-:W-:Y:S01]  /*2040*/  IMAD.HI.U32 R24, R7, R152, RZ ;  /* 0x0000009807187227 */ /* 0x000fe200078e00ff */
[----:B------:R-:W-:Y:S02]  /*2050*/  ISETP.GT.U32.AND P5, PT, R4, R22, PT ;  /* 0x000000160400720c */ /* 0x000fe40003fa4070 */
[----:B------:R-:W-:Y:S01]  /*2060*/  IABS R153, R28 ;  /* 0x0000001c00997213 */ /* 0x000fe20000000000 */
[----:B------:R-:W-:Y:S02]  /*2070*/  IMAD.MOV R23, RZ, RZ, -R23 ;  /* 0x000000ffff177224 */ /* 0x000fe400078e0a17 */
[----:B------:R-:W-:-:S02]  /*2080*/  @!P6 IMAD.IADD R151, R151, 0x1, -R4 ;  /* 0x000000019797e824 */ /* 0x000fc400078e0a04 */
[----:B------:R-:W-:Y:S01]  /*2090*/  @!P2 IMAD.IADD R150, R150, 0x1, -R4 ;  /* 0x000000019696a824 */ /* 0x000fe200078e0a04 */
[----:B------:R-:W-:Y:S01]  /*20a0*/  ISETP.GE.AND P2, PT, R26, RZ, PT ;  /* 0x000000ff1a00720c */ /* 0x000fe20003f46270 */
[----:B------:R-:W-:Y:S01]  /*20b0*/  IMAD.MOV R29, RZ, RZ, -R24 ;  /* 0x000000ffff1d7224 */ /* 0x000fe200078e0a18 */
[C---:B------:R-:W-:Y:S01]  /*20c0*/  ISETP.GT.U32.AND P6, PT, R4.reuse, R151, PT ;  /* 0x000000970400720c */ /* 0x040fe20003fc4070 */
[----:B------:R-:W-:Y:S02]  /*20d0*/  IMAD R23, R4, R23, R27 ;  /* 0x0000001704177224 */ /* 0x000fe400078e021b */
[----:B------:R-:W-:-:S04]  /*20e0*/  IMAD.HI.U32 R26, R7, R71, RZ ;  /* 0x00000047071a7227 */ /* 0x000fc800078e00ff */
[C---:B------:R-:W-:Y:S02]  /*20f0*/  IMAD R152, R4.reuse, R29, R152 ;  /* 0x0000001d04987224 */ /* 0x040fe400078e0298 */
[----:B------:R-:W-:Y:S01]  /*2100*/  @!P0 IMAD.MOV R150, RZ, RZ, -R150 ;  /* 0x000000ffff968224 */ /* 0x000fe200078e0a96 */
[----:B------:R-:W-:Y:S01]  /*2110*/  ISETP.GT.U32.AND P0, PT, R4, R23, PT ;  /* 0x000000170400720c */ /* 0x000fe20003f04070 */
[----:B------:R-:W-:Y:S02]  /*2120*/  IMAD.MOV R26, RZ, RZ, -R26 ;  /* 0x000000ffff1a7224 */ /* 0x000fe400078e0a1a */
[--C-:B------:R-:W-:Y:S01]  /*2130*/  @!P5 IMAD.IADD R22, R22, 0x1, -R4.reuse ;  /* 0x000000011616d824 */ /* 0x100fe200078e0a04 */
[C---:B------:R-:W-:Y:S01]  /*2140*/  ISETP.GT.U32.AND P5, PT, R4.reuse, R152, PT ;  /* 0x000000980400720c */ /* 0x040fe20003fa4070 */
[----:B------:R-:W-:Y:S02]  /*2150*/  IMAD R71, R4, R26, R71 ;  /* 0x0000001a04477224 */ /* 0x000fe400078e0247 */
[----:B------:R-:W-:-:S02]  /*2160*/  @!P6 IMAD.IADD R151, R151, 0x1, -R4 ;  /* 0x000000019797e824 */ /* 0x000fc400078e0a04 */
[----:B------:R-:W-:Y:S01]  /*2170*/  IMAD.HI.U32 R24, R7, R153, RZ ;  /* 0x0000009907187227 */ /* 0x000fe200078e00ff */
[----:B------:R-:W-:-:S03]  /*2180*/  ISETP.GT.U32.AND P6, PT, R4, R71, PT ;  /* 0x000000470400720c */ /* 0x000fc60003fc4070 */
[----:B------:R-:W-:Y:S01]  /*2190*/  @!P0 IMAD.IADD R23, R23, 0x1, -R4 ;  /* 0x0000000117178824 */ /* 0x000fe200078e0a04 */
[----:B------:R-:W-:Y:S01]  /*21a0*/  ISETP.GE.AND P0, PT, R30, RZ, PT ;  /* 0x000000ff1e00720c */ /* 0x000fe20003f06270 */
[----:B------:R-:W-:Y:S02]  /*21b0*/  IMAD.MOV R24, RZ, RZ, -R24 ;  /* 0x000000ffff187224 */ /* 0x000fe400078e0a18 */
[----:B------:R-:W-:Y:S01]  /*21c0*/  @!P5 IMAD.IADD R152, R152, 0x1, -R4 ;  /* 0x000000019898d824 */ /* 0x000fe200078e0a04 */
[----:B------:R-:W-:Y:S01]  /*21d0*/  ISETP.GT.U32.AND P5, PT, R4, R23, PT ;  /* 0x000000170400720c */ /* 0x000fe20003fa4070 */
[----:B------:R-:W-:-:S04]  /*21e0*/  IMAD.HI.U32 R26, R7, R70, RZ ;  /* 0x00000046071a7227 */ /* 0x000fc800078e00ff */
[----:B------:R-:W-:Y:S01]  /*21f0*/  @!P6 IMAD.IADD R71, R71, 0x1, -R4 ;  /* 0x000000014747e824 */ /* 0x000fe200078e0a04 */
[C---:B------:R-:W-:Y:S01]  /*2200*/  ISETP.GT.U32.AND P6, PT, R4.reuse, R152, PT ;  /* 0x000000980400720c */ /* 0x040fe20003fc4070 */
[----:B------:R-:W-:Y:S02]  /*2210*/  IMAD R153, R4, R24, R153 ;  /* 0x0000001804997224 */ /* 0x000fe400078e0299 */
[----:B------:R-:W-:Y:S02]  /*2220*/  IMAD.MOV R27, RZ, RZ, -R26 ;  /* 0x000000ffff1b7224 */ /* 0x000fe400078e0a1a */
[----:B------:R-:W-:-:S04]  /*2230*/  IMAD.HI.U32 R24, R7, R154, RZ ;  /* 0x0000009a07187227 */ /* 0x000fc800078e00ff */
[----:B------:R-:W-:Y:S01]  /*2240*/  @!P5 IMAD.IADD R23, R23, 0x1, -R4 ;  /* 0x000000011717d824 */ /* 0x000fe200078e0a04 */
[C---:B------:R-:W-:Y:S01]  /*2250*/  ISETP.GT.U32.AND P5, PT, R4.reuse, R153, PT ;  /* 0x000000990400720c */ /* 0x040fe20003fa4070 */
[----:B------:R-:W-:Y:S02]  /*2260*/  IMAD R70, R4, R27, R70 ;  /* 0x0000001b04467224 */ /* 0x000fe400078e0246 */
[----:B------:R-:W-:Y:S02]  /*2270*/  IMAD.MOV R27, RZ, RZ, -R24 ;  /* 0x000000ffff1b7224 */ /* 0x000fe400078e0a18 */
[----:B------:R-:W-:Y:S01]  /*2280*/  @!P6 IMAD.IADD R152, R152, 0x1, -R4 ;  /* 0x000000019898e824 */ /* 0x000fe200078e0a04 */
[C---:B------:R-:W-:Y:S01]  /*2290*/  ISETP.GT.U32.AND P6, PT, R4.reuse, R70, PT ;  /* 0x000000460400720c */ /* 0x040fe20003fc4070 */
[----:B------:R-:W-:Y:S01]  /*22a0*/  IMAD R154, R4, R27, R154 ;  /* 0x0000001b049a7224 */ /* 0x000fe200078e029a */
[----:B------:R-:W-:Y:S01]  /*22b0*/  LOP3.LUT R27, R8, 0x9c, RZ, 0xfc, !PT ;  /* 0x0000009c081b7812 */ /* 0x000fe200078efcff */
[----:B------:R-:W-:Y:S01]  /*22c0*/  @!P4 IMAD.MOV R151, RZ, RZ, -R151 ;  /* 0x000000ffff97c224 */ /* 0x000fe200078e0a97 */
[----:B------:R-:W-:Y:S01]  /*22d0*/  ISETP.GE.AND P4, PT, R28, RZ, PT ;  /* 0x000000ff1c00720c */ /* 0x000fe20003f86270 */
[----:B------:R-:W-:Y:S01]  /*22e0*/  @!P3 IMAD.MOV R22, RZ, RZ, -R22 ;  /* 0x000000ffff16b224 */ /* 0x000fe200078e0a16 */
[----:B------:R-:W-:Y:S01]  /*22f0*/  LOP3.LUT R28, R8, 0x8c, RZ, 0xfc, !PT ;  /* 0x0000008c081c7812 */ /* 0x000fe200078efcff */
[----:B------:R-:W-:Y:S01]  /*2300*/  @!P5 IMAD.IADD R153, R153, 0x1, -R4 ;  /* 0x000000019999d824 */ /* 0x000fe200078e0a04 */
[C---:B------:R-:W-:Y:S01]  /*2310*/  ISETP.GT.U32.AND P5, PT, R4.reuse, R154, PT ;  /* 0x0000009a0400720c */ /* 0x040fe20003fa4070 */
[----:B------:R-:W-:Y:S01]  /*2320*/  IMAD.HI.U32 R26, R7, R80, RZ ;  /* 0x00000050071a7227 */ /* 0x000fe200078e00ff */
[----:B------:R-:W-:-:S02]  /*2330*/  ISETP.GT.U32.AND P3, PT, R4, R71, PT ;  /* 0x000000470400720c */ /* 0x000fc40003f64070 */
[----:B------:R-:W-:Y:S01]  /*2340*/  IABS R155, R28 ;  /* 0x0000001c009b7213 */ /* 0x000fe20000000000 */
[----:B------:R-:W-:Y:S02]  /*2350*/  @!P6 IMAD.IADD R70, R70, 0x1, -R4 ;  /* 0x000000014646e824 */ /* 0x000fe400078e0a04 */
[----:B------:R-:W-:Y:S01]  /*2360*/  IMAD.MOV R29, RZ, RZ, -R26 ;  /* 0x000000ffff1d7224 */ /* 0x000fe200078e0a1a */
[----:B------:R-:W-:Y:S01]  /*2370*/  LOP3.LUT R26, R8, 0x90, RZ, 0xfc, !PT ;  /* 0x00000090081a7812 */ /* 0x000fe200078efcff */
[----:B------:R-:W-:Y:S01]  /*2380*/  IMAD.HI.U32 R24, R7, R155, RZ ;  /* 0x0000009b07187227 */ /* 0x000fe200078e00ff */
[----:B------:R-:W-:Y:S02]  /*2390*/  ISETP.GT.U32.AND P6, PT, R4, R70, PT ;  /* 0x000000460400720c */ /* 0x000fe40003fc4070 */
[----:B------:R-:W-:Y:S01]  /*23a0*/  IABS R83, R26 ;  /* 0x0000001a00537213 */ /* 0x000fe20000000000 */
[----:B------:R-:W-:Y:S02]  /*23b0*/  @!P5 IMAD.IADD R154, R154, 0x1, -R4 ;  /* 0x000000019a9ad824 */ /* 0x000fe400078e0a04 */
[----:B------:R-:W-:Y:S01]  /*23c0*/  IMAD R80, R4, R29, R80 ;  /* 0x0000001d04507224 */ /* 0x000fe200078e0250 */
[----:B------:R-:W-:Y:S01]  /*23d0*/  LOP3.LUT R29, R8, 0xa0, RZ, 0xfc, !PT ;  /* 0x000000a0081d7812 */ /* 0x000fe200078efcff */
[----:B------:R-:W-:Y:S01]  /*23e0*/  IMAD.MOV R24, RZ, RZ, -R24 ;  /* 0x000000ffff187224 */ /* 0x000fe200078e0a18 */
[C---:B------:R-:W-:Y:S01]  /*23f0*/  ISETP.GT.U32.AND P5, PT, R4.reuse, R154, PT ;  /* 0x0000009a0400720c */ /* 0x040fe20003fa4070 */
[----:B------:R-:W-:Y:S01]  /*2400*/  @!P3 IMAD.IADD R71, R71, 0x1, -R4 ;  /* 0x000000014747b824 */ /* 0x000fe200078e0a04 */
[----:B------:R-:W-:Y:S01]  /*2410*/  ISETP.GE.AND P3, PT, R31, RZ, PT ;  /* 0x000000ff1f00720c */ /* 0x000fe20003f66270 */
[----:B------:R-:W-:Y:S01]  /*2420*/  @!P2 IMAD.MOV R23, RZ, RZ, -R23 ;  /* 0x000000ffff17a224 */ /* 0x000fe200078e0a17 */
[C---:B------:R-:W-:Y:S01]  /*2430*/  ISETP.GT.U32.AND P2, PT, R4.reuse, R153, PT ;  /* 0x000000990400720c */ /* 0x040fe20003f44070 */
[----:B------:R-:W-:Y:S01]  /*2440*/  @!P1 IMAD.MOV R152, RZ, RZ, -R152 ;  /* 0x000000ffff989224 */ /* 0x000fe200078e0a98 */
[C---:B------:R-:W-:Y:S01]  /*2450*/  ISETP.GT.U32.AND P1, PT, R4.reuse, R80, PT ;  /* 0x000000500400720c */ /* 0x040fe20003f24070 */
[----:B------:R-:W-:Y:S01]  /*2460*/  IMAD R155, R4, R24, R155 ;  /* 0x00000018049b7224 */ /* 0x000fe200078e029b */
[----:B------:R-:W-:Y:S01]  /*2470*/  IABS R34, R29 ;  /* 0x0000001d00227213 */ /* 0x000fe20000000000 */
[----:B------:R-:W-:Y:S01]  /*2480*/  @!P0 IMAD.MOV R71, RZ, RZ, -R71 ;  /* 0x000000ffff478224 */ /* 0x000fe200078e0a47 */
[----:B------:R-:W-:Y:S01]  /*2490*/  ISETP.GE.AND P0, PT, R32, RZ, PT ;  /* 0x000000ff2000720c */ /* 0x000fe20003f06270 */
[----:B------:R-:W-:Y:S01]  /*24a0*/  IMAD.HI.U32 R24, R7, R83, RZ ;  /* 0x0000005307187227 */ /* 0x000fe200078e00ff */
[----:B------:R-:W-:-:S03]  /*24b0*/  IABS R32, R27 ;  /* 0x0000001b00207213 */ /* 0x000fc60000000000 */
[----:B------:R-:W-:Y:S01]  /*24c0*/  @!P6 IMAD.IADD R70, R70, 0x1, -R4 ;  /* 0x000000014646e824 */ /* 0x000fe200078e0a04 */
[----:B------:R-:W-:Y:S01]  /*24d0*/  ISETP.GT.U32.AND P6, PT, R4, R155, PT ;  /* 0x0000009b0400720c */ /* 0x000fe20003fc4070 */
[----:B------:R-:W-:Y:S02]  /*24e0*/  IMAD.MOV R24, RZ, RZ, -R24 ;  /* 0x000000ffff187224 */ /* 0x000fe400078e0a18 */
[--C-:B------:R-:W-:Y:S01]  /*24f0*/  @!P5 IMAD.IADD R154, R154, 0x1, -R4.reuse ;  /* 0x000000019a9ad824 */ /* 0x100fe200078e0a04 */
[----:B------:R-:W-:Y:S01]  /*2500*/  ISETP.GE.AND P5, PT, R26, RZ, PT ;  /* 0x000000ff1a00720c */ /* 0x000fe20003fa6270 */
[----:B------:R-:W-:Y:S01]  /*2510*/  IMAD R83, R4, R24, R83 ;  /* 0x0000001804537224 */ /* 0x000fe200078e0253 */
[----:B------:R-:W-:Y:S01]  /*2520*/  LOP3.LUT R24, R8, 0x94, RZ, 0xfc, !PT ;  /* 0x0000009408187812 */ /* 0x000fe200078efcff */
[--C-:B------:R-:W-:Y:S01]  /*2530*/  @!P2 IMAD.IADD R153, R153, 0x1, -R4.reuse ;  /* 0x000000019999a824 */ /* 0x100fe200078e0a04 */
[----:B------:R-:W-:Y:S01]  /*2540*/  ISETP.GE.AND P2, PT, R33, RZ, PT ;  /* 0x000000ff2100720c */ /* 0x000fe20003f46270 */
[----:B------:R-:W-:Y:S01]  /*2550*/  @!P1 IMAD.IADD R80, R80, 0x1, -R4 ;  /* 0x0000000150509824 */ /* 0x000fe200078e0a04 */
[----:B------:R-:W-:Y:S01]  /*2560*/  LOP3.LUT R26, R8, 0x98, RZ, 0xfc, !PT ;  /* 0x00000098081a7812 */ /* 0x000fe200078efcff */
[----:B------:R-:W-:Y:S01]  /*2570*/  @!P0 IMAD.MOV R154, RZ, RZ, -R154 ;  /* 0x000000ffff9a8224 */ /* 0x000fe200078e0a9a */
[C---:B------:R-:W-:Y:S01]  /*2580*/  ISETP.GT.U32.AND P0, PT, R4.reuse, R83, PT ;  /* 0x000000530400720c */ /* 0x040fe20003f04070 */
[----:B------:R-:W-:Y:S01]  /*2590*/  @!P4 IMAD.MOV R153, RZ, RZ, -R153 ;  /* 0x000000ffff99c224 */ /* 0x000fe200078e0a99 */
[----:B------:R-:W-:Y:S01]  /*25a0*/  ISETP.GT.U32.AND P4, PT, R4, R80, PT ;  /* 0x000000500400720c */ /* 0x000fe20003f84070 */
[----:B------:R-:W-:Y:S01]  /*25b0*/  @!P6 IMAD.IADD R155, R155, 0x1, -R4 ;  /* 0x000000019b9be824 */ /* 0x000fe200078e0a04 */
[----:B------:R-:W-:Y:S01]  /*25c0*/  ISETP.GE.AND P1, PT, R28, RZ, PT ;  /* 0x000000ff1c00720c */ /* 0x000fe20003f26270 */
[----:B------:R-:W-:Y:S01]  /*25d0*/  @!P3 IMAD.MOV R70, RZ, RZ, -R70 ;  /* 0x000000ffff46b224 */ /* 0x000fe200078e0a46 */
[----:B------:R-:W-:-:S02]  /*25e0*/  IABS R28, R24 ;  /* 0x00000018001c7213 */ /* 0x000fc40000000000 */
[----:B------:R-:W-:Y:S02]  /*25f0*/  ISETP.GT.U32.AND P3, PT, R4, R155, PT ;  /* 0x0000009b0400720c */ /* 0x000fe40003f64070 */
[----:B------:R-:W-:Y:S02]  /*2600*/  IABS R30, R26 ;  /* 0x0000001a001e7213 */ /* 0x000fe40000000000 */
[----:B------:R-:W-:Y:S01]  /*2610*/  ISETP.GE.AND P6, PT, R24, RZ, PT ;  /* 0x000000ff1800720c */ /* 0x000fe20003fc6270 */
[--C-:B------:R-:W-:Y:S02]  /*2620*/  @!P0 IMAD.IADD R83, R83, 0x1, -R4.reuse ;  /* 0x0000000153538824 */ /* 0x100fe400078e0a04 */
[----:B------:R-:W-:Y:S01]  /*2630*/  @!P4 IMAD.IADD R80, R80, 0x1, -R4 ;  /* 0x000000015050c824 */ /* 0x000fe200078e0a04 */
[----:B------:R-:W-:Y:S01]  /*2640*/  ISETP.GE.AND P4, PT, R26, RZ, PT ;  /* 0x000000ff1a00720c */ /* 0x000fe20003f86270 */
[----:B------:R-:W-:Y:S01]  /*2650*/  IMAD.HI.U32 R24, R7, R28, RZ ;  /* 0x0000001c07187227 */ /* 0x000fe200078e00ff */
[----:B------:R-:W-:-:S03]  /*2660*/  ISETP.GT.U32.AND P0, PT, R4, R83, PT ;  /* 0x000000530400720c */ /* 0x000fc60003f04070 */
[----:B------:R-:W-:Y:S01]  /*2670*/  @!P2 IMAD.MOV R80, RZ, RZ, -R80 ;  /* 0x000000ffff50a224 */ /* 0x000fe200078e0a50 */
[----:B------:R-:W-:Y:S01]  /*2680*/  ISETP.GE.AND P2, PT, R27, RZ, PT ;  /* 0x000000ff1b00720c */ /* 0x000fe20003f46270 */
[----:B------:R-:W-:Y:S01]  /*2690*/  @!P3 IMAD.IADD R155, R155, 0x1, -R4 ;  /* 0x000000019b9bb824 */ /* 0x000fe200078e0a04 */
[----:B------:R-:W-:Y:S01]  /*26a0*/  ISETP.GE.AND P3, PT, R29, RZ, PT ;  /* 0x000000ff1d00720c */ /* 0x000fe20003f66270 */
[----:B------:R-:W-:-:S04]  /*26b0*/  IMAD.HI.U32 R26, R7, R30, RZ ;  /* 0x0000001e071a7227 */ /* 0x000fc800078e00ff */
[----:B------:R-:W-:-:S04]  /*26c0*/  IMAD.HI.U32 R27, R7, R32, RZ ;  /* 0x00000020071b7227 */ /* 0x000fc800078e00ff */
[----:B------:R-:W-:Y:S02]  /*26d0*/  IMAD.MOV R29, RZ, RZ, -R24 ;  /* 0x000000ffff1d7224 */ /* 0x000fe400078e0a18 */
[----:B------:R-:W-:Y:S02]  /*26e0*/  IMAD.MOV R31, RZ, RZ, -R26 ;  /* 0x000000ffff1f7224 */ /* 0x000fe400078e0a1a */
[----:B------:R-:W-:Y:S02]  /*26f0*/  IMAD.MOV R33, RZ, RZ, -R27 ;  /* 0x000000ffff217224 */ /* 0x000fe400078e0a1b */
[C---:B------:R-:W-:Y:S02]  /*2700*/  IMAD R27, R4.reuse, R29, R28 ;  /* 0x0000001d041b7224 */ /* 0x040fe400078e021c */
[----:B------:R-:W-:Y:S01]  /*2710*/  IMAD R29, R4, R31, R30 ;  /* 0x0000001f041d7224 */ /* 0x000fe200078e021e */
[----:B------:R-:W-:Y:S01]  /*2720*/  LOP3.LUT R30, R8, 0xa4, RZ, 0xfc, !PT ;  /* 0x000000a4081e7812 */ /* 0x000fe200078efcff */
[----:B------:R-:W-:Y:S01]  /*2730*/  @!P1 IMAD.MOV R155, RZ, RZ, -R155 ;  /* 0x000000ffff9b9224 */ /* 0x000fe200078e0a9b */
[C---:B------:R-:W-:Y:S01]  /*2740*/  ISETP.GT.U32.AND P1, PT, R4.reuse, R27, PT ;  /* 0x0000001b0400720c */ /* 0x040fe20003f24070 */
[----:B------:R-:W-:Y:S01]  /*2750*/  @!P0 IMAD.IADD R83, R83, 0x1, -R4 ;  /* 0x0000000153538824 */ /* 0x000fe200078e0a04 */
[C---:B------:R-:W-:Y:S01]  /*2760*/  ISETP.GT.U32.AND P0, PT, R4.reuse, R29, PT ;  /* 0x0000001d0400720c */ /* 0x040fe20003f04070 */
[----:B------:R-:W-:Y:S01]  /*2770*/  IMAD R31, R4, R33, R32 ;  /* 0x00000021041f7224 */ /* 0x000fe200078e0220 */
[----:B------:R-:W-:Y:S01]  /*2780*/  LOP3.LUT R32, R8, 0xa8, RZ, 0xfc, !PT ;  /* 0x000000a808207812 */ /* 0x000fe200078efcff */
[----:B------:R-:W-:-:S03]  /*2790*/  IMAD.HI.U32 R24, R7, R34, RZ ;  /* 0x0000002207187227 */ /* 0x000fc600078e00ff */
[----:B------:R-:W-:Y:S01]  /*27a0*/  IABS R37, R32 ;  /* 0x0000002000257213 */ /* 0x000fe20000000000 */
[----:B------:R-:W-:Y:S01]  /*27b0*/  @!P5 IMAD.MOV R83, RZ, RZ, -R83 ;  /* 0x000000ffff53d224 */ /* 0x000fe200078e0a53 */
[C---:B------:R-:W-:Y:S01]  /*27c0*/  ISETP.GT.U32.AND P5, PT, R4.reuse, R31, PT ;  /* 0x0000001f0400720c */ /* 0x040fe20003fa4070 */
[----:B------:R-:W-:Y:S02]  /*27d0*/  IMAD.MOV R35, RZ, RZ, -R24 ;  /* 0x000000ffff237224 */ /* 0x000fe400078e0a18 */
[----:B------:R-:W-:Y:S02]  /*27e0*/  @!P1 IMAD.IADD R27, R27, 0x1, -R4 ;  /* 0x000000011b1b9824 */ /* 0x000fe400078e0a04 */
[C---:B------:R-:W-:Y:S01]  /*27f0*/  IMAD R33, R4.reuse, R35, R34 ;  /* 0x0000002304217224 */ /* 0x040fe200078e0222 */
[----:B------:R-:W-:Y:S01]  /*2800*/  IABS R35, R30 ;  /* 0x0000001e00237213 */ /* 0x000fe20000000000 */
[----:B------:R-:W-:Y:S01]  /*2810*/  @!P0 IMAD.IADD R29, R29, 0x1, -R4 ;  /* 0x000000011d1d8824 */ /* 0x000fe200078e0a04 */
[----:B------:R-:W-:Y:S01]  /*2820*/  ISETP.GT.U32.AND P1, PT, R4, R27, PT ;  /* 0x0000001b0400720c */ /* 0x000fe20003f24070 */
[----:B------:R-:W-:Y:S01]  /*2830*/  IMAD.HI.U32 R26, R7, R37, RZ ;  /* 0x00000025071a7227 */ /* 0x000fe200078e00ff */
[----:B------:R-:W-:-:S02]  /*2840*/  LOP3.LUT R34, R8, 0xac, RZ, 0xfc, !PT ;  /* 0x000000ac08227812 */ /* 0x000fc400078efcff */
[----:B------:R-:W-:Y:S01]  /*2850*/  ISETP.GT.U32.AND P0, PT, R4, R29, PT ;  /* 0x0000001d0400720c */ /* 0x000fe20003f04070 */
[----:B------:R-:W-:Y:S01]  /*2860*/  IMAD.HI.U32 R24, R7, R35, RZ ;  /* 0x0000002307187227 */ /* 0x000fe200078e00ff */
[----:B------:R-:W-:-:S03]  /*2870*/  IABS R39, R34 ;  /* 0x0000002200277213 */ /* 0x000fc60000000000 */
[----:B------:R-:W-:Y:S02]  /*2880*/  @!P5 IMAD.IADD R31, R31, 0x1, -R4 ;  /* 0x000000011f1fd824 */ /* 0x000fe400078e0a04 */
[----:B------:R-:W-:Y:S02]  /*2890*/  IMAD.MOV R24, RZ, RZ, -R24 ;  /* 0x000000ffff187224 */ /* 0x000fe400078e0a18 */
[----:B------:R-:W-:Y:S01]  /*28a0*/  @!P1 IMAD.IADD R27, R27, 0x1, -R4 ;  /* 0x000000011b1b9824 */ /* 0x000fe200078e0a04 */
[C---:B------:R-:W-:Y:S01]  /*28b0*/  ISETP.GT.U32.AND P5, PT, R4.reuse, R31, PT ;  /* 0x0000001f0400720c */ /* 0x040fe20003fa4070 */
[C---:B------:R-:W-:Y:S01]  /*28c0*/  IMAD R35, R4.reuse, R24, R35 ;  /* 0x0000001804237224 */ /* 0x040fe200078e0223 */
[C---:B------:R-:W-:Y:S01]  /*28d0*/  ISETP.GT.U32.AND P1, PT, R4.reuse, R33, PT ;  /* 0x000000210400720c */ /* 0x040fe20003f24070 */
[----:B------:R-:W-:Y:S02]  /*28e0*/  IMAD.MOV R26, RZ, RZ, -R26 ;  /* 0x000000ffff1a7224 */ /* 0x000fe400078e0a1a */
[----:B------:R-:W-:Y:S01]  /*28f0*/  @!P0 IMAD.IADD R29, R29, 0x1, -R4 ;  /* 0x000000011d1d8824 */ /* 0x000fe200078e0a04 */
[C---:B------:R-:W-:Y:S01]  /*2900*/  ISETP.GT.U32.AND P0, PT, R4.reuse, R35, PT ;  /* 0x000000230400720c */ /* 0x040fe20003f04070 */
[----:B------:R-:W-:-:S02]  /*2910*/  IMAD R37, R4, R26, R37 ;  /* 0x0000001a04257224 */ /* 0x000fc400078e0225 */
[----:B------:R-:W-:-:S04]  /*2920*/  IMAD.HI.U32 R26, R7, R41, RZ ;  /* 0x00000029071a7227 */ /* 0x000fc800078e00ff */
[----:B------:R-:W-:Y:S01]  /*2930*/  @!P5 IMAD.IADD R31, R31, 0x1, -R4 ;  /* 0x000000011f1fd824 */ /* 0x000fe200078e0a04 */
[----:B------:R-:W-:Y:S01]  /*2940*/  ISETP.GT.U32.AND P5, PT, R4, R37, PT ;  /* 0x000000250400720c */ /* 0x000fe20003fa4070 */
[----:B------:R-:W-:Y:S02]  /*2950*/  IMAD.MOV R26, RZ, RZ, -R26 ;  /* 0x000000ffff1a7224 */ /* 0x000fe400078e0a1a */
[--C-:B------:R-:W-:Y:S01]  /*2960*/  @!P1 IMAD.IADD R33, R33, 0x1, -R4.reuse ;  /* 0x0000000121219824 */ /* 0x100fe200078e0a04 */
[----:B------:R-:W-:Y:S01]  /*2970*/  ISETP.GE.AND P1, PT, R30, RZ, PT ;  /* 0x000000ff1e00720c */ /* 0x000fe20003f26270 */
[----:B------:R-:W-:Y:S01]  /*2980*/  @!P0 IMAD.IADD R35, R35, 0x1, -R4 ;  /* 0x0000000123238824 */ /* 0x000fe200078e0a04 */
[----:B------:R-:W-:Y:S01]  /*2990*/  LOP3.LUT R30, R8, 0xc0, RZ, 0xfc, !PT ;  /* 0x000000c0081e7812 */ /* 0x000fe200078efcff */
[----:B------:R-:W-:Y:S01]  /*29a0*/  IMAD R41, R4, R26, R41 ;  /* 0x0000001a04297224 */ /* 0x000fe200078e0229 */
[----:B------:R-:W-:Y:S01]  /*29b0*/  LOP3.LUT R26, R8, 0xb8, RZ, 0xfc, !PT ;  /* 0x000000b8081a7812 */ /* 0x000fe200078efcff */
[----:B------:R-:W-:Y:S01]  /*29c0*/  @!P6 IMAD.MOV R27, RZ, RZ, -R27 ;  /* 0x000000ffff1be224 */ /* 0x000fe200078e0a1b */
[----:B------:R-:W-:Y:S01]  /*29d0*/  ISETP.GT.U32.AND P6, PT, R4, R33, PT ;  /* 0x000000210400720c */ /* 0x000fe20003fc4070 */
[----:B------:R-:W-:Y:S01]  /*29e0*/  IMAD.HI.U32 R24, R7, R39, RZ ;  /* 0x0000002707187227 */ /* 0x000fe200078e00ff */
[----:B------:R-:W-:-:S02]  /*29f0*/  IABS R45, R26 ;  /* 0x0000001a002d7213 */ /* 0x000fc40000000000 */
[----:B------:R-:W-:Y:S01]  /*2a00*/  IABS R49, R30 ;  /* 0x0000001e00317213 */ /* 0x000fe20000000000 */
[----:B------:R-:W-:Y:S01]  /*2a10*/  @!P4 IMAD.MOV R29, RZ, RZ, -R29 ;  /* 0x000000ffff1dc224 */ /* 0x000fe200078e0a1d */
[C---:B------:R-:W-:Y:S01]  /*2a20*/  ISETP.GT.U32.AND P4, PT, R4.reuse, R35, PT ;  /* 0x000000230400720c */ /* 0x040fe20003f84070 */
[----:B------:R-:W-:Y:S01]  /*2a30*/  @!P2 IMAD.MOV R31, RZ, RZ, -R31 ;  /* 0x000000ffff1fa224 */ /* 0x000fe200078e0a1f */
[----:B------:R-:W-:Y:S01]  /*2a40*/  ISETP.GT.U32.AND P2, PT, R4, R41, PT ;  /* 0x000000290400720c */ /* 0x000fe20003f44070 */
[----:B------:R-:W-:Y:S01]  /*2a50*/  IMAD.MOV R24, RZ, RZ, -R24 ;  /* 0x000000ffff187224 */ /* 0x000fe200078e0a18 */
[----:B------:R-:W-:Y:S01]  /*2a60*/  ISETP.GE.AND P0, PT, R32, RZ, PT ;  /* 0x000000ff2000720c */ /* 0x000fe20003f06270 */
[----:B------:R-:W-:Y:S01]  /*2a70*/  @!P5 IMAD.IADD R37, R37, 0x1, -R4 ;  /* 0x000000012525d824 */ /* 0x000fe200078e0a04 */
[----:B------:R-:W-:Y:S01]  /*2a80*/  LOP3.LUT R32, R8, 0xc4, RZ, 0xfc, !PT ;  /* 0x000000c408207812 */ /* 0x000fe200078efcff */
[----:B------:R-:W-:-:S03]  /*2a90*/  IMAD.HI.U32 R28, R7, R43, RZ ;  /* 0x0000002b071c7227 */ /* 0x000fc600078e00ff */
[C---:B------:R-:W-:Y:S01]  /*2aa0*/  ISETP.GT.U32.AND P5, PT, R4.reuse, R37, PT ;  /* 0x000000250400720c */ /* 0x040fe20003fa4070 */
[C---:B------:R-:W-:Y:S01]  /*2ab0*/  IMAD R39, R4.reuse, R24, R39 ;  /* 0x0000001804277224 */ /* 0x040fe200078e0227 */
[----:B------:R-:W-:Y:S01]  /*2ac0*/  IABS R51, R32 ;  /* 0x0000002000337213 */ /* 0x000fe20000000000 */
[----:B------:R-:W-:Y:S02]  /*2ad0*/  IMAD.MOV R28, RZ, RZ, -R28 ;  /* 0x000000ffff1c7224 */ /* 0x000fe400078e0a1c */
[--C-:B------:R-:W-:Y:S01]  /*2ae0*/  @!P6 IMAD.IADD R33, R33, 0x1, -R4.reuse ;  /* 0x000000012121e824 */ /* 0x100fe200078e0a04 */
[C---:B------:R-:W-:Y:S01]  /*2af0*/  ISETP.GT.U32.AND P6, PT, R4.reuse, R39, PT ;  /* 0x000000270400720c */ /* 0x040fe20003fc4070 */
[----:B------:R-:W-:Y:S01]  /*2b00*/  IMAD R43, R4, R28, R43 ;  /* 0x0000001c042b7224 */ /* 0x000fe200078e022b */
[----:B------:R-:W-:Y:S01]  /*2b10*/  LOP3.LUT R28, R8, 0xbc, RZ, 0xfc, !PT ;  /* 0x000000bc081c7812 */ /* 0x000fe200078efcff */
[--C-:B------:R-:W-:Y:S01]  /*2b20*/  @!P4 IMAD.IADD R35, R35, 0x1, -R4.reuse ;  /* 0x000000012323c824 */ /* 0x100fe200078e0a04 */
[----:B------:R-:W-:Y:S01]  /*2b30*/  ISETP.GE.AND P4, PT, R34, RZ, PT ;  /* 0x000000ff2200720c */ /* 0x000fe20003f86270 */
[----:B------:R-:W-:Y:S01]  /*2b40*/  @!P2 IMAD.IADD R41, R41, 0x1, -R4 ;  /* 0x000000012929a824 */ /* 0x000fe200078e0a04 */
[----:B------:R-:W-:Y:S01]  /*2b50*/  IABS R47, R28 ;  /* 0x0000001c002f7213 */ /* 0x000fe20000000000 */
[----:B------:R-:W-:Y:S01]  /*2b60*/  IMAD.HI.U32 R24, R7, R45, RZ ;  /* 0x0000002d07187227 */ /* 0x000fe200078e00ff */
[----:B------:R-:W-:-:S03]  /*2b70*/  LOP3.LUT R34, R8, 0xd8, RZ, 0xfc, !PT ;  /* 0x000000d808227812 */ /* 0x000fc600078efcff */
[----:B------:R-:W-:Y:S01]  /*2b80*/  @!P1 IMAD.MOV R35, RZ, RZ, -R35 ;  /* 0x000000ffff239224 */ /* 0x000fe200078e0a23 */
[C---:B------:R-:W-:Y:S01]  /*2b90*/  ISETP.GT.U32.AND P1, PT, R4.reuse, R41, PT ;  /* 0x000000290400720c */ /* 0x040fe20003f24070 */
[----:B------:R-:W-:Y:S01]  /*2ba0*/  IMAD.MOV R24, RZ, RZ, -R24 ;  /* 0x000000ffff187224 */ /* 0x000fe200078e0a18 */
[----:B------:R-:W-:Y:S01]  /*2bb0*/  IABS R61, R34 ;  /* 0x00000022003d7213 */ /* 0x000fe20000000000 */
[----:B------:R-:W-:Y:S01]  /*2bc0*/  @!P3 IMAD.MOV R33, RZ, RZ, -R33 ;  /* 0x000000ffff21b224 */ /* 0x000fe200078e0a21 */
[----:B------:R-:W-:Y:S01]  /*2bd0*/  ISETP.GT.U32.AND P3, PT, R4, R43, PT ;  /* 0x0000002b0400720c */ /* 0x000fe20003f64070 */
[----:B------:R-:W-:Y:S01]  /*2be0*/  @!P5 IMAD.IADD R37, R37, 0x1, -R4 ;  /* 0x000000012525d824 */ /* 0x000fe200078e0a04 */
[----:B------:R-:W-:Y:S01]  /*2bf0*/  ISETP.GE.AND P5, PT, R36, RZ, PT ;  /* 0x000000ff2400720c */ /* 0x000fe20003fa6270 */
[----:B------:R-:W-:Y:S01]  /*2c00*/  IMAD R45, R4, R24, R45 ;  /* 0x00000018042d7224 */ /* 0x000fe200078e022d */
[----:B------:R-:W-:Y:S01]  /*2c10*/  LOP3.LUT R36, R8, 0xf0, RZ, 0xfc, !PT ;  /* 0x000000f008247812 */ /* 0x000fe200078efcff */
[----:B------:R-:W-:-:S03]  /*2c20*/  IMAD.HI.U32 R24, R7, R47, RZ ;  /* 0x0000002f07187227 */ /* 0x000fc600078e00ff */
[----:B------:R-:W-:Y:S01]  /*2c30*/  IABS R75, R36 ;  /* 0x00000024004b7213 */ /* 0x000fe20000000000 */
[----:B------:R-:W-:Y:S01]  /*2c40*/  @!P6 IMAD.IADD R39, R39, 0x1, -R4 ;  /* 0x000000012727e824 */ /* 0x000fe200078e0a04 */
[----:B------:R-:W-:Y:S01]  /*2c50*/  ISETP.GE.AND P6, PT, R38, RZ, PT ;  /* 0x000000ff2600720c */ /* 0x000fe20003fc6270 */
[----:B------:R-:W-:Y:S01]  /*2c60*/  IMAD.MOV R24, RZ, RZ, -R24 ;  /* 0x000000ffff187224 */ /* 0x000fe200078e0a18 */
[----:B------:R-:W-:Y:S01]  /*2c70*/  LOP3.LUT R38, R8, 0xf4, RZ, 0xfc, !PT ;  /* 0x000000f408267812 */ /* 0x000fe200078efcff */
[--C-:B------:R-:W-:Y:S01]  /*2c80*/  @!P1 IMAD.IADD R41, R41, 0x1, -R4.reuse ;  /* 0x0000000129299824 */ /* 0x100fe200078e0a04 */
[C---:B------:R-:W-:Y:S01]  /*2c90*/  ISETP.GT.U32.AND P2, PT, R4.reuse, R39, PT ;  /* 0x000000270400720c */ /* 0x040fe20003f44070 */
[----:B------:R-:W-:Y:S01]  /*2ca0*/  IMAD R47, R4, R24, R47 ;  /* 0x00000018042f7224 */ /* 0x000fe200078e022f */
[----:B------:R-:W-:Y:S01]  /*2cb0*/  ISETP.GE.AND P1, PT, R28, RZ, PT ;  /* 0x000000ff1c00720c */ /* 0x000fe20003f26270 */
[----:B------:R-:W-:Y:S01]  /*2cc0*/  @!P3 IMAD.IADD R43, R43, 0x1, -R4 ;  /* 0x000000012b2bb824 */ /* 0x000fe200078e0a04 */
[----:B------:R-:W-:Y:S01]  /*2cd0*/  ISETP.GE.AND P3, PT, R26, RZ, PT ;  /* 0x000000ff1a00720c */ /* 0x000fe20003f66270 */
[----:B------:R-:W-:Y:S01]  /*2ce0*/  @!P5 IMAD.MOV R41, RZ, RZ, -R41 ;  /* 0x000000ffff29d224 */ /* 0x000fe200078e0a29 */
[----:B------:R-:W-:Y:S01]  /*2cf0*/  ISETP.GT.U32.AND P5, PT, R4, R47, PT ;  /* 0x0000002f0400720c */ /* 0x000fe20003fa4070 */
[----:B------:R-:W-:Y:S01]  /*2d00*/  IMAD.HI.U32 R26, R7, R49, RZ ;  /* 0x00000031071a7227 */ /* 0x000fe200078e00ff */
[----:B------:R-:W-:-:S02]  /*2d10*/  LOP3.LUT R28, R8, 0xcc, RZ, 0xfc, !PT ;  /* 0x000000cc081c7812 */ /* 0x000fc400078efcff */
[----:B------:R-:W-:Y:S01]  /*2d20*/  IABS R77, R38 ;  /* 0x00000026004d7213 */ /* 0x000fe20000000000 */
[----:B------:R-:W-:Y:S01]  /*2d30*/  IMAD.MOV R26, RZ, RZ, -R26 ;  /* 0x000000ffff1a7224 */ /* 0x000fe200078e0a1a */
[----:B------:R-:W-:Y:S01]  /*2d40*/  IABS R55, R28 ;  /* 0x0000001c00377213 */ /* 0x000fe20000000000 */
[----:B------:R-:W-:Y:S01]  /*2d50*/  @!P2 IMAD.IADD R39, R39, 0x1, -R4 ;  /* 0x000000012727a824 */ /* 0x000fe200078e0a04 */
[C---:B------:R-:W-:Y:S01]  /*2d60*/  ISETP.GT.U32.AND P2, PT, R4.reuse, R45, PT ;  /* 0x0000002d0400720c */ /* 0x040fe20003f44070 */
[----:B------:R-:W-:Y:S01]  /*2d70*/  IMAD R49, R4, R26, R49 ;  /* 0x0000001a04317224 */ /* 0x000fe200078e0231 */
[----:B------:R-:W-:Y:S01]  /*2d80*/  LOP3.LUT R26, R8, 0xc8, RZ, 0xfc, !PT ;  /* 0x000000c8081a7812 */ /* 0x000fe200078efcff */
[----:B------:R-:W-:-:S03]  /*2d90*/  IMAD.HI.U32 R24, R7, R51, RZ ;  /* 0x0000003307187227 */ /* 0x000fc600078e00ff */
[----:B------:R-:W-:Y:S01]  /*2da0*/  IABS R53, R26 ;  /* 0x0000001a00357213 */ /* 0x000fe20000000000 */
[----:B------:R-:W-:Y:S02]  /*2db0*/  @!P5 IMAD.IADD R47, R47, 0x1, -R4 ;  /* 0x000000012f2fd824 */ /* 0x000fe400078e0a04 */
[----:B------:R-:W-:Y:S02]  /*2dc0*/  IMAD.MOV R24, RZ, RZ, -R24 ;  /* 0x000000ffff187224 */ /* 0x000fe400078e0a18 */
[----:B------:R-:W-:Y:S01]  /*2dd0*/  @!P0 IMAD.MOV R37, RZ, RZ, -R37 ;  /* 0x000000ffff258224 */ /* 0x000fe200078e0a25 */
[C---:B------:R-:W-:Y:S01]  /*2de0*/  ISETP.GT.U32.AND P5, PT, R4.reuse, R47, PT ;  /* 0x0000002f0400720c */ /* 0x040fe20003fa4070 */
[C---:B------:R-:W-:Y:S01]  /*2df0*/  IMAD R51, R4.reuse, R24, R51 ;  /* 0x0000001804337224 */ /* 0x040fe200078e0233 */
[----:B------:R-:W-:Y:S01]  /*2e00*/  ISETP.GT.U32.AND P0, PT, R4, R43, PT ;  /* 0x0000002b0400720c */ /* 0x000fe20003f04070 */
[----:B------:R-:W-:-:S04]  /*2e10*/  IMAD.HI.U32 R24, R7, R53, RZ ;  /* 0x0000003507187227 */ /* 0x000fc800078e00ff */
        /* <DEDUP_REMOVED lines=8> */
[--C-:B------:R-:W-:Y:S02]  /*2ea0*/  @!P5 IMAD.IADD R47, R47, 0x1, -R4.reuse ;  /* 0x000000012f2fd824 */ /* 0x100fe400078e0a04 */
[----:B------:R-:W-:Y:S01]  /*2eb0*/  @!P0 IMAD.IADD R43, R43, 0x1, -R4 ;  /* 0x000000012b2b8824 */ /* 0x000fe200078e0a04 */
[----:B------:R-:W-:Y:S01]  /*2ec0*/  ISETP.GT.U32.AND P5, PT, R4, R53, PT ;  /* 0x000000350400720c */ /* 0x000fe20003fa4070 */
[----:B------:R-:W-:Y:S01]  /*2ed0*/  IMAD.HI.U32 R24, R7, R55, RZ ;  /* 0x0000003707187227 */ /* 0x000fe200078e00ff */
[----:B------:R-:W-:-:S02]  /*2ee0*/  ISETP.GE.AND P0, PT, R30, RZ, PT ;  /* 0x000000ff1e00720c */ /* 0x000fc40003f06270 */
[----:B------:R-:W-:Y:S01]  /*2ef0*/  LOP3.LUT R30, R8, 0xd0, RZ, 0xfc, !PT ;  /* 0x000000d0081e7812 */ /* 0x000fe200078efcff */
[----:B------:R-:W-:Y:S01]  /*2f00*/  @!P6 IMAD.MOV R43, RZ, RZ, -R43 ;  /* 0x000000ffff2be224 */ /* 0x000fe200078e0a2b */
[----:B------:R-:W-:Y:S01]  /*2f10*/  ISETP.GE.AND P6, PT, R26, RZ, PT ;  /* 0x000000ff1a00720c */ /* 0x000fe20003fc6270 */
[----:B------:R-:W-:Y:S01]  /*2f20*/  @!P4 IMAD.IADD R45, R45, 0x1, -R4 ;  /* 0x000000012d2dc824 */ /* 0x000fe200078e0a04 */
[----:B------:R-:W-:Y:S01]  /*2f30*/  IABS R57, R30 ;  /* 0x0000001e00397213 */ /* 0x000fe20000000000 */
[----:B------:R-:W-:Y:S01]  /*2f40*/  IMAD.MOV R24, RZ, RZ, -R24 ;  /* 0x000000ffff187224 */ /* 0x000fe200078e0a18 */
[C---:B------:R-:W-:Y:S01]  /*2f50*/  ISETP.GT.U32.AND P4, PT, R4.reuse, R49, PT ;  /* 0x000000310400720c */ /* 0x040fe20003f84070 */
[----:B------:R-:W-:Y:S01]  /*2f60*/  @!P3 IMAD.MOV R45, RZ, RZ, -R45 ;  /* 0x000000ffff2db224 */ /* 0x000fe200078e0a2d */
[----:B------:R-:W-:Y:S01]  /*2f70*/  ISETP.GT.U32.AND P3, PT, R4, R51, PT ;  /* 0x000000330400720c */ /* 0x000fe20003f64070 */
[----:B------:R-:W-:Y:S02]  /*2f80*/  @!P5 IMAD.IADD R53, R53, 0x1, -R4 ;  /* 0x000000013535d824 */ /* 0x000fe400078e0a04 */
[----:B------:R-:W-:-:S03]  /*2f90*/  IMAD.HI.U32 R26, R7, R57, RZ ;  /* 0x00000039071a7227 */ /* 0x000fc600078e00ff */
[C---:B------:R-:W-:Y:S01]  /*2fa0*/  ISETP.GT.U32.AND P5, PT, R4.reuse, R53, PT ;  /* 0x000000350400720c */ /* 0x040fe20003fa4070 */
[----:B------:R-:W-:Y:S02]  /*2fb0*/  IMAD.MOV R26, RZ, RZ, -R26 ;  /* 0x000000ffff1a7224 */ /* 0x000fe400078e0a1a */
[C---:B------:R-:W-:Y:S02]  /*2fc0*/  IMAD R55, R4.reuse, R24, R55 ;  /* 0x0000001804377224 */ /* 0x040fe400078e0237 */
[----:B------:R-:W-:Y:S02]  /*2fd0*/  IMAD R57, R4, R26, R57 ;  /* 0x0000001a04397224 */ /* 0x000fe400078e0239 */
[----:B------:R-:W-:-:S04]  /*2fe0*/  IMAD.HI.U32 R26, R7, R61, RZ ;  /* 0x0000003d071a7227 */ /* 0x000fc800078e00ff */
[--C-:B------:R-:W-:Y:S02]  /*2ff0*/  @!P3 IMAD.IADD R51, R51, 0x1, -R4.reuse ;  /* 0x000000013333b824 */ /* 0x100fe400078e0a04 */
[----:B------:R-:W-:Y:S02]  /*3000*/  @!P4 IMAD.IADD R49, R49, 0x1, -R4 ;  /* 0x000000013131c824 */ /* 0x000fe400078e0a04 */
[----:B------:R-:W-:Y:S01]  /*3010*/  IMAD.MOV R26, RZ, RZ, -R26 ;  /* 0x000000ffff1a7224 */ /* 0x000fe200078e0a1a */
[C---:B------:R-:W-:Y:S01]  /*3020*/  ISETP.GT.U32.AND P3, PT, R4.reuse, R51, PT ;  /* 0x000000330400720c */ /* 0x040fe20003f64070 */
[----:B------:R-:W-:Y:S01]  /*3030*/  @!P5 IMAD.IADD R53, R53, 0x1, -R4 ;  /* 0x000000013535d824 */ /* 0x000fe200078e0a04 */
[C---:B------:R-:W-:Y:S01]  /*3040*/  ISETP.GT.U32.AND P4, PT, R4.reuse, R49, PT ;  /* 0x000000310400720c */ /* 0x040fe20003f84070 */
[----:B------:R-:W-:Y:S02]  /*3050*/  IMAD R61, R4, R26, R61 ;  /* 0x0000001a043d7224 */ /* 0x000fe400078e023d */
[----:B------:R-:W-:-:S04]  /*3060*/  IMAD.HI.U32 R24, R7, R59, RZ ;  /* 0x0000003b07187227 */ /* 0x000fc800078e00ff */
[----:B------:R-:W-:Y:S01]  /*3070*/  @!P6 IMAD.MOV R53, RZ, RZ, -R53 ;  /* 0x000000ffff35e224 */ /* 0x000fe200078e0a35 */
[C---:B------:R-:W-:Y:S01]  /*3080*/  ISETP.GT.U32.AND P6, PT, R4.reuse, R61, PT ;  /* 0x0000003d0400720c */ /* 0x040fe20003fc4070 */
[----:B------:R-:W-:Y:S02]  /*3090*/  IMAD.MOV R24, RZ, RZ, -R24 ;  /* 0x000000ffff187224 */ /* 0x000fe400078e0a18 */
[--C-:B------:R-:W-:Y:S01]  /*30a0*/  @!P3 IMAD.IADD R51, R51, 0x1, -R4.reuse ;  /* 0x000000013333b824 */ /* 0x100fe200078e0a04 */
[C---:B------:R-:W-:Y:S01]  /*30b0*/  ISETP.GT.U32.AND P3, PT, R4.reuse, R57, PT ;  /* 0x000000390400720c */ /* 0x040fe20003f64070 */
[----:B------:R-:W-:Y:S02]  /*30c0*/  IMAD R59, R4, R24, R59 ;  /* 0x00000018043b7224 */ /* 0x000fe400078e023b */
[--C-:B------:R-:W-:Y:S01]  /*30d0*/  @!P4 IMAD.IADD R49, R49, 0x1, -R4.reuse ;  /* 0x000000013131c824 */ /* 0x100fe200078e0a04 */
[----:B------:R-:W-:Y:S01]  /*30e0*/  ISETP.GE.AND P4, PT, R28, RZ, PT ;  /* 0x000000ff1c00720c */ /* 0x000fe20003f86270 */
[----:B------:R-:W-:Y:S01]  /*30f0*/  @!P1 IMAD.MOV R47, RZ, RZ, -R47 ;  /* 0x000000ffff2f9224 */ /* 0x000fe200078e0a2f */
[----:B------:R-:W-:Y:S01]  /*3100*/  ISETP.GT.U32.AND P5, PT, R4, R59, PT ;  /* 0x0000003b0400720c */ /* 0x000fe20003fa4070 */
[----:B------:R-:W-:Y:S01]  /*3110*/  @!P0 IMAD.MOV R49, RZ, RZ, -R49 ;  /* 0x000000ffff318224 */ /* 0x000fe200078e0a31 */
[----:B------:R-:W-:Y:S01]  /*3120*/  LOP3.LUT R28, R8, 0xdc, RZ, 0xfc, !PT ;  /* 0x000000dc081c7812 */ /* 0x000fe200078efcff */
[--C-:B------:R-:W-:Y:S01]  /*3130*/  @!P6 IMAD.IADD R61, R61, 0x1, -R4.reuse ;  /* 0x000000013d3de824 */ /* 0x100fe200078e0a04 */
[C---:B------:R-:W-:Y:S01]  /*3140*/  ISETP.GT.U32.AND P1, PT, R4.reuse, R55, PT ;  /* 0x000000370400720c */ /* 0x040fe20003f24070 */
[----:B------:R-:W-:Y:S01]  /*3150*/  @!P2 IMAD.MOV R51, RZ, RZ, -R51 ;  /* 0x000000ffff33a224 */ /* 0x000fe200078e0a33 */
[----:B------:R-:W-:Y:S01]  /*3160*/  IABS R63, R28 ;  /* 0x0000001c003f7213 */ /* 0x000fe20000000000 */
[----:B------:R-:W-:Y:S01]  /*3170*/  @!P3 IMAD.IADD R57, R57, 0x1, -R4 ;  /* 0x000000013939b824 */ /* 0x000fe200078e0a04 */
[----:B------:R-:W-:-:S02]  /*3180*/  ISETP.GT.U32.AND P6, PT, R4, R61, PT ;  /* 0x0000003d0400720c */ /* 0x000fc40003fc4070 */
[----:B------:R-:W-:Y:S01]  /*3190*/  ISETP.GE.AND P0, PT, R30, RZ, PT ;  /* 0x000000ff1e00720c */ /* 0x000fe20003f06270 */
[----:B------:R-:W-:Y:S01]  /*31a0*/  IMAD.HI.U32 R24, R7, R63, RZ ;  /* 0x0000003f07187227 */ /* 0x000fe200078e00ff */
[----:B------:R-:W-:Y:S02]  /*31b0*/  LOP3.LUT R30, R8, 0xe0, RZ, 0xfc, !PT ;  /* 0x000000e0081e7812 */ /* 0x000fe400078efcff */
[----:B------:R-:W-:Y:S01]  /*31c0*/  ISETP.GT.U32.AND P3, PT, R4, R57, PT ;  /* 0x000000390400720c */ /* 0x000fe20003f64070 */
[----:B------:R-:W-:Y:S01]  /*31d0*/  @!P5 IMAD.IADD R59, R59, 0x1, -R4 ;  /* 0x000000013b3bd824 */ /* 0x000fe200078e0a04 */
[----:B------:R-:W-:Y:S01]  /*31e0*/  IABS R65, R30 ;  /* 0x0000001e00417213 */ /* 0x000fe20000000000 */
[----:B------:R-:W-:Y:S01]  /*31f0*/  IMAD.MOV R24, RZ, RZ, -R24 ;  /* 0x000000ffff187224 */ /* 0x000fe200078e0a18 */
[----:B------:R-:W-:Y:S01]  /*3200*/  ISETP.GE.AND P2, PT, R32, RZ, PT ;  /* 0x000000ff2000720c */ /* 0x000fe20003f46270 */
[--C-:B------:R-:W-:Y:S01]  /*3210*/  @!P1 IMAD.IADD R55, R55, 0x1, -R4.reuse ;  /* 0x0000000137379824 */ /* 0x100fe200078e0a04 */
[C---:B------:R-:W-:Y:S01]  /*3220*/  ISETP.GT.U32.AND P5, PT, R4.reuse, R59, PT ;  /* 0x0000003b0400720c */ /* 0x040fe20003fa4070 */
[----:B------:R-:W-:Y:S01]  /*3230*/  IMAD R63, R4, R24, R63 ;  /* 0x00000018043f7224 */ /* 0x000fe200078e023f */
[----:B------:R-:W-:Y:S01]  /*3240*/  LOP3.LUT R32, R8, 0xe4, RZ, 0xfc, !PT ;  /* 0x000000e408207812 */ /* 0x000fe200078efcff */
[----:B------:R-:W-:Y:S01]  /*3250*/  @!P6 IMAD.IADD R61, R61, 0x1, -R4 ;  /* 0x000000013d3de824 */ /* 0x000fe200078e0a04 */
[C---:B------:R-:W-:Y:S01]  /*3260*/  ISETP.GT.U32.AND P1, PT, R4.reuse, R55, PT ;  /* 0x000000370400720c */ /* 0x040fe20003f24070 */
[----:B------:R-:W-:Y:S01]  /*3270*/  IMAD.HI.U32 R26, R7, R65, RZ ;  /* 0x00000041071a7227 */ /* 0x000fe200078e00ff */
[----:B------:R-:W-:-:S02]  /*3280*/  ISETP.GT.U32.AND P6, PT, R4, R63, PT ;  /* 0x0000003f0400720c */ /* 0x000fc40003fc4070 */
[----:B------:R-:W-:Y:S01]  /*3290*/  IABS R67, R32 ;  /* 0x0000002000437213 */ /* 0x000fe20000000000 */
[----:B------:R-:W-:Y:S02]  /*32a0*/  IMAD.MOV R26, RZ, RZ, -R26 ;  /* 0x000000ffff1a7224 */ /* 0x000fe400078e0a1a */
[--C-:B------:R-:W-:Y:S01]  /*32b0*/  @!P3 IMAD.IADD R57, R57, 0x1, -R4.reuse ;  /* 0x000000013939b824 */ /* 0x100fe200078e0a04 */
[----:B------:R-:W-:Y:S01]  /*32c0*/  ISETP.GE.AND P3, PT, R28, RZ, PT ;  /* 0x000000ff1c00720c */ /* 0x000fe20003f66270 */
[----:B------:R-:W-:Y:S01]  /*32d0*/  @!P5 IMAD.IADD R59, R59, 0x1, -R4 ;  /* 0x000000013b3bd824 */ /* 0x000fe200078e0a04 */
[----:B------:R-:W-:Y:S01]  /*32e0*/  ISETP.GE.AND P5, PT, R30, RZ, PT ;  /* 0x000000ff1e00720c */ /* 0x000fe20003fa6270 */
[----:B------:R-:W-:Y:S01]  /*32f0*/  IMAD.HI.U32 R28, R7, R67, RZ ;  /* 0x00000043071c7227 */ /* 0x000fe200078e00ff */
[----:B------:R-:W-:-:S03]  /*3300*/  LOP3.LUT R30, R8, 0xe8, RZ, 0xfc, !PT ;  /* 0x000000e8081e7812 */ /* 0x000fc600078efcff */
[C---:B------:R-:W-:Y:S01]  /*3310*/  IMAD R65, R4.reuse, R26, R65 ;  /* 0x0000001a04417224 */ /* 0x040fe200078e0241 */
[----:B------:R-:W-:Y:S01]  /*3320*/  IABS R69, R30 ;  /* 0x0000001e00457213 */ /* 0x000fe20000000000 */
[----:B------:R-:W-:Y:S02]  /*3330*/  IMAD.MOV R28, RZ, RZ, -R28 ;  /* 0x000000ffff1c7224 */ /* 0x000fe400078e0a1c */
[--C-:B------:R-:W-:Y:S01]  /*3340*/  @!P6 IMAD.IADD R63, R63, 0x1, -R4.reuse ;  /* 0x000000013f3fe824 */ /* 0x100fe200078e0a04 */
[----:B------:R-:W-:Y:S01]  /*3350*/  ISETP.GT.U32.AND P6, PT, R4, R65, PT ;  /* 0x000000410400720c */ /* 0x000fe20003fc4070 */
[----:B------:R-:W-:Y:S01]  /*3360*/  @!P1 IMAD.IADD R55, R55, 0x1, -R4 ;  /* 0x0000000137379824 */ /* 0x000fe200078e0a04 */
[----:B------:R-:W-:Y:S01]  /*3370*/  ISETP.GE.AND P1, PT, R34, RZ, PT ;  /* 0x000000ff2200720c */ /* 0x000fe20003f26270 */
[----:B------:R-:W-:Y:S01]  /*3380*/  IMAD R67, R4, R28, R67 ;  /* 0x0000001c04437224 */ /* 0x000fe200078e0243 */
[C---:B------:R-:W-:Y:S01]  /*3390*/  LOP3.LUT R34, R8.reuse, 0xec, RZ, 0xfc, !PT ;  /* 0x000000ec08227812 */ /* 0x040fe200078efcff */
[----:B------:R-:W-:Y:S01]  /*33a0*/  IMAD.HI.U32 R26, R7, R75, RZ ;  /* 0x0000004b071a7227 */ /* 0x000fe200078e00ff */
[----:B------:R-:W-:-:S02]  /*33b0*/  LOP3.LUT R28, R8, 0xf8, RZ, 0xfc, !PT ;  /* 0x000000f8081c7812 */ /* 0x000fc400078efcff */
[----:B------:R-:W-:Y:S01]  /*33c0*/  IABS R73, R34 ;  /* 0x0000002200497213 */ /* 0x000fe20000000000 */
[----:B------:R-:W-:Y:S01]  /*33d0*/  IMAD.HI.U32 R8, R7, R69, RZ ;  /* 0x0000004507087227 */ /* 0x000fe200078e00ff */
[----:B------:R-:W-:-:S03]  /*33e0*/  IABS R79, R28 ;  /* 0x0000001c004f7213 */ /* 0x000fc60000000000 */
[----:B------:R-:W-:Y:S02]  /*33f0*/  IMAD.MOV R8, RZ, RZ, -R8 ;  /* 0x000000ffff087224 */ /* 0x000fe400078e0a08 */
[----:B------:R-:W-:Y:S01]  /*3400*/  @!P6 IMAD.IADD R65, R65, 0x1, -R4 ;  /* 0x000000014141e824 */ /* 0x000fe200078e0a04 */
[C---:B------:R-:W-:Y:S01]  /*3410*/  ISETP.GT.U32.AND P6, PT, R4.reuse, R67, PT ;  /* 0x000000430400720c */ /* 0x040fe20003fc4070 */
[----:B------:R-:W-:Y:S02]  /*3420*/  IMAD R69, R4, R8, R69 ;  /* 0x0000000804457224 */ /* 0x000fe400078e0245 */
[----:B------:R-:W-:-:S04]  /*3430*/  IMAD.HI.U32 R24, R7, R73, RZ ;  /* 0x0000004907187227 */ /* 0x000fc800078e00ff */
[----:B------:R-:W-:-:S04]  /*3440*/  IMAD.HI.U32 R8, R7, R77, RZ ;  /* 0x0000004d07087227 */ /* 0x000fc800078e00ff */
[----:B------:R-:W-:-:S04]  /*3450*/  IMAD.HI.U32 R7, R7, R79, RZ ;  /* 0x0000004f07077227 */ /* 0x000fc800078e00ff */
[----:B------:R-:W-:Y:S02]  /*3460*/  IMAD.MOV R7, RZ, RZ, -R7 ;  /* 0x000000ffff077224 */ /* 0x000fe400078e0a07 */
[----:B------:R-:W-:Y:S01]  /*3470*/  @!P4 IMAD.MOV R55, RZ, RZ, -R55 ;  /* 0x000000ffff37c224 */ /* 0x000fe200078e0a37 */
[C---:B------:R-:W-:Y:S01]  /*3480*/  ISETP.GT.U32.AND P4, PT, R4.reuse, R63, PT ;  /* 0x0000003f0400720c */ /* 0x040fe20003f84070 */
[C---:B------:R-:W-:Y:S01]  /*3490*/  IMAD R79, R4.reuse, R7, R79 ;  /* 0x00000007044f7224 */ /* 0x040fe200078e024f */
[----:B------:R-:W-:Y:S01]  /*34a0*/  LOP3.LUT R7, RZ, R25, RZ, 0x33, !PT ;  /* 0x00000019ff077212 */ /* 0x000fe200078e33ff */
[----:B------:R-:W-:Y:S01]  /*34b0*/  @!P0 IMAD.MOV R57, RZ, RZ, -R57 ;  /* 0x000000ffff398224 */ /* 0x000fe200078e0a39 */
[C---:B------:R-:W-:Y:S01]  /*34c0*/  ISETP.GT.U32.AND P0, PT, R4.reuse, R65, PT ;  /* 0x000000410400720c */ /* 0x040fe20003f04070 */
[----:B------:R-:W-:Y:S01]  /*34d0*/  @!P6 IMAD.IADD R67, R67, 0x1, -R4 ;  /* 0x000000014343e824 */ /* 0x000fe200078e0a04 */
[----:B------:R-:W-:Y:S01]  /*34e0*/  ISETP.GT.U32.AND P6, PT, R4, R79, PT ;  /* 0x0000004f0400720c */ /* 0x000fe20003fc4070 */
[----:B------:R-:W-:-:S02]  /*34f0*/  IMAD.MOV R26, RZ, RZ, -R26 ;  /* 0x000000ffff1a7224 */ /* 0x000fc400078e0a1a */
[----:B------:R-:W-:Y:S02]  /*3500*/  IMAD.MOV R24, RZ, RZ, -R24 ;  /* 0x000000ffff187224 */ /* 0x000fe400078e0a18 */
[----:B------:R-:W-:Y:S02]  /*3510*/  IMAD.MOV R8, RZ, RZ, -R8 ;  /* 0x000000ffff087224 */ /* 0x000fe400078e0a08 */
[C---:B------:R-:W-:Y:S02]  /*3520*/  IMAD R75, R4.reuse, R26, R75 ;  /* 0x0000001a044b7224 */ /* 0x040fe400078e024b */
[C---:B------:R-:W-:Y:S02]  /*3530*/  IMAD R73, R4.reuse, R24, R73 ;  /* 0x0000001804497224 */ /* 0x040fe400078e0249 */
[C---:B------:R-:W-:Y:S02]  /*3540*/  IMAD R77, R4.reuse, R8, R77 ;  /* 0x00000008044d7224 */ /* 0x040fe400078e024d */
[--C-:B------:R-:W-:Y:S01]  /*3550*/  @!P4 IMAD.IADD R63, R63, 0x1, -R4.reuse ;  /* 0x000000013f3fc824 */ /* 0x100fe200078e0a04 */
[C---:B------:R-:W-:Y:S01]  /*3560*/  ISETP.GT.U32.AND P4, PT, R4.reuse, R75, PT ;  /* 0x0000004b0400720c */ /* 0x040fe20003f84070 */
[----:B------:R-:W-:Y:S01]  /*3570*/  @!P2 IMAD.MOV R59, RZ, RZ, -R59 ;  /* 0x000000ffff3ba224 */ /* 0x000fe200078e0a3b */
[C---:B------:R-:W-:Y:S01]  /*3580*/  ISETP.GT.U32.AND P2, PT, R4.reuse, R69, PT ;  /* 0x000000450400720c */ /* 0x040fe20003f44070 */
[----:B------:R-:W-:Y:S01]  /*3590*/  @!P1 IMAD.MOV R61, RZ, RZ, -R61 ;  /* 0x000000ffff3d9224 */ /* 0x000fe200078e0a3d */
[C---:B------:R-:W-:Y:S01]  /*35a0*/  ISETP.GT.U32.AND P1, PT, R4.reuse, R73, PT ;  /* 0x000000490400720c */ /* 0x040fe20003f24070 */
[--C-:B------:R-:W-:Y:S01]  /*35b0*/  @!P0 IMAD.IADD R65, R65, 0x1, -R4.reuse ;  /* 0x0000000141418824 */ /* 0x100fe200078e0a04 */
[----:B------:R-:W-:Y:S01]  /*35c0*/  ISETP.GT.U32.AND P0, PT, R4, R77, PT ;  /* 0x0000004d0400720c */ /* 0x000fe20003f04070 */
[----:B------:R-:W-:-:S02]  /*35d0*/  @!P6 IMAD.IADD R79, R79, 0x1, -R4 ;  /* 0x000000014f4fe824 */ /* 0x000fc400078e0a04 */
[----:B------:R-:W-:Y:S02]  /*35e0*/  @!P5 IMAD.MOV R65, RZ, RZ, -R65 ;  /* 0x000000ffff41d224 */ /* 0x000fe400078e0a41 */
[----:B------:R-:W-:Y:S01]  /*35f0*/  @!P3 IMAD.MOV R63, RZ, RZ, -R63 ;  /* 0x000000ffff3fb224 */ /* 0x000fe200078e0a3f */
[----:B------:R-:W-:Y:S01]  /*3600*/  ISETP.GT.U32.AND P5, PT, R4, R79, PT ;  /* 0x0000004f0400720c */ /* 0x000fe20003fa4070 */
[--C-:B------:R-:W-:Y:S02]  /*3610*/  @!P4 IMAD.IADD R75, R75, 0x1, -R4.reuse ;  /* 0x000000014b4bc824 */ /* 0x100fe400078e0a04 */
[--C-:B------:R-:W-:Y:S01]  /*3620*/  @!P2 IMAD.IADD R69, R69, 0x1, -R4.reuse ;  /* 0x000000014545a824 */ /* 0x100fe200078e0a04 */
[----:B------:R-:W-:Y:S01]  /*3630*/  ISETP.GE.AND P2, PT, R32, RZ, PT ;  /* 0x000000ff2000720c */ /* 0x000fe20003f46270 */
[--C-:B------:R-:W-:Y:S01]  /*3640*/  @!P1 IMAD.IADD R73, R73, 0x1, -R4.reuse ;  /* 0x0000000149499824 */ /* 0x100fe200078e0a04 */
[C---:B------:R-:W-:Y:S01]  /*3650*/  ISETP.GT.U32.AND P1, PT, R4.reuse, R67, PT ;  /* 0x000000430400720c */ /* 0x040fe20003f24070 */
[----:B------:R-:W-:Y:S01]  /*3660*/  @!P0 IMAD.IADD R77, R77, 0x1, -R4 ;  /* 0x000000014d4d8824 */ /* 0x000fe200078e0a04 */
[----:B------:R-:W-:-:S02]  /*3670*/  ISETP.GT.U32.AND P0, PT, R4, R75, PT ;  /* 0x0000004b0400720c */ /* 0x000fc40003f04070 */
[C---:B------:R-:W-:Y:S02]  /*3680*/  ISETP.GT.U32.AND P3, PT, R4.reuse, R69, PT ;  /* 0x000000450400720c */ /* 0x040fe40003f64070 */
[C---:B------:R-:W-:Y:S01]  /*3690*/  ISETP.GT.U32.AND P4, PT, R4.reuse, R73, PT ;  /* 0x000000490400720c */ /* 0x040fe20003f84070 */
[--C-:B------:R-:W-:Y:S01]  /*36a0*/  @!P5 IMAD.IADD R79, R79, 0x1, -R4.reuse ;  /* 0x000000014f4fd824 */ /* 0x100fe200078e0a04 */
[----:B------:R-:W-:Y:S02]  /*36b0*/  ISETP.GT.U32.AND P6, PT, R4, R77, PT ;  /* 0x0000004d0400720c */ /* 0x000fe40003fc4070 */
[----:B------:R-:W-:Y:S01]  /*36c0*/  ISETP.NE.AND P5, PT, R25, RZ, PT ;  /* 0x000000ff1900720c */ /* 0x000fe20003fa5270 */
[C---:B------:R-:W-:Y:S02]  /*36d0*/  IMAD R25, R122.reuse, 0x2, R93 ;  /* 0x000000027a197824 */ /* 0x040fe400078e025d */
[--C-:B------:R-:W-:Y:S01]  /*36e0*/  @!P1 IMAD.IADD R67, R67, 0x1, -R4.reuse ;  /* 0x0000000143439824 */ /* 0x100fe200078e0a04 */
[----:B------:R-:W-:Y:S01]  /*36f0*/  SEL R44, R7, R11, !P5 ;  /* 0x0000000b072c7207 */ /* 0x000fe20006800000 */
[----:B------:R-:W-:Y:S01]  /*3700*/  IMAD R95, R122, 0x2, R25 ;  /* 0x000000027a5f7824 */ /* 0x000fe200078e0219 */
[----:B------:R-:W-:Y:S01]  /*3710*/  ISETP.GE.AND P1, PT, R30, RZ, PT ;  /* 0x000000ff1e00720c */ /* 0x000fe20003f26270 */
[--C-:B------:R-:W-:Y:S01]  /*3720*/  @!P0 IMAD.IADD R75, R75, 0x1, -R4.reuse ;  /* 0x000000014b4b8824 */ /* 0x100fe200078e0a04 */
[----:B------:R-:W-:Y:S01]  /*3730*/  ISETP.GE.AND P0, PT, R38, RZ, PT ;  /* 0x000000ff2600720c */ /* 0x000fe20003f06270 */
[----:B------:R-:W-:Y:S01]  /*3740*/  IMAD R11, R122, 0x4, R95 ;  /* 0x000000047a0b7824 */ /* 0x000fe200078e025f */
[----:B------:R-:W-:Y:S01]  /*3750*/  SEL R60, R7, R19, !P5 ;  /* 0x00000013073c7207 */ /* 0x000fe20006800000 */
[--C-:B------:R-:W-:Y:S01]  /*3760*/  @!P3 IMAD.IADD R69, R69, 0x1, -R4.reuse ;  /* 0x000000014545b824 */ /* 0x100fe200078e0a04 */
[----:B------:R-:W-:Y:S01]  /*3770*/  ISETP.GE.AND P3, PT, R34, RZ, PT ;  /* 0x000000ff2200720c */ /* 0x000fe20003f66270 */
[--C-:B------:R-:W-:Y:S01]  /*3780*/  @!P4 IMAD.IADD R73, R73, 0x1, -R4.reuse ;  /* 0x000000014949c824 */ /* 0x100fe200078e0a04 */
[----:B------:R-:W-:Y:S01]  /*3790*/  ISETP.GE.AND P4, PT, R36, RZ, PT ;  /* 0x000000ff2400720c */ /* 0x000fe20003f86270 */
[----:B------:R-:W-:Y:S01]  /*37a0*/  @!P6 IMAD.IADD R77, R77, 0x1, -R4 ;  /* 0x000000014d4de824 */ /* 0x000fe200078e0a04 */
[----:B------:R-:W-:Y:S01]  /*37b0*/  ISETP.GE.AND P6, PT, R28, RZ, PT ;  /* 0x000000ff1c00720c */ /* 0x000fe20003fc6270 */
[C---:B------:R-:W-:Y:S01]  /*37c0*/  IMAD R19, R122.reuse, 0x2, R11 ;  /* 0x000000027a137824 */ /* 0x040fe200078e020b */
[----:B------:R-:W-:Y:S01]  /*37d0*/  LOP3.LUT R4, R3, 0x1f, RZ, 0xc0, !PT ;  /* 0x0000001f03047812 */ /* 0x000fe200078ec0ff */
[----:B------:R-:W-:Y:S01]  /*37e0*/  @!P1 IMAD.MOV R69, RZ, RZ, -R69 ;  /* 0x000000ffff459224 */ /* 0x000fe200078e0a45 */
[C---:B------:R-:W-:Y:S01]  /*37f0*/  SEL R156, R7.reuse, R27, !P5 ;  /* 0x0000001b079c7207 */ /* 0x040fe20006800000 */
[----:B------:R-:W-:Y:S01]  /*3800*/  IMAD R27, R122, 0x2, R19 ;  /* 0x000000027a1b7824 */ /* 0x000fe200078e0213 */
[C---:B------:R-:W-:Y:S01]  /*3810*/  SEL R158, R7.reuse, R35, !P5 ;  /* 0x00000023079e7207 */ /* 0x040fe20006800000 */
[----:B------:R-:W-:Y:S01]  /*3820*/  IMAD R187, R4, R123, RZ ;  /* 0x0000007b04bb7224 */ /* 0x000fe200078e02ff */
[C---:B------:R-:W-:Y:S01]  /*3830*/  SEL R48, R7.reuse, R13, !P5 ;  /* 0x0000000d07307207 */ /* 0x040fe20006800000 */
[C---:B------:R-:W-:Y:S01]  /*3840*/  IMAD R35, R122.reuse, 0x2, R27 ;  /* 0x000000027a237824 */ /* 0x040fe200078e021b */
[----:B------:R-:W-:Y:S01]  /*3850*/  SEL R64, R7, R21, !P5 ;  /* 0x0000001507407207 */ /* 0x000fe20006800000 */
[----:B------:R-:W-:Y:S01]  /*3860*/  @!P0 IMAD.MOV R77, RZ, RZ, -R77 ;  /* 0x000000ffff4d8224 */ /* 0x000fe200078e0a4d */
[----:B---3--:R-:W-:Y:S01]  /*3870*/  IADD3 R36, P0, PT, R5, UR8, RZ ;  /* 0x0000000805247c10 */ /* 0x008fe2000ff1e0ff */
[----:B------:R-:W-:Y:S01]  /*3880*/  @!P2 IMAD.MOV R67, RZ, RZ, -R67 ;  /* 0x000000ffff43a224 */ /* 0x000fe200078e0a43 */
[----:B------:R-:W-:Y:S01]  /*3890*/  IADD3 R180, P1, PT, R187, UR10, RZ ;  /* 0x0000000abbb47c10 */ /* 0x000fe2000ff3e0ff */
[----:B------:R-:W-:Y:S01]  /*38a0*/  @!P3 IMAD.MOV R73, RZ, RZ, -R73 ;  /* 0x000000ffff49b224 */ /* 0x000fe200078e0a49 */
[C---:B------:R-:W-:Y:S01]  /*38b0*/  SEL R157, R7.reuse, R31, !P5 ;  /* 0x0000001f079d7207 */ /* 0x040fe20006800000 */
[----:B------:R-:W-:Y:S01]  /*38c0*/  @!P4 IMAD.MOV R75, RZ, RZ, -R75 ;  /* 0x000000ffff4bc224 */ /* 0x000fe200078e0a4b */
[C---:B------:R-:W-:Y:S01]  /*38d0*/  SEL R94, R7.reuse, R37, !P5 ;  /* 0x00000025075e7207 */ /* 0x040fe20006800000 */
[----:B------:R-:W-:Y:S01]  /*38e0*/  @!P6 IMAD.MOV R79, RZ, RZ, -R79 ;  /* 0x000000ffff4fe224 */ /* 0x000fe200078e0a4f */
[----:B------:R-:W-:Y:S01]  /*38f0*/  SEL R159, R7, R39, !P5 ;  /* 0x00000027079f7207 */ /* 0x000fe20006800000 */
[----:B------:R-:W-:Y:S01]  /*3900*/  IMAD R13, R122, 0x2, R35 ;  /* 0x000000027a0d7824 */ /* 0x000fe200078e0223 */
[----:B------:R-:W-:Y:S01]  /*3910*/  LEA.HI.X.SX32 R38, R5, UR9, 0x1, P0 ;  /* 0x0000000905267c11 */ /* 0x000fe200080f0eff */
[-C--:B------:R-:W-:Y:S01]  /*3920*/  IMAD R31, R135, R122.reuse, RZ ;  /* 0x0000007a871f7224 */ /* 0x080fe200078e02ff */
[----:B------:R-:W-:Y:S01]  /*3930*/  LEA.HI.X.SX32 R187, R187, UR11, 0x1, P1 ;  /* 0x0000000bbbbb7c11 */ /* 0x000fe200088f0eff */
[----:B------:R-:W-:Y:S01]  /*3940*/  IMAD R37, R137, R122, RZ ;  /* 0x0000007a89257224 */ /* 0x000fe200078e02ff */
[C---:B------:R-:W-:Y:S01]  /*3950*/  SEL R40, R7.reuse, R9, !P5 ;  /* 0x0000000907287207 */ /* 0x040fe20006800000 */
[----:B0-----:R-:W-:Y:S01]  /*3960*/  VIADD R5, R190, 0x1f ;  /* 0x0000001fbe057836 */ /* 0x001fe20000000000 */
[C---:B------:R-:W-:Y:S01]  /*3970*/  SEL R117, R7.reuse, R117, !P5 ;  /* 0x0000007507757207 */ /* 0x040fe20006800000 */
[----:B------:R-:W-:Y:S01]  /*3980*/  IMAD R21, R122, 0x2, R13 ;  /* 0x000000027a157824 */ /* 0x000fe200078e020d */
[----:B------:R-:W-:-:S02]  /*3990*/  SEL R42, R7, R10, !P5 ;  /* 0x0000000a072a7207 */ /* 0x000fc40006800000 */
[C---:B------:R-:W-:Y:S02]  /*39a0*/  SEL R116, R7.reuse, R116, !P5 ;  /* 0x0000007407747207 */ /* 0x040fe40006800000 */
[C---:B------:R-:W-:Y:S02]  /*39b0*/  SEL R121, R7.reuse, R121, !P5 ;  /* 0x0000007907797207 */ /* 0x040fe40006800000 */
[C---:B------:R-:W-:Y:S02]  /*39c0*/  SEL R46, R7.reuse, R12, !P5 ;  /* 0x0000000c072e7207 */ /* 0x040fe40006800000 */
[C---:B------:R-:W-:Y:S02]  /*39d0*/  SEL R120, R7.reuse, R120, !P5 ;  /* 0x0000007807787207 */ /* 0x040fe40006800000 */
[C---:B------:R-:W-:Y:S02]  /*39e0*/  SEL R127, R7.reuse, R127, !P5 ;  /* 0x0000007f077f7207 */ /* 0x040fe40006800000 */
        /* <DEDUP_REMOVED lines=46> */
[----:B------:R-:W-:Y:S02]  /*3cd0*/  SEL R39, R7, R6, !P5 ;  /* 0x0000000607277207 */ /* 0x000fe40006800000 */
[----:B------:R-:W-:Y:S01]  /*3ce0*/  ISETP.NE.U32.AND P1, PT, R132, RZ, PT ;  /* 0x000000ff8400720c */ /* 0x000fe20003f25070 */
[----:B------:R-:W-:-:S12]  /*3cf0*/  BRA.U UP0, `(.L_x_5) ;  /* 0x0000000100187547 */ /* 0x000fd8000b800000 */
[----:B------:R-:W-:Y:S01]  /*3d00*/  ELECT P0, URZ, PT ;  /* 0x0000000000ff782f */ /* 0x000fe20003800000 */
[----:B------:R-:W-:Y:S01]  /*3d10*/  IMAD.MOV.U32 R6, RZ, RZ, 0x1 ;  /* 0x00000001ff067424 */ /* 0x000fe200078e00ff */
[----:B------:R-:W-:Y:S01]  /*3d20*/  UMOV UR4, 0x40 ;  /* 0x0000004000047882 */ /* 0x000fe20000000000 */
[----:B------:R-:W-:Y:S01]  /*3d30*/  UVIRTCOUNT.DEALLOC.SMPOOL 0x80 ;  /* 0x000000800000784c */ /* 0x000fe20000000000 */
[----:B------:R-:W-:-:S09]  /*3d40*/  ULEA UR4, UR5, UR4, 0x18 ;  /* 0x0000000405047291 */ /* 0x000fd2000f8ec0ff */
[----:B------:R0:W-:Y:S03]  /*3d50*/  @P0 STS.U8 [UR4], R6 ;  /* 0x00000006ff000988 */ /* 0x0001e60008000004 */
.L_x_5:
[-C--:B0-----:R-:W-:Y:S01]  /*3d60*/  IADD3 R6, P3, PT, R81, R36.reuse, RZ ;  /* 0x0000002451067210 */ /* 0x081fe20007f7e0ff */
[----:B------:R-:W-:Y:S01]  /*3d70*/  IMAD R29, R122, 0x2, R21 ;  /* 0x000000027a1d7824 */ /* 0x000fe200078e0215 */
[-C--:B------:R-:W-:Y:S01]  /*3d80*/  IADD3 R10, P0, PT, R11, R36.reuse, RZ ;  /* 0x000000240b0a7210 */ /* 0x080fe20007f1e0ff */
[----:B------:R-:W-:Y:S01]  /*3d90*/  IMAD R40, R40, UR7, RZ ;  /* 0x0000000728287c24 */ /* 0x000fe2000f8e02ff */
[-C--:B------:R-:W-:Y:S01]  /*3da0*/  IADD3 R12, P2, PT, R13, R36.reuse, RZ ;  /* 0x000000240d0c7210 */ /* 0x080fe20007f5e0ff */
[----:B------:R-:W-:Y:S01]  /*3db0*/  IMAD R41, R39, UR7, RZ ;  /* 0x0000000727297c24 */ /* 0x000fe2000f8e02ff */
[-C--:B------:R-:W-:Y:S01]  /*3dc0*/  IADD3 R14, P4, PT, R85, R36.reuse, RZ ;  /* 0x00000024550e7210 */ /* 0x080fe20007f9e0ff */
[----:B------:R-:W-:Y:S01]  /*3dd0*/  STTM.16dp32bit_t0_t15.x128 tmem[UR12], RZ ;  /* 0x000000ff000079ed */ /* 0x000fe20008b8000c */
[----:B------:R-:W-:Y:S01]  /*3de0*/  STTM.16dp32bit_t16_t31.x128 tmem[UR12+0x80], RZ ;  /* 0x000080ff000079ed */ /* 0x000fe20008ba000c */
[----:B------:R-:W-:Y:S01]  /*3df0*/  IADD3 R16, P5, PT, R25, R36, RZ ;  /* 0x0000002419107210 */ /* 0x000fe20007fbe0ff */
[----:B------:R-:W0:Y:S01]  /*3e00*/  FENCE.VIEW.ASYNC.T ;  /* 0x00000000000073c6 */ /* 0x000e220000000200 */
[-C--:B------:R-:W-:Y:S01]  /*3e10*/  LEA.HI.X.SX32 R7, R81, R38.reuse, 0x1, P3 ;  /* 0x0000002651077211 */ /* 0x080fe200018f0eff */
[----:B------:R-:W-:Y:S01]  /*3e20*/  IMAD R43, R42, UR7, RZ ;  /* 0x000000072a2b7c24 */ /* 0x000fe2000f8e02ff */
[-C--:B------:R-:W-:Y:S01]  /*3e30*/  LEA.HI.X.SX32 R11, R11, R38.reuse, 0x1, P0 ;  /* 0x000000260b0b7211 */ /* 0x080fe200000f0eff */
[----:B0-----:R-:W-:Y:S01]  /*3e40*/  VOTEU.ALL UP1, P1 ;  /* 0x0000000000ff7886 */ /* 0x001fe20000820000 */
[-C--:B------:R-:W-:Y:S01]  /*3e50*/  LEA.HI.X.SX32 R13, R13, R38.reuse, 0x1, P2 ;  /* 0x000000260d0d7211 */ /* 0x080fe200010f0eff */
[----:B------:R-:W-:Y:S01]  /*3e60*/  UMOV UR4, 0x1 ;  /* 0x0000000100047882 */ /* 0x000fe20000000000 */
[----:B------:R-:W-:Y:S01]  /*3e70*/  LEA.HI.X.SX32 R15, R85, R38, 0x1, P4 ;  /* 0x00000026550f7211 */ /* 0x000fe200020f0eff */
[----:B------:R-:W-:Y:S01]  /*3e80*/  UIADD3 UR10, UPT, UPT, UR15, 0x5000, URZ ;  /* 0x000050000f0a7890 */ /* 0x000fe2000fffe0ff */
[-C--:B------:R-:W-:Y:S01]  /*3e90*/  IADD3 R18, P3, PT, R19, R36.reuse, RZ ;  /* 0x0000002413127210 */ /* 0x080fe20007f7e0ff */
[----:B------:R-:W-:Y:S01]  /*3ea0*/  VOTEU.ALL UP2, P1 ;  /* 0x0000000000ff7886 */ /* 0x000fe20000840000 */
[----:B------:R-:W-:-:S02]  /*3eb0*/  IADD3 R20, P0, PT, R21, R36, RZ ;  /* 0x0000002415147210 */ /* 0x000fc40007f1e0ff */
[-C--:B------:R-:W-:Y:S02]  /*3ec0*/  IADD3 R22, P2, PT, R87, R36.reuse, RZ ;  /* 0x0000002457167210 */ /* 0x080fe40007f5e0ff */
[-C--:B------:R-:W-:Y:S02]  /*3ed0*/  IADD3 R24, P4, PT, R95, R36.reuse, RZ ;  /* 0x000000245f187210 */ /* 0x080fe40007f9e0ff */
[----:B------:R-:W-:Y:S01]  /*3ee0*/  IADD3 R8, P6, PT, R93, R36, RZ ;  /* 0x000000245d087210 */ /* 0x000fe20007fde0ff */
[----:B------:R-:W-:Y:S01]  /*3ef0*/  IMAD R47, R46, UR7, RZ ;  /* 0x000000072e2f7c24 */ /* 0x000fe2000f8e02ff */
[----:B------:R-:W-:Y:S01]  /*3f00*/  LEA.HI.X.SX32 R17, R25, R38, 0x1, P5 ;  /* 0x0000002619117211 */ /* 0x000fe200028f0eff */
[----:B------:R-:W-:Y:S01]  /*3f10*/  IMAD R51, R50, UR7, RZ ;  /* 0x0000000732337c24 */ /* 0x000fe2000f8e02ff */
[----:B------:R-:W-:Y:S01]  /*3f20*/  IADD3 R26, P5, PT, R27, R36, RZ ;  /* 0x000000241b1a7210 */ /* 0x000fe20007fbe0ff */
[----:B------:R-:W-:Y:S01]  /*3f30*/  IMAD R45, R44, UR7, RZ ;  /* 0x000000072c2d7c24 */ /* 0x000fe2000f8e02ff */
[-C--:B------:R-:W-:Y:S01]  /*3f40*/  LEA.HI.X.SX32 R19, R19, R38.reuse, 0x1, P3 ;  /* 0x0000002613137211 */ /* 0x080fe200018f0eff */
[----:B------:R-:W-:Y:S01]  /*3f50*/  IMAD R55, R54, UR7, RZ ;  /* 0x0000000736377c24 */ /* 0x000fe2000f8e02ff */
[-C--:B------:R-:W-:Y:S01]  /*3f60*/  LEA.HI.X.SX32 R21, R21, R38.reuse, 0x1, P0 ;  /* 0x0000002615157211 */ /* 0x080fe200000f0eff */
[----:B------:R-:W-:Y:S01]  /*3f70*/  IMAD R49, R48, UR7, RZ ;  /* 0x0000000730317c24 */ /* 0x000fe2000f8e02ff */
[-C--:B------:R-:W-:Y:S01]  /*3f80*/  LEA.HI.X.SX32 R23, R87, R38.reuse, 0x1, P2 ;  /* 0x0000002657177211 */ /* 0x080fe200010f0eff */
[----:B------:R-:W-:Y:S01]  /*3f90*/  IMAD R59, R58, UR7, RZ ;  /* 0x000000073a3b7c24 */ /* 0x000fe2000f8e02ff */
[----:B------:R-:W-:Y:S01]  /*3fa0*/  LEA.HI.X.SX32 R25, R95, R38, 0x1, P4 ;  /* 0x000000265f197211 */ /* 0x000fe200020f0eff */
[----:B------:R-:W-:Y:S01]  /*3fb0*/  UMOV UR13, UR10 ;  /* 0x0000000a000d7c82 */ /* 0x000fe20008000000 */
[----:B------:R-:W-:-:S02]  /*3fc0*/  IADD3 R28, P3, PT, R29, R36, RZ ;  /* 0x000000241d1c7210 */ /* 0x000fc40007f7e0ff */
[-C--:B------:R-:W-:Y:S02]  /*3fd0*/  IADD3 R30, P0, PT, R31, R36.reuse, RZ ;  /* 0x000000241f1e7210 */ /* 0x080fe40007f1e0ff */
[-C--:B------:R-:W-:Y:S02]  /*3fe0*/  IADD3 R32, P2, PT, R91, R36.reuse, RZ ;  /* 0x000000245b207210 */ /* 0x080fe40007f5e0ff */
[----:B------:R-:W-:Y:S02]  /*3ff0*/  IADD3 R34, P4, PT, R35, R36, RZ ;  /* 0x0000002423227210 */ /* 0x000fe40007f9e0ff */
[----:B------:R-:W-:Y:S02]  /*4000*/  LEA.HI.X.SX32 R27, R27, R38, 0x1, P5 ;  /* 0x000000261b1b7211 */ /* 0x000fe400028f0eff */
[----:B------:R-:W-:Y:S02]  /*4010*/  IADD3 R36, P5, PT, R37, R36, RZ ;  /* 0x0000002425247210 */ /* 0x000fe40007fbe0ff */
[----:B------:R-:W-:-:S02]  /*4020*/  LEA.HI.X.SX32 R9, R93, R38, 0x1, P6 ;  /* 0x000000265d097211 */ /* 0x000fc400030f0eff */
[-C--:B------:R-:W-:Y:S02]  /*4030*/  LEA.HI.X.SX32 R29, R29, R38.reuse, 0x1, P3 ;  /* 0x000000261d1d7211 */ /* 0x080fe400018f0eff */
[-C--:B------:R-:W-:Y:S02]  /*4040*/  LEA.HI.X.SX32 R31, R31, R38.reuse, 0x1, P0 ;  /* 0x000000261f1f7211 */ /* 0x080fe400000f0eff */
[-C--:B------:R-:W-:Y:S02]  /*4050*/  LEA.HI.X.SX32 R33, R91, R38.reuse, 0x1, P2 ;  /* 0x000000265b217211 */ /* 0x080fe400010f0eff */
[-C--:B------:R-:W-:Y:S02]  /*4060*/  LEA.HI.X.SX32 R35, R35, R38.reuse, 0x1, P4 ;  /* 0x0000002623237211 */ /* 0x080fe400020f0eff */
[----:B------:R-:W-:Y:S02]  /*4070*/  LEA.HI.X.SX32 R37, R37, R38, 0x1, P5 ;  /* 0x0000002625257211 */ /* 0x000fe400028f0eff */
[----:B------:R-:W-:Y:S01]  /*4080*/  IADD3 R38, P3, PT, R40, R180, RZ ;  /* 0x000000b428267210 */ /* 0x000fe20007f7e0ff */
[----:B------:R-:W-:-:S04]  /*4090*/  @!UP1 UIADD3 UR8, UPT, UPT, -UR4, 0x100000, URZ ;  /* 0x0010000004089890 */ /* 0x000fc8000fffe1ff */
[----:B------:R-:W-:Y:S02]  /*40a0*/  @!UP1 USHF.L.U32 UR9, UR8, 0xb, URZ ;  /* 0x0000000b08099899 */ /* 0x000fe400080006ff */
[----:B------:R-:W-:Y:S01]  /*40b0*/  @!UP1 USHF.L.U32 UR8, UR8, 0x1, URZ ;  /* 0x0000000108089899 */ /* 0x000fe200080006ff */
[----:B------:R-:W-:Y:S01]  /*40c0*/  BAR.SYNC.DEFER_BLOCKING 0x0 ;  /* 0x0000000000007b1d */ /* 0x000fe20000010000 */
[-C--:B------:R-:W-:Y:S02]  /*40d0*/  LEA.HI.X.SX32 R39, R40, R187.reuse, 0x1, P3 ;  /* 0x000000bb28277211 */ /* 0x080fe400018f0eff */
[----:B------:R-:W-:Y:S01]  /*40e0*/  IADD3 R40, P4, PT, R41, R180, RZ ;  /* 0x000000b429287210 */ /* 0x000fe20007f9e0ff */
[----:B------:R-:W-:Y:S01]  /*40f0*/  IMAD R53, R52, UR7, RZ ;  /* 0x0000000734357c24 */ /* 0x000fe2000f8e02ff */
[----:B------:R-:W-:Y:S02]  /*4100*/  ISETP.GT.AND P0, PT, R5, 0x1f, PT ;  /* 0x0000001f0500780c */ /* 0x000fe40003f04270 */
[----:B------:R-:W-:-:S02]  /*4110*/  LEA.HI.X.SX32 R41, R41, R187, 0x1, P4 ;  /* 0x000000bb29297211 */ /* 0x000fc400020f0eff */
[-C--:B------:R-:W-:Y:S02]  /*4120*/  IADD3 R46, P4, PT, R47, R180.reuse, RZ ;  /* 0x000000b42f2e7210 */ /* 0x080fe40007f9e0ff */
[-C--:B------:R-:W-:Y:S02]  /*4130*/  IADD3 R42, P3, PT, R43, R180.reuse, RZ ;  /* 0x000000b42b2a7210 */ /* 0x080fe40007f7e0ff */
[-C--:B------:R-:W-:Y:S02]  /*4140*/  LEA.HI.X.SX32 R47, R47, R187.reuse, 0x1, P4 ;  /* 0x000000bb2f2f7211 */ /* 0x080fe400020f0eff */
[-C--:B------:R-:W-:Y:S02]  /*4150*/  IADD3 R50, P4, PT, R51, R180.reuse, RZ ;  /* 0x000000b433327210 */ /* 0x080fe40007f9e0ff */
[----:B------:R-:W-:Y:S02]  /*4160*/  LEA.HI.X.SX32 R43, R43, R187, 0x1, P3 ;  /* 0x000000bb2b2b7211 */ /* 0x000fe400018f0eff */
[----:B------:R-:W-:-:S02]  /*4170*/  IADD3 R44, P3, PT, R45, R180, RZ ;  /* 0x000000b42d2c7210 */ /* 0x000fc40007f7e0ff */
[-C--:B------:R-:W-:Y:S02]  /*4180*/  LEA.HI.X.SX32 R51, R51, R187.reuse, 0x1, P4 ;  /* 0x000000bb33337211 */ /* 0x080fe400020f0eff */
[-C--:B------:R-:W-:Y:S01]  /*4190*/  IADD3 R54, P4, PT, R55, R180.reuse, RZ ;  /* 0x000000b437367210 */ /* 0x080fe20007f9e0ff */
[----:B------:R-:W-:Y:S01]  /*41a0*/  IMAD R63, R62, UR7, RZ ;  /* 0x000000073e3f7c24 */ /* 0x000fe2000f8e02ff */
[-C--:B------:R-:W-:Y:S01]  /*41b0*/  LEA.HI.X.SX32 R45, R45, R187.reuse, 0x1, P3 ;  /* 0x000000bb2d2d7211 */ /* 0x080fe200018f0eff */
[----:B------:R-:W0:Y:S02]  /*41c0*/  FENCE.VIEW.ASYNC.S ;  /* 0x00000000000073c6 */ /* 0x000e240000000000 */
[----:B0-----:R0:W1:Y:S01]  /*41d0*/  @!UP2 SYNCS.EXCH.64 URZ, [UR13], UR8 ;  /* 0x000000080dffa5b2 */ /* 0x0010620008000100 */
[----:B------:R-:W-:Y:S02]  /*41e0*/  IADD3 R48, P3, PT, R49, R180, RZ ;  /* 0x000000b431307210 */ /* 0x000fe40007f7e0ff */
[----:B------:R-:W-:-:S02]  /*41f0*/  LEA.HI.X.SX32 R55, R55, R187, 0x1, P4 ;  /* 0x000000bb37377211 */ /* 0x000fc400020f0eff */
[-C--:B------:R-:W-:Y:S01]  /*4200*/  IADD3 R58, P4, PT, R59, R180.reuse, RZ ;  /* 0x000000b43b3a7210 */ /* 0x080fe20007f9e0ff */
[----:B------:R-:W-:Y:S01]  /*4210*/  IMAD R57, R56, UR7, RZ ;  /* 0x0000000738397c24 */ /* 0x000fe2000f8e02ff */
[-C--:B------:R-:W-:Y:S01]  /*4220*/  LEA.HI.X.SX32 R49, R49, R187.reuse, 0x1, P3 ;  /* 0x000000bb31317211 */ /* 0x080fe200018f0eff */
[----:B------:R-:W-:Y:S01]  /*4230*/  IMAD R67, R66, UR7, RZ ;  /* 0x0000000742437c24 */ /* 0x000fe2000f8e02ff */
[-C--:B------:R-:W-:Y:S02]  /*4240*/  IADD3 R52, P3, PT, R53, R180.reuse, RZ ;  /* 0x000000b435347210 */ /* 0x080fe40007f7e0ff */
[-C--:B------:R-:W-:Y:S02]  /*4250*/  LEA.HI.X.SX32 R59, R59, R187.reuse, 0x1, P4 ;  /* 0x000000bb3b3b7211 */ /* 0x080fe400020f0eff */
[-C--:B------:R-:W-:Y:S01]  /*4260*/  IADD3 R62, P4, PT, R63, R180.reuse, RZ ;  /* 0x000000b43f3e7210 */ /* 0x080fe20007f9e0ff */
[----:B------:R-:W-:Y:S01]  /*4270*/  IMAD R61, R60, UR7, RZ ;  /* 0x000000073c3d7c24 */ /* 0x000fe2000f8e02ff */
[----:B------:R-:W-:Y:S01]  /*4280*/  LEA.HI.X.SX32 R53, R53, R187, 0x1, P3 ;  /* 0x000000bb35357211 */ /* 0x000fe200018f0eff */
[----:B------:R-:W-:Y:S01]  /*4290*/  IMAD R73, R71, UR7, RZ ;  /* 0x0000000747497c24 */ /* 0x000fe2000f8e02ff */
[----:B------:R-:W-:-:S02]  /*42a0*/  IADD3 R56, P3, PT, R57, R180, RZ ;  /* 0x000000b439387210 */ /* 0x000fc40007f7e0ff */
[-C--:B------:R-:W-:Y:S02]  /*42b0*/  LEA.HI.X.SX32 R63, R63, R187.reuse, 0x1, P4 ;  /* 0x000000bb3f3f7211 */ /* 0x080fe400020f0eff */
[----:B------:R-:W-:Y:S02]  /*42c0*/  IADD3 R66, P4, PT, R67, R180, RZ ;  /* 0x000000b443427210 */ /* 0x000fe40007f9e0ff */
[----:B------:R-:W-:Y:S01]  /*42d0*/  ISETP.LT.AND P2, PT, R4, R190, P0 ;  /* 0x000000be0400720c */ /* 0x000fe20000741270 */
[----:B------:R-:W-:Y:S01]  /*42e0*/  IMAD R65, R64, UR7, RZ ;  /* 0x0000000740417c24 */ /* 0x000fe2000f8e02ff */
[-C--:B------:R-:W-:Y:S01]  /*42f0*/  LEA.HI.X.SX32 R57, R57, R187.reuse, 0x1, P3 ;  /* 0x000000bb39397211 */ /* 0x080fe200018f0eff */
[----:B------:R-:W-:Y:S01]  /*4300*/  IMAD R75, R70, UR7, RZ ;  /* 0x00000007464b7c24 */ /* 0x000fe2000f8e02ff */
[----:B------:R-:W-:Y:S02]  /*4310*/  IADD3 R60, P3, PT, R61, R180, RZ ;  /* 0x000000b43d3c7210 */ /* 0x000fe40007f7e0ff */
[----:B------:R-:W-:-:S02]  /*4320*/  LEA.HI.X.SX32 R67, R67, R187, 0x1, P4 ;  /* 0x000000bb43437211 */ /* 0x000fc400020f0eff */
[-C--:B------:R-:W-:Y:S02]  /*4330*/  IADD3 R70, P4, PT, R73, R180.reuse, RZ ;  /* 0x000000b449467210 */ /* 0x080fe40007f9e0ff */
[----:B------:R-:W-:Y:S01]  /*4340*/  LOP3.LUT R71, R133, 0x8, RZ, 0xfc, !PT ;  /* 0x0000000885477812 */ /* 0x000fe200078efcff */
[----:B------:R-:W-:Y:S01]  /*4350*/  IMAD R69, R68, UR7, RZ ;  /* 0x0000000744457c24 */ /* 0x000fe2000f8e02ff */
[-C--:B------:R-:W-:Y:S02]  /*4360*/  LEA.HI.X.SX32 R61, R61, R187.reuse, 0x1, P3 ;  /* 0x000000bb3d3d7211 */ /* 0x080fe400018f0eff */
[-C--:B------:R-:W-:Y:S02]  /*4370*/  IADD3 R64, P3, PT, R65, R180.reuse, RZ ;  /* 0x000000b441407210 */ /* 0x080fe40007f7e0ff */
[----:B------:R-:W-:Y:S02]  /*4380*/  LEA.HI.X.SX32 R73, R73, R187, 0x1, P4 ;  /* 0x000000bb49497211 */ /* 0x000fe400020f0eff */
[----:B------:R-:W-:-:S02]  /*4390*/  IADD3 R72, P5, PT, R75, R180, RZ ;  /* 0x000000b44b487210 */ /* 0x000fc40007fbe0ff */
[----:B------:R-:W-:Y:S02]  /*43a0*/  ISETP.LT.AND P4, PT, R71, R190, P0 ;  /* 0x000000be4700720c */ /* 0x000fe40000781270 */
[----:B------:R-:W-:Y:S01]  /*43b0*/  LOP3.LUT R74, R133, 0x10, RZ, 0xfc, !PT ;  /* 0x00000010854a7812 */ /* 0x000fe200078efcff */
[----:B------:R-:W-:Y:S01]  /*43c0*/  @P2 IMAD.MOV.U32 R78, RZ, RZ, R70 ;  /* 0x000000ffff4e2224 */ /* 0x000fe200078e0046 */
[-C--:B------:R-:W-:Y:S01]  /*43d0*/  LEA.HI.X.SX32 R65, R65, R187.reuse, 0x1, P3 ;  /* 0x000000bb41417211 */ /* 0x080fe200018f0eff */
[----:B------:R-:W-:Y:S01]  /*43e0*/  @P2 IMAD.MOV.U32 R79, RZ, RZ, R73 ;  /* 0x000000ffff4f2224 */ /* 0x000fe200078e0049 */
[----:B------:R-:W-:Y:S01]  /*43f0*/  PRMT R213, RZ, 0x7610, R213 ;  /* 0x00007610ffd57816 */ /* 0x000fe200000000d5 */
[----:B-1----:R-:W-:Y:S01]  /*4400*/  BAR.SYNC.DEFER_BLOCKING 0x0 ;  /* 0x0000000000007b1d */ /* 0x002fe20000010000 */
[----:B------:R-:W-:Y:S02]  /*4410*/  IADD3 R68, P3, PT, R69, R180, RZ ;  /* 0x000000b445447210 */ /* 0x000fe40007f7e0ff */
[----:B------:R-:W-:-:S02]  /*4420*/  LEA.HI.X.SX32 R75, R75, R187, 0x1, P5 ;  /* 0x000000bb4b4b7211 */ /* 0x000fc400028f0eff */
[-C--:B------:R-:W-:Y:S02]  /*4430*/  ISETP.LT.AND P5, PT, R74, R190.reuse, P0 ;  /* 0x000000be4a00720c */ /* 0x080fe400007a1270 */
[----:B------:R-:W-:Y:S02]  /*4440*/  LEA.HI.X.SX32 R69, R69, R187, 0x1, P3 ;  /* 0x000000bb45457211 */ /* 0x000fe400018f0eff */
[----:B------:R-:W-:Y:S02]  /*4450*/  PRMT R218, RZ, 0x7610, R218 ;  /* 0x00007610ffda7816 */ /* 0x000fe400000000da */
[C---:B------:R-:W-:Y:S02]  /*4460*/  ISETP.LT.AND P3, PT, R133.reuse, R190, P0 ;  /* 0x000000be8500720c */ /* 0x040fe40000761270 */
[----:B------:R-:W-:Y:S02]  /*4470*/  PRMT R215, RZ, 0x7610, R215 ;  /* 0x00007610ffd77816 */ /* 0x000fe400000000d7 */
[----:B------:R-:W-:-:S02]  /*4480*/  LOP3.LUT R76, R133, 0x18, RZ, 0xfc, !PT ;  /* 0x00000018854c7812 */ /* 0x000fc400078efcff */
[----:B------:R-:W-:Y:S02]  /*4490*/  PRMT R220, RZ, 0x7610, R220 ;  /* 0x00007610ffdc7816 */ /* 0x000fe400000000dc */
[----:B------:R-:W-:Y:S01]  /*44a0*/  PRMT R252, RZ, 0x7610, R252 ;  /* 0x00007610fffc7816 */ /* 0x000fe200000000fc */
[----:B------:R1:W2:Y:S01]  /*44b0*/  @P2 LDG.E.U8 R213, desc[UR16][R78.64] ;  /* 0x000000104ed52981 */ /* 0x0002a2000c1e1100 */
[----:B------:R-:W-:-:S03]  /*44c0*/  PRMT R182, RZ, 0x7610, R182 ;  /* 0x00007610ffb67816 */ /* 0x000fc600000000b6 */
[----:B------:R-:W3:Y:S01]  /*44d0*/  @P4 LDG.E.U8 R218, desc[UR16][R8.64] ;  /* 0x0000001008da4981 */ /* 0x000ee2000c1e1100 */
[----:B------:R-:W-:Y:S02]  /*44e0*/  ISETP.LT.AND P4, PT, R76, R190, P0 ;  /* 0x000000be4c00720c */ /* 0x000fe40000781270 */
[----:B------:R-:W-:Y:S01]  /*44f0*/  LOP3.LUT R77, R133, 0x2, RZ, 0xfc, !PT ;  /* 0x00000002854d7812 */ /* 0x000fe200078efcff */
[----:B------:R-:W4:Y:S01]  /*4500*/  @P5 LDG.E.U8 R220, desc[UR16][R10.64] ;  /* 0x000000100adc5981 */ /* 0x000f22000c1e1100 */
[----:B-1----:R-:W-:Y:S02]  /*4510*/  @P2 IMAD.MOV.U32 R78, RZ, RZ, R72 ;  /* 0x000000ffff4e2224 */ /* 0x002fe400078e0048 */
[----:B------:R-:W-:Y:S01]  /*4520*/  @P2 IMAD.MOV.U32 R79, RZ, RZ, R75 ;  /* 0x000000ffff4f2224 */ /* 0x000fe200078e004b */
[----:B------:R-:W5:Y:S04]  /*4530*/  @P3 LDG.E.U8 R182, desc[UR16][R6.64] ;  /* 0x0000001006b63981 */ /* 0x000f68000c1e1100 */
[----:B------:R1:W2:Y:S01]  /*4540*/  @P2 LDG.E.U8 R215, desc[UR16][R78.64] ;  /* 0x000000104ed72981 */ /* 0x0002a2000c1e1100 */
[----:B------:R-:W-:-:S02]  /*4550*/  PRMT R222, RZ, 0x7610, R222 ;  /* 0x00007610ffde7816 */ /* 0x000fc400000000de */
[----:B------:R-:W-:Y:S02]  /*4560*/  ISETP.LT.AND P3, PT, R77, R190, P0 ;  /* 0x000000be4d00720c */ /* 0x000fe40000761270 */
[----:B------:R-:W-:Y:S01]  /*4570*/  PRMT R224, RZ, 0x7610, R224 ;  /* 0x00007610ffe07816 */ /* 0x000fe200000000e0 */
[----:B------:R-:W-:Y:S01]  /*4580*/  IMAD R87, R83, UR7, RZ ;  /* 0x0000000753577c24 */ /* 0x000fe2000f8e02ff */
[----:B------:R-:W2:Y:S01]  /*4590*/  @P4 LDG.E.U8 R222, desc[UR16][R12.64] ;  /* 0x000000100cde4981 */ /* 0x000ea2000c1e1100 */
[C---:B-1----:R-:W-:Y:S02]  /*45a0*/  LOP3.LUT R78, R133.reuse, 0xa, RZ, 0xfc, !PT ;  /* 0x0000000a854e7812 */ /* 0x042fe400078efcff */
[----:B------:R-:W-:Y:S02]  /*45b0*/  PRMT R184, RZ, 0x7610, R184 ;  /* 0x00007610ffb87816 */ /* 0x000fe400000000b8 */
[----:B------:R-:W-:Y:S02]  /*45c0*/  LOP3.LUT R82, R133, 0x1a, RZ, 0xfc, !PT ;  /* 0x0000001a85527812 */ /* 0x000fe400078efcff */
[----:B------:R-:W-:-:S02]  /*45d0*/  PRMT R226, RZ, 0x7610, R226 ;  /* 0x00007610ffe27816 */ /* 0x000fc400000000e2 */
[----:B------:R-:W-:Y:S01]  /*45e0*/  PRMT R219, RZ, 0x7610, R219 ;  /* 0x00007610ffdb7816 */ /* 0x000fe200000000db */
[----:B------:R-:W2:Y:S01]  /*45f0*/  @P3 LDG.E.U8 R184, desc[UR16][R14.64] ;  /* 0x000000100eb83981 */ /* 0x000ea2000c1e1100 */
[----:B------:R-:W-:Y:S02]  /*4600*/  ISETP.LT.AND P5, PT, R78, R190, P0 ;  /* 0x000000be4e00720c */ /* 0x000fe400007a1270 */
[C---:B------:R-:W-:Y:S01]  /*4610*/  LOP3.LUT R79, R133.reuse, 0x12, RZ, 0xfc, !PT ;  /* 0x00000012854f7812 */ /* 0x040fe200078efcff */
[----:B------:R-:W-:Y:S01]  /*4620*/  IMAD R81, R80, UR7, RZ ;  /* 0x0000000750517c24 */ /* 0x000fe2000f8e02ff */
[----:B------:R-:W-:Y:S02]  /*4630*/  LOP3.LUT R85, R133, 0xc, RZ, 0xfc, !PT ;  /* 0x0000000c85557812 */ /* 0x000fe400078efcff */
[----:B------:R-:W-:Y:S02]  /*4640*/  PRMT R228, RZ, 0x7610, R228 ;  /* 0x00007610ffe47816 */ /* 0x000fe400000000e4 */
[----:B------:R-:W-:-:S02]  /*4650*/  PRMT R230, RZ, 0x7610, R230 ;  /* 0x00007610ffe67816 */ /* 0x000fc400000000e6 */
[----:B------:R-:W-:Y:S02]  /*4660*/  LOP3.LUT R88, R133, 0x1c, RZ, 0xfc, !PT ;  /* 0x0000001c85587812 */ /* 0x000fe400078efcff */
[----:B------:R-:W-:Y:S01]  /*4670*/  PRMT R186, RZ, 0x7610, R186 ;  /* 0x00007610ffba7816 */ /* 0x000fe200000000ba */
[----:B------:R-:W2:Y:S01]  /*4680*/  @P5 LDG.E.U8 R224, desc[UR16][R16.64] ;  /* 0x0000001010e05981 */ /* 0x000ea2000c1e1100 */
[----:B------:R-:W-:Y:S02]  /*4690*/  ISETP.LT.AND P4, PT, R79, R190, P0 ;  /* 0x000000be4f00720c */ /* 0x000fe40000781270 */
[----:B------:R-:W-:Y:S01]  /*46a0*/  IADD3 R84, P5, PT, R87, R180, RZ ;  /* 0x000000b457547210 */ /* 0x000fe20007fbe0ff */
[----:B------:R-:W-:Y:S01]  /*46b0*/  IMAD R89, R89, UR7, RZ ;  /* 0x0000000759597c24 */ /* 0x000fe2000f8e02ff */
[----:B------:R-:W-:Y:S01]  /*46c0*/  ISETP.LT.AND P3, PT, R82, R190, P0 ;  /* 0x000000be5200720c */ /* 0x000fe20000761270 */
[----:B------:R-:W2:Y:S01]  /*46d0*/  @P2 LDG.E.U8 R252, desc[UR16][R38.64] ;  /* 0x0000001026fc2981 */ /* 0x000ea2000c1e1100 */
[----:B------:R-:W-:Y:S01]  /*46e0*/  LEA.HI.X.SX32 R87, R87, R187, 0x1, P5 ;  /* 0x000000bb57577211 */ /* 0x000fe200028f0eff */
[----:B------:R-:W-:Y:S01]  /*46f0*/  @P2 IMAD.MOV.U32 R86, RZ, RZ, R84 ;  /* 0x000000ffff562224 */ /* 0x000fe200078e0054 */
[----:B------:R-:W-:-:S02]  /*4700*/  IADD3 R80, P6, PT, R81, R180, RZ ;  /* 0x000000b451507210 */ /* 0x000fc40007fde0ff */
[----:B------:R-:W-:Y:S02]  /*4710*/  LOP3.LUT R83, R133, 0x4, RZ, 0xfc, !PT ;  /* 0x0000000485537812 */ /* 0x000fe400078efcff */
[----:B------:R1:W2:Y:S01]  /*4720*/  @P2 LDG.E.U8 R219, desc[UR16][R86.64] ;  /* 0x0000001056db2981 */ /* 0x0002a2000c1e1100 */
[----:B------:R-:W-:Y:S02]  /*4730*/  PRMT R250, RZ, 0x7610, R250 ;  /* 0x00007610fffa7816 */ /* 0x000fe400000000fa */
[----:B------:R-:W-:Y:S01]  /*4740*/  PRMT R191, RZ, 0x7610, R191 ;  /* 0x00007610ffbf7816 */ /* 0x000fe200000000bf */
[----:B------:R-:W2:Y:S01]  /*4750*/  @P4 LDG.E.U8 R226, desc[UR16][R18.64] ;  /* 0x0000001012e24981 */ /* 0x000ea2000c1e1100 */
[----:B------:R-:W-:Y:S02]  /*4760*/  ISETP.LT.AND P4, PT, R85, R190, P0 ;  /* 0x000000be5500720c */ /* 0x000fe40000781270 */
[----:B------:R-:W-:Y:S01]  /*4770*/  LEA.HI.X.SX32 R81, R81, R187, 0x1, P6 ;  /* 0x000000bb51517211 */ /* 0x000fe200030f0eff */
[----:B------:R-:W2:Y:S01]  /*4780*/  @P3 LDG.E.U8 R228, desc[UR16][R20.64] ;  /* 0x0000001014e43981 */ /* 0x000ea2000c1e1100 */
[----:B-1----:R-:W-:-:S02]  /*4790*/  LOP3.LUT R86, R133, 0x14, RZ, 0xfc, !PT ;  /* 0x0000001485567812 */ /* 0x002fc400078efcff */
[-C--:B------:R-:W-:Y:S01]  /*47a0*/  ISETP.LT.AND P6, PT, R83, R190.reuse, P0 ;  /* 0x000000be5300720c */ /* 0x080fe200007c1270 */
[----:B------:R-:W2:Y:S01]  /*47b0*/  @P2 LDG.E.U8 R250, desc[UR16][R42.64] ;  /* 0x000000102afa2981 */ /* 0x000ea2000c1e1100 */
[-C--:B------:R-:W-:Y:S02]  /*47c0*/  ISETP.LT.AND P5, PT, R86, R190.reuse, P0 ;  /* 0x000000be5600720c */ /* 0x080fe400007a1270 */
[-C--:B------:R-:W-:Y:S02]  /*47d0*/  ISETP.LT.AND P3, PT, R88, R190.reuse, P0 ;  /* 0x000000be5800720c */ /* 0x080fe40000761270 */
[----:B------:R-:W-:Y:S01]  /*47e0*/  PRMT R232, RZ, 0x7610, R232 ;  /* 0x00007610ffe87816 */ /* 0x000fe200000000e8 */
[----:B------:R-:W2:Y:S01]  /*47f0*/  @P4 LDG.E.U8 R230, desc[UR16][R24.64] ;  /* 0x0000001018e64981 */ /* 0x000ea2000c1e1100 */
[----:B------:R-:W-:Y:S02]  /*4800*/  ISETP.LT.AND P4, PT, R135, R190, P0 ;  /* 0x000000be8700720c */ /* 0x000fe40000781270 */
[----:B------:R-:W-:-:S02]  /*4810*/  PRMT R234, RZ, 0x7610, R234 ;  /* 0x00007610ffea7816 */ /* 0x000fc400000000ea */
[----:B------:R-:W-:Y:S01]  /*4820*/  PRMT R236, RZ, 0x7610, R236 ;  /* 0x00007610ffec7816 */ /* 0x000fe200000000ec */
[----:B------:R-:W2:Y:S01]  /*4830*/  @P6 LDG.E.U8 R186, desc[UR16][R22.64] ;  /* 0x0000001016ba6981 */ /* 0x000ea2000c1e1100 */
[----:B------:R-:W-:-:S03]  /*4840*/  IADD3 R90, P6, PT, R89, R180, RZ ;  /* 0x000000b4595a7210 */ /* 0x000fc60007fde0ff */
[----:B------:R-:W2:Y:S01]  /*4850*/  @P5 LDG.E.U8 R232, desc[UR16][R26.64] ;  /* 0x000000101ae85981 */ /* 0x000ea2000c1e1100 */
[-C--:B------:R-:W-:Y:S02]  /*4860*/  ISETP.LT.AND P5, PT, R137, R190.reuse, P0 ;  /* 0x000000be8900720c */ /* 0x080fe400007a1270 */
[----:B------:R-:W-:Y:S01]  /*4870*/  LEA.HI.X.SX32 R91, R89, R187, 0x1, P6 ;  /* 0x000000bb595b7211 */ /* 0x000fe200030f0eff */
[----:B------:R-:W2:Y:S01]  /*4880*/  @P3 LDG.E.U8 R234, desc[UR16][R28.64] ;  /* 0x000000101cea3981 */ /* 0x000ea2000c1e1100 */
[----:B------:R-:W-:Y:S02]  /*4890*/  LOP3.LUT R89, R133, 0x6, RZ, 0xfc, !PT ;  /* 0x0000000685597812 */ /* 0x000fe400078efcff */
[----:B------:R-:W-:Y:S01]  /*48a0*/  PRMT R238, RZ, 0x7610, R238 ;  /* 0x00007610ffee7816 */ /* 0x000fe200000000ee */
[----:B------:R-:W2:Y:S01]  /*48b0*/  @P4 LDG.E.U8 R236, desc[UR16][R30.64] ;  /* 0x000000101eec4981 */ /* 0x000ea2000c1e1100 */
[----:B------:R-:W-:Y:S02]  /*48c0*/  ISETP.LT.AND P3, PT, R89, R190, P0 ;  /* 0x000000be5900720c */ /* 0x000fe40000761270 */
[----:B------:R-:W-:-:S02]  /*48d0*/  LOP3.LUT R93, R133, 0x16, RZ, 0xfc, !PT ;  /* 0x00000016855d7812 */ /* 0x000fc400078efcff */
[----:B------:R-:W-:Y:S01]  /*48e0*/  PRMT R240, RZ, 0x7610, R240 ;  /* 0x00007610fff07816 */ /* 0x000fe200000000f0 */
[----:B------:R-:W2:Y:S01]  /*48f0*/  @P5 LDG.E.U8 R238, desc[UR16][R36.64] ;  /* 0x0000001024ee5981 */ /* 0x000ea2000c1e1100 */
[----:B------:R-:W-:Y:S02]  /*4900*/  ISETP.LT.AND P0, PT, R93, R190, P0 ;  /* 0x000000be5d00720c */ /* 0x000fe40000701270 */
[----:B------:R-:W-:Y:S01]  /*4910*/  PRMT R244, RZ, 0x7610, R244 ;  /* 0x00007610fff47816 */ /* 0x000fe200000000f4 */
[----:B------:R-:W-:Y:S02]  /*4920*/  IMAD R95, R92, UR7, RZ ;  /* 0x000000075c5f7c24 */ /* 0x000fe4000f8e02ff */
[----:B------:R-:W-:Y:S01]  /*4930*/  IMAD R97, R94, UR7, RZ ;  /* 0x000000075e617c24 */ /* 0x000fe2000f8e02ff */
[----:B------:R-:W-:Y:S01]  /*4940*/  PRMT R225, RZ, 0x7610, R225 ;  /* 0x00007610ffe17816 */ /* 0x000fe200000000e1 */
[----:B------:R-:W2:Y:S01]  /*4950*/  @P3 LDG.E.U8 R240, desc[UR16][R32.64] ;  /* 0x0000001020f03981 */ /* 0x000ea2000c1e1100 */
[----:B------:R-:W-:Y:S01]  /*4960*/  IMAD R103, R96, UR7, RZ ;  /* 0x0000000760677c24 */ /* 0x000fe2000f8e02ff */
[----:B------:R-:W-:Y:S01]  /*4970*/  PRMT R223, RZ, 0x7610, R223 ;  /* 0x00007610ffdf7816 */ /* 0x000fe200000000df */
[----:B------:R-:W-:Y:S01]  /*4980*/  IMAD R102, R102, UR7, RZ ;  /* 0x0000000766667c24 */ /* 0x000fe2000f8e02ff */
[----:B------:R-:W-:Y:S01]  /*4990*/  PRMT R227, RZ, 0x7610, R227 ;  /* 0x00007610ffe37816 */ /* 0x000fe200000000e3 */
[----:B------:R-:W-:Y:S01]  /*49a0*/  IMAD R105, R100, UR7, RZ ;  /* 0x0000000764697c24 */ /* 0x000fe2000f8e02ff */
[----:B------:R-:W2:Y:S01]  /*49b0*/  @P0 LDG.E.U8 R244, desc[UR16][R34.64] ;  /* 0x0000001022f40981 */ /* 0x000ea2000c1e1100 */
[C---:B------:R-:W-:Y:S01]  /*49c0*/  IADD3 R92, P4, PT, R95.reuse, R180, RZ ;  /* 0x000000b45f5c7210 */ /* 0x040fe20007f9e0ff */
[----:B------:R-:W-:Y:S01]  /*49d0*/  IMAD R114, R104, UR7, RZ ;  /* 0x0000000768727c24 */ /* 0x000fe2000f8e02ff */
[----:B------:R-:W-:Y:S01]  /*49e0*/  PRMT R229, RZ, 0x7610, R229 ;  /* 0x00007610ffe57816 */ /* 0x000fe200000000e5 */
[----:B------:R-:W-:Y:S01]  /*49f0*/  IMAD R115, R110, UR7, RZ ;  /* 0x000000076e737c24 */ /* 0x000fe2000f8e02ff */
[----:B------:R-:W-:-:S02]  /*4a00*/  LEA.HI.X.SX32 R95, R95, R187, 0x1, P4 ;  /* 0x000000bb5f5f7211 */ /* 0x000fc400020f0eff */
[----:B------:R-:W-:Y:S01]  /*4a10*/  PRMT R231, RZ, 0x7610, R231 ;  /* 0x00007610ffe77816 */ /* 0x000fe200000000e7 */
[----:B------:R-:W-:Y:S01]  /*4a20*/  IMAD R118, R109, UR7, RZ ;  /* 0x000000076d767c24 */ /* 0x000fe2000f8e02ff */
[CC--:B------:R-:W-:Y:S02]  /*4a30*/  IADD3 R94, P4, PT, R97.reuse, R180.reuse, RZ ;  /* 0x000000b4615e7210 */ /* 0x0c0fe40007f9e0ff */
[----:B------:R-:W-:Y:S01]  /*4a40*/  PRMT R233, RZ, 0x7610, R233 ;  /* 0x00007610ffe97816 */ /* 0x000fe200000000e9 */
[----:B------:R-:W-:Y:S01]  /*4a50*/  IMAD R119, R108, UR7, RZ ;  /* 0x000000076c777c24 */ /* 0x000fe2000f8e02ff */
[----:B------:R-:W-:Y:S01]  /*4a60*/  LEA.HI.X.SX32 R97, R97, R187, 0x1, P4 ;  /* 0x000000bb61617211 */ /* 0x000fe200020f0eff */
[----:B------:R-:W-:Y:S01]  /*4a70*/  @P2 IMAD.MOV.U32 R96, RZ, RZ, R94 ;  /* 0x000000ffff602224 */ /* 0x000fe200078e005e */
[----:B------:R-:W-:Y:S01]  /*4a80*/  PRMT R235, RZ, 0x7610, R235 ;  /* 0x00007610ffeb7816 */ /* 0x000fe200000000eb */
[----:B------:R-:W-:Y:S02]  /*4a90*/  @P2 IMAD.MOV.U32 R98, RZ, RZ, R92 ;  /* 0x000000ffff622224 */ /* 0x000fe400078e005c */
[----:B------:R-:W-:Y:S01]  /*4aa0*/  IMAD R124, R113, UR7, RZ ;  /* 0x00000007717c7c24 */ /* 0x000fe2000f8e02ff */
[----:B------:R1:W2:Y:S01]  /*4ab0*/  @P2 LDG.E.U8 R225, desc[UR16][R96.64] ;  /* 0x0000001060e12981 */ /* 0x0002a2000c1e1100 */
[----:B------:R-:W-:Y:S01]  /*4ac0*/  @P2 IMAD.MOV.U32 R99, RZ, RZ, R95 ;  /* 0x000000ffff632224 */ /* 0x000fe200078e005f */
[----:B------:R-:W-:Y:S01]  /*4ad0*/  PRMT R237, RZ, 0x7610, R237 ;  /* 0x00007610ffed7816 */ /* 0x000fe200000000ed */
[----:B------:R-:W-:Y:S01]  /*4ae0*/  IMAD R125, R112, UR7, RZ ;  /* 0x00000007707d7c24 */ /* 0x000fe2000f8e02ff */
[----:B------:R-:W-:Y:S01]  /*4af0*/  PRMT R239, RZ, 0x7610, R239 ;  /* 0x00007610ffef7816 */ /* 0x000fe200000000ef */
[----:B------:R-:W-:Y:S01]  /*4b00*/  IMAD R128, R117, UR7, RZ ;  /* 0x0000000775807c24 */ /* 0x000fe2000f8e02ff */
[----:B------:R0:W2:Y:S01]  /*4b10*/  @P2 LDG.E.U8 R223, desc[UR16][R98.64] ;  /* 0x0000001062df2981 */ /* 0x0000a2000c1e1100 */
[----:B-1----:R-:W-:-:S02]  /*4b20*/  IADD3 R96, P3, PT, R103, R180, RZ ;  /* 0x000000b467607210 */ /* 0x002fc40007f7e0ff */
[----:B------:R-:W-:Y:S01]  /*4b30*/  PRMT R241, RZ, 0x7610, R241 ;  /* 0x00007610fff17816 */ /* 0x000fe200000000f1 */
[----:B------:R-:W-:Y:S01]  /*4b40*/  IMAD R129, R116, UR7, RZ ;  /* 0x0000000774817c24 */ /* 0x000fe2000f8e02ff */
[----:B------:R-:W-:Y:S01]  /*4b50*/  PRMT R243, RZ, 0x7610, R243 ;  /* 0x00007610fff37816 */ /* 0x000fe200000000f3 */
[----:B------:R-:W-:Y:S01]  /*4b60*/  IMAD R134, R121, UR7, RZ ;  /* 0x0000000779867c24 */ /* 0x000fe2000f8e02ff */
[-C--:B0-----:R-:W-:Y:S01]  /*4b70*/  LEA.HI.X.SX32 R99, R103, R187.reuse, 0x1, P3 ;  /* 0x000000bb67637211 */ /* 0x081fe200018f0eff */
[----:B------:R-:W-:Y:S01]  /*4b80*/  IMAD R103, R101, UR7, RZ ;  /* 0x0000000765677c24 */ /* 0x000fe2000f8e02ff */
[CC--:B------:R-:W-:Y:S01]  /*4b90*/  IADD3 R98, P0, PT, R102.reuse, R180.reuse, RZ ;  /* 0x000000b466627210 */ /* 0x0c0fe20007f1e0ff */
[----:B------:R-:W-:Y:S01]  /*4ba0*/  @P2 IMAD.MOV.U32 R106, RZ, RZ, R96 ;  /* 0x000000ffff6a2224 */ /* 0x000fe200078e0060 */
[----:B------:R-:W-:Y:S01]  /*4bb0*/  PRMT R245, RZ, 0x7610, R245 ;  /* 0x00007610fff57816 */ /* 0x000fe200000000f5 */
[----:B------:R-:W-:Y:S01]  /*4bc0*/  @P2 IMAD.MOV.U32 R107, RZ, RZ, R99 ;  /* 0x000000ffff6b2224 */ /* 0x000fe200078e0063 */
[----:B------:R-:W-:Y:S01]  /*4bd0*/  LEA.HI.X.SX32 R101, R102, R187, 0x1, P0 ;  /* 0x000000bb66657211 */ /* 0x000fe200000f0eff */
[----:B------:R-:W-:Y:S01]  /*4be0*/  IMAD R138, R120, UR7, RZ ;  /* 0x00000007788a7c24 */ /* 0x000fe2000f8e02ff */
[----:B------:R-:W-:-:S02]  /*4bf0*/  IADD3 R100, P0, PT, R103, R180, RZ ;  /* 0x000000b467647210 */ /* 0x000fc40007f1e0ff */
[----:B------:R-:W-:Y:S01]  /*4c00*/  PRMT R247, RZ, 0x7610, R247 ;  /* 0x00007610fff77816 */ /* 0x000fe200000000f7 */
[----:B------:R0:W2:Y:S01]  /*4c10*/  @P2 LDG.E.U8 R227, desc[UR16][R106.64] ;  /* 0x000000106ae32981 */ /* 0x0000a2000c1e1100 */
[----:B------:R-:W-:Y:S02]  /*4c20*/  LEA.HI.X.SX32 R103, R103, R187, 0x1, P0 ;  /* 0x000000bb67677211 */ /* 0x000fe400000f0eff */
[-C--:B------:R-:W-:Y:S02]  /*4c30*/  IADD3 R102, P3, PT, R105, R180.reuse, RZ ;  /* 0x000000b469667210 */ /* 0x080fe40007f7e0ff */
[----:B------:R-:W-:Y:S01]  /*4c40*/  PRMT R249, RZ, 0x7610, R249 ;  /* 0x00007610fff97816 */ /* 0x000fe200000000f9 */
[----:B------:R-:W-:Y:S01]  /*4c50*/  IMAD R140, R126, UR7, RZ ;  /* 0x000000077e8c7c24 */ /* 0x000fe2000f8e02ff */
[----:B------:R-:W-:Y:S02]  /*4c60*/  IADD3 R104, P0, PT, R114, R180, RZ ;  /* 0x000000b472687210 */ /* 0x000fe40007f1e0ff */
[----:B------:R-:W-:Y:S01]  /*4c70*/  PRMT R251, RZ, 0x7610, R251 ;  /* 0x00007610fffb7816 */ /* 0x000fe200000000fb */
[----:B0-----:R-:W-:-:S02]  /*4c80*/  @P2 IMAD.MOV.U32 R106, RZ, RZ, R98 ;  /* 0x000000ffff6a2224 */ /* 0x001fc400078e0062 */
[----:B------:R-:W-:Y:S01]  /*4c90*/  IMAD R141, R131, UR7, RZ ;  /* 0x00000007838d7c24 */ /* 0x000fe2000f8e02ff */
[----:B------:R-:W-:Y:S01]  /*4ca0*/  PRMT R194, RZ, 0x7610, R194 ;  /* 0x00007610ffc27816 */ /* 0x000fe200000000c2 */
[----:B------:R-:W-:Y:S01]  /*4cb0*/  @P2 IMAD.MOV.U32 R107, RZ, RZ, R101 ;  /* 0x000000ffff6b2224 */ /* 0x000fe200078e0065 */
[----:B------:R-:W-:Y:S01]  /*4cc0*/  LEA.HI.X.SX32 R105, R105, R187, 0x1, P3 ;  /* 0x000000bb69697211 */ /* 0x000fe200018f0eff */
[----:B------:R-:W-:Y:S01]  /*4cd0*/  @P2 IMAD.MOV.U32 R110, RZ, RZ, R100 ;  /* 0x000000ffff6e2224 */ /* 0x000fe200078e0064 */
[----:B------:R-:W-:Y:S01]  /*4ce0*/  PRMT R192, RZ, 0x7610, R192 ;  /* 0x00007610ffc07816 */ /* 0x000fe200000000c0 */
[----:B------:R-:W-:Y:S01]  /*4cf0*/  @P2 IMAD.MOV.U32 R111, RZ, RZ, R103 ;  /* 0x000000ffff6f2224 */ /* 0x000fe200078e0067 */
[----:B------:R0:W2:Y:S04]  /*4d00*/  @P2 LDG.E.U8 R229, desc[UR16][R106.64] ;  /* 0x000000106ae52981 */ /* 0x0000a8000c1e1100 */
[----:B------:R1:W2:Y:S01]  /*4d10*/  @P2 LDG.E.U8 R231, desc[UR16][R110.64] ;  /* 0x000000106ee72981 */ /* 0x0002a2000c1e1100 */
[----:B------:R-:W-:Y:S01]  /*4d20*/  IMAD R147, R136, UR7, RZ ;  /* 0x0000000788937c24 */ /* 0x000fe2000f8e02ff */
[----:B------:R-:W-:-:S02]  /*4d30*/  PRMT R196, RZ, 0x7610, R196 ;  /* 0x00007610ffc47816 */ /* 0x000fc400000000c4 */
[----:B------:R-:W-:Y:S01]  /*4d40*/  PRMT R198, RZ, 0x7610, R198 ;  /* 0x00007610ffc67816 */ /* 0x000fe200000000c6 */
[----:B------:R-:W-:Y:S01]  /*4d50*/  IMAD R144, R144, UR7, RZ ;  /* 0x0000000790907c24 */ /* 0x000fe2000f8e02ff */
[CC--:B0-----:R-:W-:Y:S02]  /*4d60*/  IADD3 R106, P3, PT, R115.reuse, R180.reuse, RZ ;  /* 0x000000b4736a7210 */ /* 0x0c1fe40007f7e0ff */
[----:B------:R-:W-:Y:S02]  /*4d70*/  PRMT R200, RZ, 0x7610, R200 ;  /* 0x00007610ffc87816 */ /* 0x000fe400000000c8 */
[----:B------:R-:W-:Y:S01]  /*4d80*/  PRMT R202, RZ, 0x7610, R202 ;  /* 0x00007610ffca7816 */ /* 0x000fe200000000ca */
[----:B------:R-:W-:Y:S01]  /*4d90*/  IMAD R146, R146, UR7, RZ ;  /* 0x0000000792927c24 */ /* 0x000fe2000f8e02ff */
[-C--:B------:R-:W-:Y:S01]  /*4da0*/  LEA.HI.X.SX32 R107, R114, R187.reuse, 0x1, P0 ;  /* 0x000000bb726b7211 */ /* 0x080fe200000f0eff */
[----:B-1----:R-:W-:Y:S01]  /*4db0*/  @P2 IMAD.MOV.U32 R110, RZ, RZ, R102 ;  /* 0x000000ffff6e2224 */ /* 0x002fe200078e0066 */
[----:B------:R-:W-:Y:S01]  /*4dc0*/  LEA.HI.X.SX32 R109, R115, R187, 0x1, P3 ;  /* 0x000000bb736d7211 */ /* 0x000fe200018f0eff */
[----:B------:R-:W-:Y:S01]  /*4dd0*/  @P2 IMAD.MOV.U32 R111, RZ, RZ, R105 ;  /* 0x000000ffff6f2224 */ /* 0x000fe200078e0069 */
[----:B------:R-:W-:Y:S01]  /*4de0*/  IADD3 R108, P0, PT, R118, R180, RZ ;  /* 0x000000b4766c7210 */ /* 0x000fe20007f1e0ff */
[----:B------:R-:W-:-:S02]  /*4df0*/  @P2 IMAD.MOV.U32 R114, RZ, RZ, R104 ;  /* 0x000000ffff722224 */ /* 0x000fc400078e0068 */
        /* <DEDUP_REMOVED lines=8> */
[----:B0-----:R-:W-:Y:S02]  /*4e80*/  IADD3 R110, P3, PT, R119, R180, RZ ;  /* 0x000000b4776e7210 */ /* 0x001fe40007f7e0ff */
[----:B------:R-:W-:Y:S01]  /*4e90*/  PRMT R208, RZ, 0x7610, R208 ;  /* 0x00007610ffd07816 */ /* 0x000fe200000000d0 */
[----:B------:R-:W-:Y:S01]  /*4ea0*/  IMAD R189, R151, UR7, RZ ;  /* 0x0000000797bd7c24 */ /* 0x000fe2000f8e02ff */
[----:B------:R-:W-:Y:S01]  /*4eb0*/  LEA.HI.X.SX32 R111, R118, R187, 0x1, P0 ;  /* 0x000000bb766f7211 */ /* 0x000fe200000f0eff */
[----:B------:R-:W-:-:S02]  /*4ec0*/  IMAD R210, R152, UR7, RZ ;  /* 0x0000000798d27c24 */ /* 0x000fc4000f8e02ff */
[----:B------:R-:W-:Y:S02]  /*4ed0*/  IMAD R172, R155, UR7, RZ ;  /* 0x000000079bac7c24 */ /* 0x000fe4000f8e02ff */
[----:B------:R-:W-:Y:S02]  /*4ee0*/  IMAD R174, R156, UR7, RZ ;  /* 0x000000079cae7c24 */ /* 0x000fe4000f8e02ff */
[----:B------:R-:W-:Y:S02]  /*4ef0*/  IMAD R176, R157, UR7, RZ ;  /* 0x000000079db07c24 */ /* 0x000fe4000f8e02ff */
[----:B------:R-:W-:Y:S02]  /*4f00*/  IMAD R170, R159, UR7, RZ ;  /* 0x000000079faa7c24 */ /* 0x000fe4000f8e02ff */
[----:B------:R-:W-:Y:S02]  /*4f10*/  IMAD R212, R153, UR7, RZ ;  /* 0x0000000799d47c24 */ /* 0x000fe4000f8e02ff */
        /* <DEDUP_REMOVED lines=9> */
[----:B------:R-:W-:Y:S01]  /*4fb0*/  IMAD R188, R168, UR7, RZ ;  /* 0x00000007a8bc7c24 */ /* 0x000fe2000f8e02ff */
[----:B------:R-:W-:-:S04]  /*4fc0*/  @!UP1 UIADD3 UR4, UPT, UPT, -UR4, 0x100000, URZ ;  /* 0x0010000004049890 */ /* 0x000fc8000fffe1ff */
[----:B------:R-:W-:Y:S02]  /*4fd0*/  @!UP1 USHF.L.U32 UR5, UR4, 0xb, URZ ;  /* 0x0000000b04059899 */ /* 0x000fe400080006ff */
[----:B------:R-:W-:Y:S01]  /*4fe0*/  @!UP1 USHF.L.U32 UR4, UR4, 0x1, URZ ;  /* 0x0000000104049899 */ /* 0x000fe200080006ff */
[----:B-1----:R-:W-:Y:S01]  /*4ff0*/  @P2 IMAD.MOV.U32 R114, RZ, RZ, R106 ;  /* 0x000000ffff722224 */ /* 0x002fe200078e006a */
[----:B------:R-:W-:Y:S01]  /*5000*/  PRMT R214, RZ, 0x7610, R214 ;  /* 0x00007610ffd67816 */ /* 0x000fe200000000d6 */
[----:B------:R-:W-:Y:S01]  /*5010*/  @P2 IMAD.MOV.U32 R115, RZ, RZ, R109 ;  /* 0x000000ffff732224 */ /* 0x000fe200078e006d */
[----:B------:R-:W-:Y:S01]  /*5020*/  IADD3 R112, P0, PT, R124, R180, RZ ;  /* 0x000000b47c707210 */ /* 0x000fe20007f1e0ff */
[----:B------:R-:W-:Y:S01]  /*5030*/  @P2 IMAD.MOV.U32 R118, RZ, RZ, R108 ;  /* 0x000000ffff762224 */ /* 0x000fe200078e006c */
[----:B------:R-:W-:Y:S01]  /*5040*/  LEA.HI.X.SX32 R113, R119, R187, 0x1, P3 ;  /* 0x000000bb77717211 */ /* 0x000fe200018f0eff */
[----:B------:R-:W-:Y:S01]  /*5050*/  @P2 IMAD.MOV.U32 R119, RZ, RZ, R111 ;  /* 0x000000ffff772224 */ /* 0x000fe200078e006f */
[----:B------:R0:W2:Y:S04]  /*5060*/  @P2 LDG.E.U8 R237, desc[UR16][R114.64] ;  /* 0x0000001072ed2981 */ /* 0x0000a8000c1e1100 */
[----:B------:R1:W2:Y:S01]  /*5070*/  @P2 LDG.E.U8 R239, desc[UR16][R118.64] ;  /* 0x0000001076ef2981 */ /* 0x0002a2000c1e1100 */
[----:B------:R-:W-:-:S02]  /*5080*/  PRMT R216, RZ, 0x7610, R216 ;  /* 0x00007610ffd87816 */ /* 0x000fc400000000d8 */
[----:B------:R-:W-:Y:S01]  /*5090*/  PRMT R248, RZ, 0x7610, R248 ;  /* 0x00007610fff87816 */ /* 0x000fe200000000f8 */
[----:B------:R-:W2:Y:S01]  /*50a0*/  @P2 LDG.E.U8 R191, desc[UR16][R40.64] ;  /* 0x0000001028bf2981 */ /* 0x000ea2000c1e1100 */
[CC--:B0-----:R-:W-:Y:S02]  /*50b0*/  IADD3 R114, P3, PT, R125.reuse, R180.reuse, RZ ;  /* 0x000000b47d727210 */ /* 0x0c1fe40007f7e0ff */
[-C--:B------:R-:W-:Y:S01]  /*50c0*/  LEA.HI.X.SX32 R115, R124, R187.reuse, 0x1, P0 ;  /* 0x000000bb7c737211 */ /* 0x080fe200000f0eff */
[----:B------:R-:W-:Y:S01]  /*50d0*/  @P2 IMAD.MOV.U32 R124, RZ, RZ, R112 ;  /* 0x000000ffff7c2224 */ /* 0x000fe200078e0070 */
[-C--:B------:R-:W-:Y:S01]  /*50e0*/  LEA.HI.X.SX32 R117, R125, R187.reuse, 0x1, P3 ;  /* 0x000000bb7d757211 */ /* 0x080fe200018f0eff */
[----:B-1----:R-:W-:Y:S02]  /*50f0*/  @P2 IMAD.MOV.U32 R118, RZ, RZ, R110 ;  /* 0x000000ffff762224 */ /* 0x002fe400078e006e */
[----:B------:R-:W-:Y:S01]  /*5100*/  @P2 IMAD.MOV.U32 R119, RZ, RZ, R113 ;  /* 0x000000ffff772224 */ /* 0x000fe200078e0071 */
[-C--:B------:R-:W-:Y:S01]  /*5110*/  IADD3 R116, P0, PT, R128, R180.reuse, RZ ;  /* 0x000000b480747210 */ /* 0x080fe20007f1e0ff */
[----:B------:R-:W-:Y:S01]  /*5120*/  @P2 IMAD.MOV.U32 R125, RZ, RZ, R115 ;  /* 0x000000ffff7d2224 */ /* 0x000fe200078e0073 */
[CC--:B------:R-:W-:Y:S01]  /*5130*/  IADD3 R150, P5, PT, R212.reuse, R180.reuse, RZ ;  /* 0x000000b4d4967210 */ /* 0x0c0fe20007fbe0ff */
[----:B------:R-:W-:Y:S01]  /*5140*/  VOTEU.ALL UP1, P1 ;  /* 0x0000000000ff7886 */ /* 0x000fe20000820000 */
[----:B------:R0:W2:Y:S04]  /*5150*/  @P2 LDG.E.U8 R241, desc[UR16][R118.64] ;  /* 0x0000001076f12981 */ /* 0x0000a8000c1e1100 */
[----:B------:R1:W2:Y:S01]  /*5160*/  @P2 LDG.E.U8 R243, desc[UR16][R124.64] ;  /* 0x000000107cf32981 */ /* 0x0002a2000c1e1100 */
[----:B------:R-:W-:Y:S01]  /*5170*/  LEA.HI.X.SX32 R157, R212, R187, 0x1, P5 ;  /* 0x000000bbd49d7211 */ /* 0x000fe200028f0eff */
[----:B------:R0:W2:Y:S01]  /*5180*/  @!UP1 SYNCS.EXCH.64 URZ, [UR15+0x5008], UR4 ;  /* 0x005008040fff95b2 */ /* 0x0000a20008000100 */
[----:B------:R-:W-:Y:S01]  /*5190*/  PRMT R246, RZ, 0x7610, R246 ;  /* 0x00007610fff67816 */ /* 0x000fe200000000f6 */
[----:B------:R-:W2:Y:S01]  /*51a0*/  @P2 LDG.E.U8 R248, desc[UR16][R44.64] ;  /* 0x000000102cf82981 */ /* 0x000ea2000c1e1100 */
[----:B0-----:R-:W-:-:S02]  /*51b0*/  IADD3 R118, P3, PT, R129, R180, RZ ;  /* 0x000000b481767210 */ /* 0x001fc40007f7e0ff */
[-C--:B------:R-:W-:Y:S02]  /*51c0*/  LEA.HI.X.SX32 R119, R128, R187.reuse, 0x1, P0 ;  /* 0x000000bb80777211 */ /* 0x080fe400000f0eff */
[----:B------:R-:W2:Y:S01]  /*51d0*/  @P2 LDG.E.U8 R246, desc[UR16][R46.64] ;  /* 0x000000102ef62981 */ /* 0x000ea2000c1e1100 */
[----:B-1----:R-:W-:Y:S02]  /*51e0*/  @P2 IMAD.MOV.U32 R124, RZ, RZ, R114 ;  /* 0x000000ffff7c2224 */ /* 0x002fe400078e0072 */
[----:B------:R-:W-:Y:S01]  /*51f0*/  @P2 IMAD.MOV.U32 R125, RZ, RZ, R117 ;  /* 0x000000ffff7d2224 */ /* 0x000fe200078e0075 */
[CC--:B------:R-:W-:Y:S01]  /*5200*/  IADD3 R120, P0, PT, R134.reuse, R180.reuse, RZ ;  /* 0x000000b486787210 */ /* 0x0c0fe20007f1e0ff */
[----:B------:R-:W-:Y:S01]  /*5210*/  @P2 IMAD.MOV.U32 R128, RZ, RZ, R116 ;  /* 0x000000ffff802224 */ /* 0x000fe200078e0074 */
[-C--:B------:R-:W-:Y:S01]  /*5220*/  LEA.HI.X.SX32 R121, R129, R187.reuse, 0x1, P3 ;  /* 0x000000bb81797211 */ /* 0x080fe200018f0eff */
[----:B------:R-:W-:Y:S01]  /*5230*/  @P2 IMAD.MOV.U32 R129, RZ, RZ, R119 ;  /* 0x000000ffff812224 */ /* 0x000fe200078e0077 */
[----:B------:R0:W2:Y:S04]  /*5240*/  @P2 LDG.E.U8 R245, desc[UR16][R124.64] ;  /* 0x000000107cf52981 */ /* 0x0000a8000c1e1100 */
[----:B------:R1:W2:Y:S01]  /*5250*/  @P2 LDG.E.U8 R247, desc[UR16][R128.64] ;  /* 0x0000001080f72981 */ /* 0x0002a2000c1e1100 */
[----:B0-----:R-:W-:Y:S01]  /*5260*/  LEA.HI.X.SX32 R125, R134, R187, 0x1, P0 ;  /* 0x000000bb867d7211 */ /* 0x001fe200000f0eff */
[----:B------:R-:W-:Y:S01]  /*5270*/  IMAD R134, R127, UR7, RZ ;  /* 0x000000077f867c24 */ /* 0x000fe2000f8e02ff */
[----:B------:R-:W-:Y:S01]  /*5280*/  IADD3 R124, P3, PT, R138, R180, RZ ;  /* 0x000000b48a7c7210 */ /* 0x000fe20007f7e0ff */
[----:B-1----:R-:W-:-:S02]  /*5290*/  @P2 IMAD.MOV.U32 R128, RZ, RZ, R118 ;  /* 0x000000ffff802224 */ /* 0x002fc400078e0076 */
[----:B------:R-:W-:Y:S01]  /*52a0*/  @P2 IMAD.MOV.U32 R129, RZ, RZ, R121 ;  /* 0x000000ffff812224 */ /* 0x000fe200078e0079 */
[----:B------:R-:W-:Y:S01]  /*52b0*/  IADD3 R126, P0, PT, R134, R180, RZ ;  /* 0x000000b4867e7210 */ /* 0x000fe20007f1e0ff */
[----:B------:R-:W-:Y:S01]  /*52c0*/  @P2 IMAD.MOV.U32 R139, RZ, RZ, R125 ;  /* 0x000000ffff8b2224 */ /* 0x000fe200078e007d */
[----:B------:R-:W-:Y:S01]  /*52d0*/  LEA.HI.X.SX32 R127, R138, R187, 0x1, P3 ;  /* 0x000000bb8a7f7211 */ /* 0x000fe200018f0eff */
[----:B------:R-:W-:Y:S01]  /*52e0*/  @P2 IMAD.MOV.U32 R138, RZ, RZ, R120 ;  /* 0x000000ffff8a2224 */ /* 0x000fe200078e0078 */
[----:B------:R0:W2:Y:S01]  /*52f0*/  @P2 LDG.E.U8 R249, desc[UR16][R128.64] ;  /* 0x0000001080f92981 */ /* 0x0000a2000c1e1100 */
[----:B------:R-:W-:-:S03]  /*5300*/  @P2 IMAD.MOV.U32 R142, RZ, RZ, R126 ;  /* 0x000000ffff8e2224 */ /* 0x000fc600078e007e */
[----:B------:R1:W2:Y:S01]  /*5310*/  @P2 LDG.E.U8 R251, desc[UR16][R138.64] ;  /* 0x000000108afb2981 */ /* 0x0002a2000c1e1100 */
[----:B0-----:R-:W-:Y:S02]  /*5320*/  LEA.HI.X.SX32 R129, R134, R187, 0x1, P0 ;  /* 0x000000bb86817211 */ /* 0x001fe400000f0eff */
[----:B------:R-:W-:Y:S01]  /*5330*/  IADD3 R128, P3, PT, R140, R180, RZ ;  /* 0x000000b48c807210 */ /* 0x000fe20007f7e0ff */
[----:B-1----:R-:W-:-:S03]  /*5340*/  @P2 IMAD.MOV.U32 R138, RZ, RZ, R124 ;  /* 0x000000ffff8a2224 */ /* 0x002fc600078e007c */
[----:B------:R-:W-:Y:S01]  /*5350*/  LEA.HI.X.SX32 R131, R140, R187, 0x1, P3 ;  /* 0x000000bb8c837211 */ /* 0x000fe200018f0eff */
[----:B------:R-:W-:Y:S02]  /*5360*/  @P2 IMAD.MOV.U32 R143, RZ, RZ, R129 ;  /* 0x000000ffff8f2224 */ /* 0x000fe400078e0081 */
[----:B------:R-:W-:Y:S02]  /*5370*/  @P2 IMAD.MOV.U32 R139, RZ, RZ, R127 ;  /* 0x000000ffff8b2224 */ /* 0x000fe400078e007f */
[----:B------:R-:W-:Y:S01]  /*5380*/  IMAD R140, R130, UR7, RZ ;  /* 0x00000007828c7c24 */ /* 0x000fe2000f8e02ff */
[-C--:B------:R-:W-:Y:S01]  /*5390*/  IADD3 R130, P0, PT, R141, R180.reuse, RZ ;  /* 0x000000b48d827210 */ /* 0x080fe20007f1e0ff */
[----:B------:R0:W2:Y:S04]  /*53a0*/  @P2 LDG.E.U8 R194, desc[UR16][R142.64] ;  /* 0x000000108ec22981 */ /* 0x0000a8000c1e1100 */
[----:B------:R1:W2:Y:S01]  /*53b0*/  @P2 LDG.E.U8 R192, desc[UR16][R138.64] ;  /* 0x000000108ac02981 */ /* 0x0002a2000c1e1100 */
[----:B------:R-:W-:Y:S01]  /*53c0*/  IADD3 R134, P3, PT, R140, R180, RZ ;  /* 0x000000b48c867210 */ /* 0x000fe20007f7e0ff */
[----:B0-----:R-:W-:-:S02]  /*53d0*/  @P2 IMAD.MOV.U32 R142, RZ, RZ, R128 ;  /* 0x000000ffff8e2224 */ /* 0x001fc400078e0080 */
[----:B------:R-:W-:Y:S01]  /*53e0*/  @P2 IMAD.MOV.U32 R143, RZ, RZ, R131 ;  /* 0x000000ffff8f2224 */ /* 0x000fe200078e0083 */
[-C--:B-1----:R-:W-:Y:S01]  /*53f0*/  LEA.HI.X.SX32 R139, R141, R187.reuse, 0x1, P0 ;  /* 0x000000bb8d8b7211 */ /* 0x082fe200000f0eff */
[----:B------:R-:W-:Y:S01]  /*5400*/  @P2 IMAD.MOV.U32 R138, RZ, RZ, R130 ;  /* 0x000000ffff8a2224 */ /* 0x000fe200078e0082 */
[CC--:B------:R-:W-:Y:S02]  /*5410*/  IADD3 R136, P0, PT, R147.reuse, R180.reuse, RZ ;  /* 0x000000b493887210 */ /* 0x0c0fe40007f1e0ff */
[----:B------:R0:W2:Y:S01]  /*5420*/  @P2 LDG.E.U8 R196, desc[UR16][R142.64] ;  /* 0x000000108ec42981 */ /* 0x0000a2000c1e1100 */
[-C--:B------:R-:W-:Y:S01]  /*5430*/  LEA.HI.X.SX32 R141, R140, R187.reuse, 0x1, P3 ;  /* 0x000000bb8c8d7211 */ /* 0x080fe200018f0eff */
[----:B------:R-:W-:Y:S02]  /*5440*/  @P2 IMAD.MOV.U32 R140, RZ, RZ, R134 ;  /* 0x000000ffff8c2224 */ /* 0x000fe400078e0086 */
[----:B------:R1:W2:Y:S04]  /*5450*/  @P2 LDG.E.U8 R198, desc[UR16][R138.64] ;  /* 0x000000108ac62981 */ /* 0x0002a8000c1e1100 */
[----:B------:R3:W2:Y:S01]  /*5460*/  @P2 LDG.E.U8 R200, desc[UR16][R140.64] ;  /* 0x000000108cc82981 */ /* 0x0006a2000c1e1100 */
[----:B0-----:R-:W-:Y:S01]  /*5470*/  LEA.HI.X.SX32 R143, R147, R187, 0x1, P0 ;  /* 0x000000bb938f7211 */ /* 0x001fe200000f0eff */
[----:B------:R-:W-:Y:S01]  /*5480*/  @P2 IMAD.MOV.U32 R142, RZ, RZ, R136 ;  /* 0x000000ffff8e2224 */ /* 0x000fe200078e0088 */
[----:B-1----:R-:W-:-:S04]  /*5490*/  IADD3 R138, P0, PT, R144, R180, RZ ;  /* 0x000000b4908a7210 */ /* 0x002fc80007f1e0ff */
[----:B------:R0:W2:Y:S01]  /*54a0*/  @P2 LDG.E.U8 R202, desc[UR16][R142.64] ;  /* 0x000000108eca2981 */ /* 0x0000a2000c1e1100 */
[-C--:B------:R-:W-:Y:S01]  /*54b0*/  LEA.HI.X.SX32 R145, R144, R187.reuse, 0x1, P0 ;  /* 0x000000bb90917211 */ /* 0x080fe200000f0eff */
[----:B------:R-:W-:Y:S01]  /*54c0*/  @P2 IMAD.MOV.U32 R144, RZ, RZ, R138 ;  /* 0x000000ffff902224 */ /* 0x000fe200078e008a */
[CC--:B---3--:R-:W-:Y:S02]  /*54d0*/  IADD3 R140, P3, PT, R146.reuse, R180.reuse, RZ ;  /* 0x000000b4928c7210 */ /* 0x0c8fe40007f7e0ff */
[C---:B0-----:R-:W-:Y:S02]  /*54e0*/  IADD3 R142, P4, PT, R149.reuse, R180, RZ ;  /* 0x000000b4958e7210 */ /* 0x041fe40007f9e0ff */
[----:B------:R0:W3:Y:S01]  /*54f0*/  @P2 LDG.E.U8 R204, desc[UR16][R144.64] ;  /* 0x0000001090cc2981 */ /* 0x0000e2000c1e1100 */
[-C--:B------:R-:W-:Y:S01]  /*5500*/  LEA.HI.X.SX32 R147, R146, R187.reuse, 0x1, P3 ;  /* 0x000000bb92937211 */ /* 0x080fe200018f0eff */
[----:B------:R-:W-:Y:S01]  /*5510*/  @P2 IMAD.MOV.U32 R146, RZ, RZ, R140 ;  /* 0x000000ffff922224 */ /* 0x000fe200078e008c */
[----:B------:R-:W-:Y:S01]  /*5520*/  LEA.HI.X.SX32 R149, R149, R187, 0x1, P4 ;  /* 0x000000bb95957211 */ /* 0x000fe200020f0eff */
[----:B------:R-:W-:-:S03]  /*5530*/  @P2 IMAD.MOV.U32 R148, RZ, RZ, R142 ;  /* 0x000000ffff942224 */ /* 0x000fc600078e008e */
[----:B------:R1:W3:Y:S01]  /*5540*/  @P2 LDG.E.U8 R206, desc[UR16][R146.64] ;  /* 0x0000001092ce2981 */ /* 0x0002e2000c1e1100 */
[----:B0-----:R-:W-:-:S03]  /*5550*/  IADD3 R144, P0, PT, R178, R180, RZ ;  /* 0x000000b4b2907210 */ /* 0x001fc60007f1e0ff */
[----:B------:R0:W3:Y:S01]  /*5560*/  @P2 LDG.E.U8 R208, desc[UR16][R148.64] ;  /* 0x0000001094d02981 */ /* 0x0000e2000c1e1100 */
[-C--:B------:R-:W-:Y:S02]  /*5570*/  LEA.HI.X.SX32 R151, R178, R187.reuse, 0x1, P0 ;  /* 0x000000bbb2977211 */ /* 0x080fe400000f0eff */
[-C--:B------:R-:W-:Y:S02]  /*5580*/  IADD3 R152, P0, PT, R154, R180.reuse, RZ ;  /* 0x000000b49a987210 */ /* 0x080fe40007f1e0ff */
[CC--:B-1----:R-:W-:Y:S02]  /*5590*/  IADD3 R146, P3, PT, R189.reuse, R180.reuse, RZ ;  /* 0x000000b4bd927210 */ /* 0x0c2fe40007f7e0ff */
[----:B0-----:R-:W-:Y:S02]  /*55a0*/  IADD3 R148, P4, PT, R210, R180, RZ ;  /* 0x000000b4d2947210 */ /* 0x001fe40007f9e0ff */
[-C--:B------:R-:W-:Y:S02]  /*55b0*/  LEA.HI.X.SX32 R159, R154, R187.reuse, 0x1, P0 ;  /* 0x000000bb9a9f7211 */ /* 0x080fe400000f0eff */
[----:B------:R-:W-:-:S02]  /*55c0*/  LEA.HI.X.SX32 R153, R189, R187, 0x1, P3 ;  /* 0x000000bbbd997211 */ /* 0x000fc400018f0eff */
[-C--:B------:R-:W-:Y:S02]  /*55d0*/  LEA.HI.X.SX32 R155, R210, R187.reuse, 0x1, P4 ;  /* 0x000000bbd29b7211 */ /* 0x080fe400020f0eff */
[-C--:B------:R-:W-:Y:S02]  /*55e0*/  IADD3 R154, P0, PT, R172, R180.reuse, RZ ;  /* 0x000000b4ac9a7210 */ /* 0x080fe40007f1e0ff */
[-C--:B------:R-:W-:Y:S02]  /*55f0*/  IADD3 R156, P3, PT, R174, R180.reuse, RZ ;  /* 0x000000b4ae9c7210 */ /* 0x080fe40007f7e0ff */
[----:B------:R-:W-:Y:S02]  /*5600*/  IADD3 R158, P4, PT, R176, R180, RZ ;  /* 0x000000b4b09e7210 */ /* 0x000fe40007f9e0ff */
[-C--:B------:R-:W-:Y:S02]  /*5610*/  LEA.HI.X.SX32 R161, R172, R187.reuse, 0x1, P0 ;  /* 0x000000bbaca17211 */ /* 0x080fe400000f0eff */
[----:B------:R-:W-:-:S02]  /*5620*/  LEA.HI.X.SX32 R163, R174, R187, 0x1, P3 ;  /* 0x000000bbaea37211 */ /* 0x000fc400018f0eff */
[-C--:B------:R-:W-:Y:S02]  /*5630*/  LEA.HI.X.SX32 R165, R176, R187.reuse, 0x1, P4 ;  /* 0x000000bbb0a57211 */ /* 0x080fe400020f0eff */
[-C--:B------:R-:W-:Y:S02]  /*5640*/  IADD3 R160, P0, PT, R169, R180.reuse, RZ ;  /* 0x000000b4a9a07210 */ /* 0x080fe40007f1e0ff */
[CC--:B------:R-:W-:Y:S02]  /*5650*/  IADD3 R162, P3, PT, R170.reuse, R180.reuse, RZ ;  /* 0x000000b4aaa27210 */ /* 0x0c0fe40007f7e0ff */
[----:B------:R-:W-:Y:S02]  /*5660*/  IADD3 R164, P4, PT, R171, R180, RZ ;  /* 0x000000b4aba47210 */ /* 0x000fe40007f9e0ff */
        /* <DEDUP_REMOVED lines=8> */
[----:B------:R-:W-:Y:S02]  /*56f0*/  LEA.HI.X.SX32 R177, R177, R187, 0x1, P4 ;  /* 0x000000bbb1b17211 */ /* 0x000fe400020f0eff */
[-C--:B------:R-:W-:Y:S02]  /*5700*/  IADD3 R172, P0, PT, R179, R180.reuse, RZ ;  /* 0x000000b4b3ac7210 */ /* 0x080fe40007f1e0ff */
[-C--:B------:R-:W-:Y:S02]  /*5710*/  IADD3 R174, P3, PT, R181, R180.reuse, RZ ;  /* 0x000000b4b5ae7210 */ /* 0x080fe40007f7e0ff */
[-C--:B------:R-:W-:Y:S02]  /*5720*/  IADD3 R176, P4, PT, R183, R180.reuse, RZ ;  /* 0x000000b4b7b07210 */ /* 0x080fe40007f9e0ff */
[-C--:B------:R-:W-:Y:S02]  /*5730*/  IADD3 R178, P5, PT, R185, R180.reuse, RZ ;  /* 0x000000b4b9b27210 */ /* 0x080fe40007fbe0ff */
[----:B------:R-:W-:-:S02]  /*5740*/  IADD3 R180, P6, PT, R188, R180, RZ ;  /* 0x000000b4bcb47210 */ /* 0x000fc40007fde0ff */
[-C--:B------:R-:W-:Y:S02]  /*5750*/  LEA.HI.X.SX32 R179, R179, R187.reuse, 0x1, P0 ;  /* 0x000000bbb3b37211 */ /* 0x080fe400000f0eff */
[-C--:B------:R-:W-:Y:S02]  /*5760*/  LEA.HI.X.SX32 R181, R181, R187.reuse, 0x1, P3 ;  /* 0x000000bbb5b57211 */ /* 0x080fe400018f0eff */
[-C--:B------:R-:W-:Y:S02]  /*5770*/  LEA.HI.X.SX32 R183, R183, R187.reuse, 0x1, P4 ;  /* 0x000000bbb7b77211 */ /* 0x080fe400020f0eff */
[-C--:B------:R-:W-:Y:S01]  /*5780*/  LEA.HI.X.SX32 R185, R185, R187.reuse, 0x1, P5 ;  /* 0x000000bbb9b97211 */ /* 0x080fe200028f0eff */
[----:B------:R-:W-:Y:S01]  /*5790*/  @P2 IMAD.MOV.U32 R189, RZ, RZ, R151 ;  /* 0x000000ffffbd2224 */ /* 0x000fe200078e0097 */
[----:B------:R-:W-:Y:S01]  /*57a0*/  LEA.HI.X.SX32 R187, R188, R187, 0x1, P6 ;  /* 0x000000bbbcbb7211 */ /* 0x000fe200030f0eff */
[----:B------:R-:W-:Y:S01]  /*57b0*/  @P2 IMAD.MOV.U32 R188, RZ, RZ, R144 ;  /* 0x000000ffffbc2224 */ /* 0x000fe200078e0090 */
[----:B------:R-:W-:-:S02]  /*57c0*/  PRMT R210, RZ, 0x7610, R210 ;  /* 0x00007610ffd27816 */ /* 0x000fc400000000d2 */
[----:B------:R-:W-:-:S04]  /*57d0*/  PRMT R212, RZ, 0x7610, R212 ;  /* 0x00007610ffd47816 */ /* 0x000fc800000000d4 */
[----:B------:R0:W3:Y:S02]  /*57e0*/  @P2 LDG.E.U8 R210, desc[UR16][R188.64] ;  /* 0x00000010bcd22981 */ /* 0x0000e4000c1e1100 */
[----:B0-----:R-:W-:Y:S02]  /*57f0*/  @P2 IMAD.MOV.U32 R188, RZ, RZ, R146 ;  /* 0x000000ffffbc2224 */ /* 0x001fe400078e0092 */
[----:B------:R-:W-:-:S05]  /*5800*/  @P2 IMAD.MOV.U32 R189, RZ, RZ, R153 ;  /* 0x000000ffffbd2224 */ /* 0x000fca00078e0099 */
[----:B------:R0:W3:Y:S02]  /*5810*/  @P2 LDG.E.U8 R212, desc[UR16][R188.64] ;  /* 0x00000010bcd42981 */ /* 0x0000e4000c1e1100 */
[----:B0-----:R-:W-:Y:S02]  /*5820*/  @P2 IMAD.MOV.U32 R188, RZ, RZ, R148 ;  /* 0x000000ffffbc2224 */ /* 0x001fe400078e0094 */
[----:B------:R-:W-:-:S05]  /*5830*/  @P2 IMAD.MOV.U32 R189, RZ, RZ, R155 ;  /* 0x000000ffffbd2224 */ /* 0x000fca00078e009b */
[----:B------:R0:W3:Y:S04]  /*5840*/  @P2 LDG.E.U8 R214, desc[UR16][R188.64] ;  /* 0x00000010bcd62981 */ /* 0x0000e8000c1e1100 */
[----:B------:R1:W-:Y:S01]  /*5850*/  STS.U8 [R132+UR15+0x4200], R218 ;  /* 0x004200da84007988 */ /* 0x0003e2000800000f */
[----:B0-----:R-:W-:Y:S02]  /*5860*/  @P2 IMAD.MOV.U32 R188, RZ, RZ, R150 ;  /* 0x000000ffffbc2224 */ /* 0x001fe400078e0096 */
[----:B------:R-:W-:Y:S01]  /*5870*/  @P2 IMAD.MOV.U32 R189, RZ, RZ, R157 ;  /* 0x000000ffffbd2224 */ /* 0x000fe200078e009d */
[----:B-1----:R-:W-:-:S04]  /*5880*/  PRMT R218, RZ, 0x7610, R218 ;  /* 0x00007610ffda7816 */ /* 0x002fc800000000da */
[----:B------:R0:W3:Y:S04]  /*5890*/  @P2 LDG.E.U8 R216, desc[UR16][R188.64] ;  /* 0x00000010bcd82981 */ /* 0x0000e8000c1e1100 */
[----:B----4-:R1:W-:Y:S01]  /*58a0*/  STS.U8 [R132+UR15+0x4400], R220 ;  /* 0x004400dc84007988 */ /* 0x0103e2000800000f */
[----:B0-----:R-:W-:Y:S02]  /*58b0*/  @P2 IMAD.MOV.U32 R188, RZ, RZ, R152 ;  /* 0x000000ffffbc2224 */ /* 0x001fe400078e0098 */
[----:B------:R-:W-:Y:S01]  /*58c0*/  @P2 IMAD.MOV.U32 R189, RZ, RZ, R159 ;  /* 0x000000ffffbd2224 */ /* 0x000fe200078e009f */
[----:B-1----:R-:W-:-:S04]  /*58d0*/  PRMT R220, RZ, 0x7610, R220 ;  /* 0x00007610ffdc7816 */ /* 0x002fc800000000dc */
[----:B------:R0:W4:Y:S04]  /*58e0*/  @P2 LDG.E.U8 R218, desc[UR16][R188.64] ;  /* 0x00000010bcda2981 */ /* 0x000128000c1e1100 */
[----:B-----5:R1:W-:Y:S01]  /*58f0*/  STS.U8 [R132+UR15+0x4000], R182 ;  /* 0x004000b684007988 */ /* 0x0203e2000800000f */
[----:B0-----:R-:W-:Y:S02]  /*5900*/  @P2 IMAD.MOV.U32 R188, RZ, RZ, R154 ;  /* 0x000000ffffbc2224 */ /* 0x001fe400078e009a */
[----:B------:R-:W-:Y:S01]  /*5910*/  @P2 IMAD.MOV.U32 R189, RZ, RZ, R161 ;  /* 0x000000ffffbd2224 */ /* 0x000fe200078e00a1 */
[----:B--2---:R0:W-:Y:S01]  /*5920*/  STS.U8 [R132+UR15+0x4600], R222 ;  /* 0x004600de84007988 */ /* 0x0041e2000800000f */
[----:B-1----:R-:W-:-:S03]  /*5930*/  LOP3.LUT R182, R132, 0x10, RZ, 0x3c, !PT ;  /* 0x0000001084b67812 */ /* 0x002fc600078e3cff */
[----:B------:R1:W2:Y:S01]  /*5940*/  @P2 LDG.E.U8 R220, desc[UR16][R188.64] ;  /* 0x00000010bcdc2981 */ /* 0x0002a2000c1e1100 */
[----:B0-----:R-:W-:Y:S01]  /*5950*/  PRMT R222, RZ, 0x7610, R222 ;  /* 0x00007610ffde7816 */ /* 0x001fe200000000de */
[----:B-1----:R-:W-:Y:S02]  /*5960*/  @P2 IMAD.MOV.U32 R188, RZ, RZ, R156 ;  /* 0x000000ffffbc2224 */ /* 0x002fe400078e009c */
[----:B------:R-:W-:Y:S01]  /*5970*/  @P2 IMAD.MOV.U32 R189, RZ, RZ, R163 ;  /* 0x000000ffffbd2224 */ /* 0x000fe200078e00a3 */
[----:B------:R0:W-:Y:S04]  /*5980*/  STS.U8 [R182+UR15+0x4280], R224 ;  /* 0x004280e0b6007988 */ /* 0x0001e8000800000f */
[----:B------:R1:W5:Y:S01]  /*5990*/  @P2 LDG.E.U8 R222, desc[UR16][R188.64] ;  /* 0x00000010bcde2981 */ /* 0x000362000c1e1100 */
[----:B0-----:R-:W-:Y:S01]  /*59a0*/  PRMT R224, RZ, 0x7610, R224 ;  /* 0x00007610ffe07816 */ /* 0x001fe200000000e0 */
[----:B-1----:R-:W-:-:S02]  /*59b0*/  @P2 IMAD.MOV.U32 R188, RZ, RZ, R158 ;  /* 0x000000ffffbc2224 */ /* 0x002fc400078e009e */
[----:B------:R-:W-:Y:S01]  /*59c0*/  @P2 IMAD.MOV.U32 R189, RZ, RZ, R165 ;  /* 0x000000ffffbd2224 */ /* 0x000fe200078e00a5 */
[----:B------:R0:W-:Y:S04]  /*59d0*/  STS.U8 [R182+UR15+0x4480], R226 ;  /* 0x004480e2b6007988 */ /* 0x0001e8000800000f */
[----:B------:R1:W2:Y:S01]  /*59e0*/  @P2 LDG.E.U8 R224, desc[UR16][R188.64] ;  /* 0x00000010bce02981 */ /* 0x0002a2000c1e1100 */
[----:B0-----:R-:W-:Y:S01]  /*59f0*/  PRMT R226, RZ, 0x7610, R226 ;  /* 0x00007610ffe27816 */ /* 0x001fe200000000e2 */
[----:B-1----:R-:W-:Y:S02]  /*5a00*/  @P2 IMAD.MOV.U32 R188, RZ, RZ, R160 ;  /* 0x000000ffffbc2224 */ /* 0x002fe400078e00a0 */
[----:B------:R-:W-:Y:S01]  /*5a10*/  @P2 IMAD.MOV.U32 R189, RZ, RZ, R167 ;  /* 0x000000ffffbd2224 */ /* 0x000fe200078e00a7 */
[----:B------:R0:W-:Y:S04]  /*5a20*/  STS.U8 [R182+UR15+0x4080], R184 ;  /* 0x004080b8b6007988 */ /* 0x0001e8000800000f */
[----:B------:R1:W-:Y:S04]  /*5a30*/  STS.U8 [R182+UR15+0x4680], R228 ;  /* 0x004680e4b6007988 */ /* 0x0003e8000800000f */
[----:B------:R1:W2:Y:S01]  /*5a40*/  @P2 LDG.E.U8 R226, desc[UR16][R188.64] ;  /* 0x00000010bce22981 */ /* 0x0002a2000c1e1100 */
[----:B0-----:R-:W-:-:S02]  /*5a50*/  LOP3.LUT R184, R132, 0x20, RZ, 0x3c, !PT ;  /* 0x0000002084b87812 */ /* 0x001fc400078e3cff */
[----:B-1----:R-:W-:Y:S01]  /*5a60*/  PRMT R228, RZ, 0x7610, R228 ;  /* 0x00007610ffe47816 */ /* 0x002fe200000000e4 */
[----:B------:R-:W-:Y:S02]  /*5a70*/  @P2 IMAD.MOV.U32 R188, RZ, RZ, R162 ;  /* 0x000000ffffbc2224 */ /* 0x000fe400078e00a2 */
[----:B------:R-:W-:Y:S01]  /*5a80*/  @P2 IMAD.MOV.U32 R189, RZ, RZ, R169 ;  /* 0x000000ffffbd2224 */ /* 0x000fe200078e00a9 */
[----:B------:R0:W-:Y:S04]  /*5a90*/  STS.U8 [R184+UR15+0x4300], R230 ;  /* 0x004300e6b8007988 */ /* 0x0001e8000800000f */
[----:B------:R1:W2:Y:S01]  /*5aa0*/  @P2 LDG.E.U8 R228, desc[UR16][R188.64] ;  /* 0x00000010bce42981 */ /* 0x0002a2000c1e1100 */
        /* <DEDUP_REMOVED lines=35> */
[----:B------:R0:W-:Y:S04]  /*5ce0*/  STS.U8 [R132+UR15], R252 ;  /* 0x000000fc84007988 */ /* 0x0001e8000800000f */
[----:B------:R1:W2:Y:S01]  /*5cf0*/  @P2 LDG.E.U8 R244, desc[UR16][R188.64] ;  /* 0x00000010bcf42981 */ /* 0x0002a2000c1e1100 */
[----:B------:R-:W-:-:S02]  /*5d00*/  PRMT R242, RZ, 0x7610, R242 ;  /* 0x00007610fff27816 */ /* 0x000fc400000000f2 */
[----:B0-----:R-:W-:Y:S01]  /*5d10*/  PRMT R252, RZ, 0x7610, R252 ;  /* 0x00007610fffc7816 */ /* 0x001fe200000000fc */
[----:B------:R0:W-:Y:S01]  /*5d20*/  STS.U8 [R132+UR15+0x100], R250 ;  /* 0x000100fa84007988 */ /* 0x0001e2000800000f */
[----:B-1----:R-:W-:Y:S01]  /*5d30*/  @P2 IMAD.MOV.U32 R188, RZ, RZ, R178 ;  /* 0x000000ffffbc2224 */ /* 0x002fe200078e00b2 */
[----:B------:R-:W-:Y:S01]  /*5d40*/  PRMT R193, RZ, 0x7610, R193 ;  /* 0x00007610ffc17816 */ /* 0x000fe200000000c1 */
[----:B------:R-:W-:Y:S01]  /*5d50*/  @P2 IMAD.MOV.U32 R189, RZ, RZ, R185 ;  /* 0x000000ffffbd2224 */ /* 0x000fe200078e00b9 */
[----:B------:R-:W-:Y:S01]  /*5d60*/  PRMT R195, RZ, 0x7610, R195 ;  /* 0x00007610ffc37816 */ /* 0x000fe200000000c3 */
[----:B------:R-:W2:Y:S01]  /*5d70*/  @P2 LDG.E.U8 R242, desc[UR16][R48.64] ;  /* 0x0000001030f22981 */ /* 0x000ea2000c1e1100 */
[----:B------:R-:W-:Y:S02]  /*5d80*/  PRMT R197, RZ, 0x7610, R197 ;  /* 0x00007610ffc57816 */ /* 0x000fe400000000c5 */
[----:B------:R-:W-:Y:S01]  /*5d90*/  PRMT R199, RZ, 0x7610, R199 ;  /* 0x00007610ffc77816 */ /* 0x000fe200000000c7 */
[----:B------:R1:W3:Y:S01]  /*5da0*/  @P2 LDG.E.U8 R252, desc[UR16][R188.64] ;  /* 0x00000010bcfc2981 */ /* 0x0002e2000c1e1100 */
[----:B------:R-:W-:-:S02]  /*5db0*/  PRMT R201, RZ, 0x7610, R201 ;  /* 0x00007610ffc97816 */ /* 0x000fc400000000c9 */
[----:B------:R-:W-:Y:S01]  /*5dc0*/  PRMT R203, RZ, 0x7610, R203 ;  /* 0x00007610ffcb7816 */ /* 0x000fe200000000cb */
[----:B------:R-:W3:Y:S01]  /*5dd0*/  @P2 LDG.E.U8 R193, desc[UR16][R50.64] ;  /* 0x0000001032c12981 */ /* 0x000ee2000c1e1100 */
[----:B------:R-:W-:Y:S02]  /*5de0*/  PRMT R205, RZ, 0x7610, R205 ;  /* 0x00007610ffcd7816 */ /* 0x000fe400000000cd */
[----:B------:R-:W-:Y:S01]  /*5df0*/  PRMT R207, RZ, 0x7610, R207 ;  /* 0x00007610ffcf7816 */ /* 0x000fe200000000cf */
[----:B------:R-:W4:Y:S01]  /*5e00*/  @P2 LDG.E.U8 R195, desc[UR16][R52.64] ;  /* 0x0000001034c32981 */ /* 0x000f22000c1e1100 */
[----:B------:R-:W-:Y:S02]  /*5e10*/  PRMT R209, RZ, 0x7610, R209 ;  /* 0x00007610ffd17816 */ /* 0x000fe400000000d1 */
[----:B------:R-:W-:Y:S02]  /*5e20*/  PRMT R211, RZ, 0x7610, R211 ;  /* 0x00007610ffd37816 */ /* 0x000fe400000000d3 */
[----:B------:R-:W-:-:S02]  /*5e30*/  PRMT R217, RZ, 0x7610, R217 ;  /* 0x00007610ffd97816 */ /* 0x000fc400000000d9 */
[----:B------:R-:W-:Y:S01]  /*5e40*/  PRMT R221, RZ, 0x7610, R221 ;  /* 0x00007610ffdd7816 */ /* 0x000fe200000000dd */
[----:B-1----:R-:W-:Y:S01]  /*5e50*/  @P2 IMAD.MOV.U32 R188, RZ, RZ, R180 ;  /* 0x000000ffffbc2224 */ /* 0x002fe200078e00b4 */
[----:B0-----:R-:W-:Y:S01]  /*5e60*/  PRMT R250, RZ, 0x7610, R250 ;  /* 0x00007610fffa7816 */ /* 0x001fe200000000fa */
[----:B------:R-:W-:Y:S01]  /*5e70*/  @P2 IMAD.MOV.U32 R189, RZ, RZ, R187 ;  /* 0x000000ffffbd2224 */ /* 0x000fe200078e00bb */
[----:B------:R-:W5:Y:S04]  /*5e80*/  @P2 LDG.E.U8 R197, desc[UR16][R54.64] ;  /* 0x0000001036c52981 */ /* 0x000f68000c1e1100 */
        /* <DEDUP_REMOVED lines=10> */
[----:B------:R0:W-:Y:S04]  /*5f30*/  STS.U8 [R132+UR15+0x200], R248 ;  /* 0x000200f884007988 */ /* 0x0001e8000800000f */
        /* <DEDUP_REMOVED lines=15> */
[----:B------:R0:W-:Y:S01]  /*6030*/  STS.U8 [R132+UR15+0x1f00], R245 ;  /* 0x001f00f584007988 */ /* 0x0001e2000800000f */
[----:B------:R-:W-:-:S04]  /*6040*/  ISETP.NE.U32.AND P0, PT, RZ, UR6, PT ;  /* 0x00000006ff007c0c */ /* 0x000fc8000bf05070 */
[C---:B------:R-:W-:Y:S02]  /*6050*/  ISETP.LT.OR P2, PT, R5.reuse, 0x20, P0 ;  /* 0x000000200500780c */ /* 0x040fe40000741670 */
[----:B------:R-:W-:Y:S01]  /*6060*/  ISETP.GE.AND P3, PT, R5, 0x40, PT ;  /* 0x000000400500780c */ /* 0x000fe20003f66270 */
[----:B--2---:R0:W-:Y:S04]  /*6070*/  STS.U8 [R132+UR15+0x400], R242 ;  /* 0x000400f284007988 */ /* 0x0041e8000800000f */
[----:B---3--:R0:W-:Y:S04]  /*6080*/  STS.U8 [R132+UR15+0x500], R193 ;  /* 0x000500c184007988 */ /* 0x0081e8000800000f */
[----:B----4-:R0:W-:Y:S04]  /*6090*/  STS.U8 [R132+UR15+0x600], R195 ;  /* 0x000600c384007988 */ /* 0x0101e8000800000f */
[----:B-----5:R0:W-:Y:S04]  /*60a0*/  STS.U8 [R132+UR15+0x700], R197 ;  /* 0x000700c584007988 */ /* 0x0201e8000800000f */
        /* <DEDUP_REMOVED lines=41> */
[----:B------:R1:W-:Y:S06]  /*6340*/  MEMBAR.ALL.CTA ;  /* 0x0000000000007992 */ /* 0x0003ec0000008000 */
[----:B-1----:R-:W1:Y:S02]  /*6350*/  FENCE.VIEW.ASYNC.S ;  /* 0x00000000000073c6 */ /* 0x002e640000000000 */
[----:B-1----:R-:W-:Y:S06]  /*6360*/  BAR.SYNC.DEFER_BLOCKING 0x0 ;  /* 0x0000000000007b1d */ /* 0x002fec0000010000 */
[----:B------:R-:W-:Y:S05]  /*6370*/  @P2 BRA `(.L_x_6) ;  /* 0x00000000003c2947 */ /* 0x000fea0003800000 */
[----:B------:R-:W-:Y:S02]  /*6380*/  UIADD3 UR4, UPT, UPT, UR15, 0x4000, URZ ;  /* 0x000040000f047890 */ /* 0x000fe4000fffe0ff */
[----:B------:R-:W-:Y:S02]  /*6390*/  USHF.R.U32.HI UR8, URZ, 0x4, UR15 ;  /* 0x00000004ff087899 */ /* 0x000fe4000801160f */
[----:B------:R-:W-:Y:S02]  /*63a0*/  USHF.R.U32.HI UR4, URZ, 0x4, UR4 ;  /* 0x00000004ff047899 */ /* 0x000fe40008011604 */
[----:B------:R-:W-:Y:S02]  /*63b0*/  USGXT.U32 UR8, UR8, 0xe ;  /* 0x0000000e0808789a */ /* 0x000fe40008000000 */
[----:B------:R-:W-:Y:S01]  /*63c0*/  USGXT.U32 UR6, UR4, 0xe ;  /* 0x0000000e0406789a */ /* 0x000fe20008000000 */
[----:B------:R-:W-:Y:S02]  /*63d0*/  UMOV UR5, URZ ;  /* 0x000000ff00057c82 */ /* 0x000fe40008000000 */
[----:B------:R-:W-:Y:S01]  /*63e0*/  UMOV UR4, UR10 ;  /* 0x0000000a00047c82 */ /* 0x000fe20008000000 */
[----:B------:R-:W-:Y:S01]  /*63f0*/  UMOV UR20, 0x0 ;  /* 0x0000000000147882 */ /* 0x000fe20000000000 */
[----:B------:R-:W-:Y:S01]  /*6400*/  UMOV UR21, 0x4408010 ;  /* 0x0440801000157882 */ /* 0x000fe20000000000 */
[----:B------:R-:W-:Y:S01]  /*6410*/  UMOV UR9, 0xc0004010 ;  /* 0xc000401000097882 */ /* 0x000fe20000000000 */
[----:B------:R-:W-:Y:S01]  /*6420*/  UMOV UR7, 0x80004020 ;  /* 0x8000402000077882 */ /* 0x000fe20000000000 */
[----:B------:R-:W-:Y:S01]  /*6430*/  UMOV UR4, UR4 ;  /* 0x0000000400047c82 */ /* 0x000fe20008000000 */
[----:B------:R1:W-:Y:S01]  /*6440*/  UTCQMMA gdesc[UR6], gdesc[UR8], tmem[UR18], tmem[UR20], idesc[UR21], !UPT ;  /* 0x00ff1408060075ea */ /* 0x0003e2000f800312 */
[----:B------:R1:W-:Y:S01]  /*6450*/  UTCBAR [UR4], URZ ;  /* 0x000000ff040073e9 */ /* 0x0003e200080000ff */
[----:B------:R-:W-:-:S02]  /*6460*/  NOP ;  /* 0x0000000000007918 */ /* 0x000fc40000000000 */
.L_x_6:
[----:B-1----:R-:W-:Y:S01]  /*6470*/  UMOV UR4, URZ ;  /* 0x000000ff00047c82 */ /* 0x002fe20008000000 */
[----:B------:R-:W-:Y:S05]  /*6480*/  @!P3 BRA `(.L_x_7) ;  /* 0x0000002000c0b947 */ /* 0x000fea0003800000 */
[----:B------:R-:W-:Y:S01]  /*6490*/  SHF.R.S32.HI R188, RZ, 0x1f, R5 ;  /* 0x0000001fffbc7819 */ /* 0x000fe20000011405 */
[----:B------:R-:W-:Y:S01]  /*64a0*/  IMAD.SHL.U32 R189, R122, 0x20, RZ ;  /* 0x000000207abd7824 */ /* 0x000fe200078e00ff */
[----:B------:R-:W-:Y:S01]  /*64b0*/  UIADD3 UR5, UPT, UPT, UR15, 0x2000, URZ ;  /* 0x000020000f057890 */ /* 0x000fe2000fffe0ff */
[----:B0-----:R-:W-:Y:S01]  /*64c0*/  IMAD.SHL.U32 R191, R123, 0x20, RZ ;  /* 0x000000207bbf7824 */ /* 0x001fe200078e00ff */
[----:B------:R-:W-:Y:S01]  /*64d0*/  LEA.HI R188, R188, R5, RZ, 0x5 ;  /* 0x00000005bcbc7211 */ /* 0x000fe200078f28ff */
[----:B------:R-:W-:Y:S01]  /*64e0*/  UIADD3 UR4, UPT, UPT, UR15, 0x4800, URZ ;  /* 0x000048000f047890 */ /* 0x000fe2000fffe0ff */
[----:B------:R-:W-:Y:S01]  /*64f0*/  IMAD.MOV.U32 R123, RZ, RZ, RZ ;  /* 0x000000ffff7b7224 */ /* 0x000fe200078e00ff */
[----:B------:R-:W-:Y:S01]  /*6500*/  USHF.R.U32.HI UR5, URZ, 0x4, UR5 ;  /* 0x00000004ff057899 */ /* 0x000fe20008011605 */
[----:B------:R-:W-:Y:S01]  /*6510*/  SHF.R.S32.HI R122, RZ, 0x5, R188 ;  /* 0x00000005ff7a7819 */ /* 0x000fe200000114bc */
[----:B------:R-:W-:Y:S01]  /*6520*/  USHF.R.U32.HI UR4, URZ, 0x4, UR4 ;  /* 0x00000004ff047899 */ /* 0x000fe20008011604 */
[----:B------:R-:W-:Y:S01]  /*6530*/  VIADD R188, R190, 0xffffffe0 ;  /* 0xffffffe0bebc7836 */ /* 0x000fe20000000000 */
[----:B------:R-:W-:Y:S01]  /*6540*/  SHF.R.S32.HI R190, RZ, 0x1f, R189 ;  /* 0x0000001fffbe7819 */ /* 0x000fe200000114bd */
[----:B------:R-:W-:Y:S01]  /*6550*/  UMOV UR13, UR10 ;  /* 0x0000000a000d7c82 */ /* 0x000fe20008000000 */
[----:B------:R-:W-:Y:S01]  /*6560*/  VIMNMX R122, PT, PT, R122, 0x2, !PT ;  /* 0x000000027a7a7848 */ /* 0x000fe20007fe0100 */
[----:B------:R-:W-:Y:S01]  /*6570*/  USGXT.U32 UR10, UR5, 0xe ;  /* 0x0000000e050a789a */ /* 0x000fe20008000000 */
[----:B------:R-:W-:Y:S01]  /*6580*/  SHF.R.S32.HI R192, RZ, 0x1f, R191 ;  /* 0x0000001fffc07819 */ /* 0x000fe200000114bf */
[----:B------:R-:W-:-:S02]  /*6590*/  USGXT.U32 UR8, UR4, 0xe ;  /* 0x0000000e0408789a */ /* 0x000fc40008000000 */
[----:B------:R-:W-:Y:S01]  /*65a0*/  VIADD R193, R122, 0xffffffff ;  /* 0xffffffff7ac17836 */ /* 0x000fe20000000000 */
[----:B------:R-:W-:Y:S01]  /*65b0*/  UMOV UR14, 0x1 ;  /* 0x00000001000e7882 */ /* 0x000fe20000000000 */
[----:B------:R-:W-:-:S08]  /*65c0*/  UMOV UR5, URZ ;  /* 0x000000ff00057c82 */ /* 0x000fd00008000000 */
.L_x_10:
[----:B------:R-:W-:Y:S01]  /*65d0*/  IADD3 R180, P4, PT, R191, R180, RZ ;  /* 0x000000b4bfb47210 */ /* 0x000fe20007f9e0ff */
[----:B------:R-:W-:Y:S01]  /*65e0*/  IMAD.U32 R123, R123, -0x80000000, RZ ;  /* 0x800000007b7b7824 */ /* 0x000fe200078e00ff */
[C---:B------:R-:W-:Y:S02]  /*65f0*/  IADD3 R40, P5, PT, R191.reuse, R40, RZ ;  /* 0x00000028bf287210 */ /* 0x040fe40007fbe0ff */
[C---:B------:R-:W-:Y:S01]  /*6600*/  IADD3 R114, P2, PT, R191.reuse, R114, RZ ;  /* 0x00000072bf727210 */ /* 0x040fe20007f5e0ff */
[C---:B------:R-:W-:Y:S01]  /*6610*/  IMAD.X R187, R192.reuse, 0x1, R187, P4 ;  /* 0x00000001c0bb7824 */ /* 0x040fe200020e06bb */
        /* <DEDUP_REMOVED lines=102> */
[----:B0-----:R-:W0:Y:S01]  /*6c80*/  SYNCS.PHASECHK.TRANS64.TRYWAIT P4, [UR13], R123 ;  /* 0x0000007bff0075a7 */ /* 0x001e22000808110d */
        /* <DEDUP_REMOVED lines=16> */
[----:B------:R-:W-:Y:S01]  /*6d90*/  IADD3 R42, P2, PT, R191, R42, RZ ;  /* 0x0000002abf2a7210 */ /* 0x000fe20007f5e0ff */
[C---:B------:R-:W-:Y:S01]  /*6da0*/  IMAD.X R125, R192.reuse, 0x1, R125, P3 ;  /* 0x00000001c07d7824 */ /* 0x040fe200018e067d */
[----:B------:R-:W-:Y:S01]  /*6db0*/  IADD3 R28, P5, PT, R189, R28, RZ ;  /* 0x0000001cbd1c7210 */ /* 0x000fe20007fbe0ff */
[C---:B------:R-:W-:Y:S01]  /*6dc0*/  IMAD.X R45, R192.reuse, 0x1, R45, P6 ;  /* 0x00000001c02d7824 */ /* 0x040fe200030e062d */
[----:B------:R-:W-:Y:S01]  /*6dd0*/  IADD3 R38, P3, PT, R191, R38, RZ ;  /* 0x00000026bf267210 */ /* 0x000fe20007f7e0ff */
[----:B------:R-:W-:Y:S01]  /*6de0*/  IMAD.X R43, R192, 0x1, R43, P2 ;  /* 0x00000001c02b7824 */ /* 0x000fe200010e062b */
[C---:B------:R-:W-:Y:S01]  /*6df0*/  IADD3 R36, P6, PT, R189.reuse, R36, RZ ;  /* 0x00000024bd247210 */ /* 0x040fe20007fde0ff */
[----:B------:R-:W-:Y:S01]  /*6e00*/  IMAD.X R29, R190, 0x1, R29, P5 ;  /* 0x00000001be1d7824 */ /* 0x000fe200028e061d */
[C---:B------:R-:W-:Y:S01]  /*6e10*/  IADD3 R20, P2, PT, R189.reuse, R20, RZ ;  /* 0x00000014bd147210 */ /* 0x040fe20007f5e0ff */
[----:B------:R-:W-:Y:S01]  /*6e20*/  IMAD.X R39, R192, 0x1, R39, P3 ;  /* 0x00000001c0277824 */ /* 0x000fe200018e0627 */
        /* <DEDUP_REMOVED lines=26> */
[-C--:B------:R-:W-:Y:S01]  /*6fd0*/  ISETP.GE.AND P3, PT, R133, R188.reuse, PT ;  /* 0x000000bc8500720c */ /* 0x080fe20003f66270 */
[C---:B------:R-:W-:Y:S01]  /*6fe0*/  IMAD.X R15, R190.reuse, 0x1, R15, P2 ;  /* 0x00000001be0f7824 */ /* 0x040fe200010e060f */
[----:B------:R-:W-:Y:S01]  /*6ff0*/  ISETP.GE.AND P6, PT, R71, R188, PT ;  /* 0x000000bc4700720c */ /* 0x000fe20003fc6270 */
[----:B------:R-:W-:Y:S01]  /*7000*/  IMAD.X R7, R190, 0x1, R7, P5 ;  /* 0x00000001be077824 */ /* 0x000fe200028e0607 */
[----:B------:R-:W-:Y:S01]  /*7010*/  PRMT R206, RZ, 0x7610, R206 ;  /* 0x00007610ffce7816 */ /* 0x000fe200000000ce */
[----:B0-----:R-:W-:Y:S10]  /*7020*/  @!P4 BRA `(.L_x_8) ;  /* 0x000000700090c947 */ /* 0x001ff40003800000 */
.L_x_16:
[----:B------:R-:W2:Y:S01]  /*7030*/  @!P3 LDG.E.U8 R206, desc[UR16][R6.64] ;  /* 0x0000001006ceb981 */ /* 0x000ea2000c1e1100 */
[-C--:B------:R-:W-:Y:S02]  /*7040*/  ISETP.GE.AND P3, PT, R74, R188.reuse, PT ;  /* 0x000000bc4a00720c */ /* 0x080fe40003f66270 */
[----:B------:R-:W-:Y:S02]  /*7050*/  PRMT R208, RZ, 0x7610, R208 ;  /* 0x00007610ffd07816 */ /* 0x000fe400000000d0 */
[-C--:B------:R-:W-:Y:S02]  /*7060*/  ISETP.GE.AND P4, PT, R76, R188.reuse, PT ;  /* 0x000000bc4c00720c */ /* 0x080fe40003f86270 */
[----:B------:R-:W-:Y:S02]  /*7070*/  PRMT R210, RZ, 0x7610, R210 ;  /* 0x00007610ffd27816 */ /* 0x000fe400000000d2 */
[----:B------:R-:W3:Y:S01]  /*7080*/  @!P6 LDG.E.U8 R208, desc[UR16][R8.64] ;  /* 0x0000001008d0e981 */ /* 0x000ee2000c1e1100 */
[----:B------:R-:W-:-:S02]  /*7090*/  ISETP.GE.AND P2, PT, R77, R188, PT ;  /* 0x000000bc4d00720c */ /* 0x000fc40003f46270 */
[----:B------:R-:W-:Y:S02]  /*70a0*/  PRMT R212, RZ, 0x7610, R212 ;  /* 0x00007610ffd47816 */ /* 0x000fe400000000d4 */
[----:B------:R-:W4:Y:S01]  /*70b0*/  @!P3 LDG.E.U8 R210, desc[UR16][R10.64] ;  /* 0x000000100ad2b981 */ /* 0x000f22000c1e1100 */
[-C--:B------:R-:W-:Y:S02]  /*70c0*/  ISETP.GE.AND P3, PT, R78, R188.reuse, PT ;  /* 0x000000bc4e00720c */ /* 0x080fe40003f66270 */
[----:B------:R-:W-:Y:S01]  /*70d0*/  PRMT R214, RZ, 0x7610, R214 ;  /* 0x00007610ffd67816 */ /* 0x000fe200000000d6 */
[----:B------:R-:W5:Y:S01]  /*70e0*/  @!P4 LDG.E.U8 R212, desc[UR16][R12.64] ;  /* 0x000000100cd4c981 */ /* 0x000f62000c1e1100 */
[-C--:B------:R-:W-:Y:S02]  /*70f0*/  ISETP.GE.AND P4, PT, R79, R188.reuse, PT ;  /* 0x000000bc4f00720c */ /* 0x080fe40003f86270 */
[----:B------:R-:W-:Y:S02]  /*7100*/  PRMT R216, RZ, 0x7610, R216 ;  /* 0x00007610ffd87816 */ /* 0x000fe400000000d8 */
[----:B------:R-:W2:Y:S01]  /*7110*/  @!P2 LDG.E.U8 R214, desc[UR16][R14.64] ;  /* 0x000000100ed6a981 */ /* 0x000ea2000c1e1100 */
[----:B------:R-:W-:-:S02]  /*7120*/  ISETP.GE.AND P5, PT, R82, R188, PT ;  /* 0x000000bc5200720c */ /* 0x000fc40003fa6270 */
[----:B------:R-:W-:Y:S02]  /*7130*/  PRMT R218, RZ, 0x7610, R218 ;  /* 0x00007610ffda7816 */ /* 0x000fe400000000da */
[----:B------:R-:W2:Y:S01]  /*7140*/  @!P3 LDG.E.U8 R216, desc[UR16][R16.64] ;  /* 0x0000001010d8b981 */ /* 0x000ea2000c1e1100 */
[-C--:B------:R-:W-:Y:S02]  /*7150*/  ISETP.GE.AND P2, PT, R83, R188.reuse, PT ;  /* 0x000000bc5300720c */ /* 0x080fe40003f46270 */
[----:B------:R-:W-:Y:S01]  /*7160*/  ISETP.GE.AND P3, PT, R85, R188, PT ;  /* 0x000000bc5500720c */ /* 0x000fe20003f66270 */
[----:B------:R-:W2:Y:S01]  /*7170*/  @!P4 LDG.E.U8 R218, desc[UR16][R18.64] ;  /* 0x0000001012dac981 */ /* 0x000ea2000c1e1100 */
[----:B------:R-:W-:Y:S02]  /*7180*/  PRMT R220, RZ, 0x7610, R220 ;  /* 0x00007610ffdc7816 */ /* 0x000fe400000000dc */
[----:B------:R-:W-:Y:S02]  /*7190*/  PRMT R222, RZ, 0x7610, R222 ;  /* 0x00007610ffde7816 */ /* 0x000fe400000000de */
[----:B------:R-:W-:-:S02]  /*71a0*/  PRMT R224, RZ, 0x7610, R224 ;  /* 0x00007610ffe07816 */ /* 0x000fc400000000e0 */
[----:B------:R-:W2:Y:S04]  /*71b0*/  @!P5 LDG.E.U8 R220, desc[UR16][R20.64] ;  /* 0x0000001014dcd981 */ /* 0x000ea8000c1e1100 */
[----:B------:R-:W2:Y:S01]  /*71c0*/  @!P2 LDG.E.U8 R222, desc[UR16][R22.64] ;  /* 0x0000001016dea981 */ /* 0x000ea2000c1e1100 */
[-C--:B------:R-:W-:Y:S02]  /*71d0*/  ISETP.GE.AND P2, PT, R89, R188.reuse, PT ;  /* 0x000000bc5900720c */ /* 0x080fe40003f46270 */
[-C--:B------:R-:W-:Y:S01]  /*71e0*/  ISETP.GE.AND P4, PT, R86, R188.reuse, PT ;  /* 0x000000bc5600720c */ /* 0x080fe20003f86270 */
[----:B------:R-:W2:Y:S01]  /*71f0*/  @!P3 LDG.E.U8 R224, desc[UR16][R24.64] ;  /* 0x0000001018e0b981 */ /* 0x000ea2000c1e1100 */
[----:B------:R-:W-:Y:S02]  /*7200*/  ISETP.GE.AND P3, PT, R135, R188, PT ;  /* 0x000000bc8700720c */ /* 0x000fe40003f66270 */
[----:B------:R-:W-:-:S02]  /*7210*/  PRMT R230, RZ, 0x7610, R230 ;  /* 0x00007610ffe67816 */ /* 0x000fc400000000e6 */
[----:B------:R-:W-:Y:S02]  /*7220*/  PRMT R232, RZ, 0x7610, R232 ;  /* 0x00007610ffe87816 */ /* 0x000fe400000000e8 */
[-C--:B------:R-:W-:Y:S02]  /*7230*/  ISETP.GE.AND P5, PT, R88, R188.reuse, PT ;  /* 0x000000bc5800720c */ /* 0x080fe40003fa6270 */
[----:B------:R-:W-:Y:S01]  /*7240*/  PRMT R226, RZ, 0x7610, R226 ;  /* 0x00007610ffe27816 */ /* 0x000fe200000000e2 */
[----:B------:R-:W2:Y:S01]  /*7250*/  @!P2 LDG.E.U8 R230, desc[UR16][R32.64] ;  /* 0x0000001020e6a981 */ /* 0x000ea2000c1e1100 */
[----:B------:R-:W-:-:S03]  /*7260*/  ISETP.GE.AND P2, PT, R93, R188, PT ;  /* 0x000000bc5d00720c */ /* 0x000fc60003f46270 */
[----:B------:R-:W2:Y:S01]  /*7270*/  @!P3 LDG.E.U8 R232, desc[UR16][R30.64] ;  /* 0x000000101ee8b981 */ /* 0x000ea2000c1e1100 */
[-C--:B------:R-:W-:Y:S02]  /*7280*/  ISETP.GE.AND P3, PT, R137, R188.reuse, PT ;  /* 0x000000bc8900720c */ /* 0x080fe40003f66270 */
[----:B------:R-:W-:Y:S01]  /*7290*/  PRMT R228, RZ, 0x7610, R228 ;  /* 0x00007610ffe47816 */ /* 0x000fe200000000e4 */
[----:B------:R-:W2:Y:S01]  /*72a0*/  @!P4 LDG.E.U8 R226, desc[UR16][R26.64] ;  /* 0x000000101ae2c981 */ /* 0x000ea2000c1e1100 */
[----:B------:R-:W-:Y:S02]  /*72b0*/  PRMT R234, RZ, 0x7610, R234 ;  /* 0x00007610ffea7816 */ /* 0x000fe400000000ea */
[----:B------:R-:W-:Y:S02]  /*72c0*/  PRMT R236, RZ, 0x7610, R236 ;  /* 0x00007610ffec7816 */ /* 0x000fe400000000ec */
[----:B------:R-:W2:Y:S04]  /*72d0*/  @!P5 LDG.E.U8 R228, desc[UR16][R28.64] ;  /* 0x000000101ce4d981 */ /* 0x000ea8000c1e1100 */
[----:B------:R-:W2:Y:S04]  /*72e0*/  @!P2 LDG.E.U8 R234, desc[UR16][R34.64] ;  /* 0x0000001022eaa981 */ /* 0x000ea8000c1e1100 */
[----:B------:R-:W2:Y:S01]  /*72f0*/  @!P3 LDG.E.U8 R236, desc[UR16][R36.64] ;  /* 0x0000001024ecb981 */ /* 0x000ea2000c1e1100 */
[----:B------:R-:W-:Y:S01]  /*7300*/  BAR.SYNC.DEFER_BLOCKING 0x0 ;  /* 0x0000000000007b1d */ /* 0x000fe20000010000 */
[----:B------:R-:W-:-:S02]  /*7310*/  ISETP.GE.AND P4, PT, R4, R188, PT ;  /* 0x000000bc0400720c */ /* 0x000fc40003f86270 */
[----:B------:R-:W-:Y:S02]  /*7320*/  PRMT R238, RZ, 0x7610, R238 ;  /* 0x00007610ffee7816 */ /* 0x000fe400000000ee */
[----:B------:R-:W-:Y:S02]  /*7330*/  PRMT R240, RZ, 0x7610, R240 ;  /* 0x00007610fff07816 */ /* 0x000fe400000000f0 */
[----:B------:R-:W-:Y:S02]  /*7340*/  PRMT R244, RZ, 0x7610, R244 ;  /* 0x00007610fff47816 */ /* 0x000fe400000000f4 */
[----:B------:R-:W-:Y:S02]  /*7350*/  PRMT R252, RZ, 0x7610, R252 ;  /* 0x00007610fffc7816 */ /* 0x000fe400000000fc */
[----:B------:R-:W-:-:S03]  /*7360*/  PRMT R250, RZ, 0x7610, R250 ;  /* 0x00007610fffa7816 */ /* 0x000fc600000000fa */
[----:B------:R-:W2:Y:S04]  /*7370*/  @!P4 LDG.E.U8 R238, desc[UR16][R38.64] ;  /* 0x0000001026eec981 */ /* 0x000ea8000c1e1100 */
[----:B------:R-:W2:Y:S04]  /*7380*/  @!P4 LDG.E.U8 R240, desc[UR16][R42.64] ;  /* 0x000000102af0c981 */ /* 0x000ea8000c1e1100 */
[----:B------:R-:W2:Y:S04]  /*7390*/  @!P4 LDG.E.U8 R244, desc[UR16][R44.64] ;  /* 0x000000102cf4c981 */ /* 0x000ea8000c1e1100 */
[----:B------:R-:W2:Y:S04]  /*73a0*/  @!P4 LDG.E.U8 R252, desc[UR16][R46.64] ;  /* 0x000000102efcc981 */ /* 0x000ea8000c1e1100 */
[----:B------:R-:W2:Y:S01]  /*73b0*/  @!P4 LDG.E.U8 R250, desc[UR16][R48.64] ;  /* 0x0000001030fac981 */ /* 0x000ea2000c1e1100 */
[----:B------:R-:W-:Y:S01]  /*73c0*/  PRMT R209, RZ, 0x7610, R209 ;  /* 0x00007610ffd17816 */ /* 0x000fe200000000d1 */
[----:B------:R-:W-:-:S02]  /*73d0*/  @!P4 IMAD.MOV.U32 R122, RZ, RZ, R70 ;  /* 0x000000ffff7ac224 */ /* 0x000fc400078e0046 */
[----:B------:R-:W-:Y:S01]  /*73e0*/  @!P4 IMAD.MOV.U32 R123, RZ, RZ, R73 ;  /* 0x000000ffff7bc224 */ /* 0x000fe200078e0049 */
[----:B------:R-:W-:-:S04]  /*73f0*/  PRMT R211, RZ, 0x7610, R211 ;  /* 0x00007610ffd37816 */ /* 0x000fc800000000d3 */
[----:B------:R0:W2:Y:S01]  /*7400*/  @!P4 LDG.E.U8 R209, desc[UR16][R122.64] ;  /* 0x000000107ad1c981 */ /* 0x0000a2000c1e1100 */
[----:B------:R-:W-:Y:S01]  /*7410*/  PRMT R215, RZ, 0x7610, R215 ;  /* 0x00007610ffd77816 */ /* 0x000fe200000000d7 */
[----:B0-----:R-:W-:Y:S02]  /*7420*/  @!P4 IMAD.MOV.U32 R122, RZ, RZ, R72 ;  /* 0x000000ffff7ac224 */ /* 0x001fe400078e0048 */
[----:B------:R-:W-:-:S05]  /*7430*/  @!P4 IMAD.MOV.U32 R123, RZ, RZ, R75 ;  /* 0x000000ffff7bc224 */ /* 0x000fca00078e004b */
        /* <DEDUP_REMOVED lines=24> */
[----:B------:R0:W3:Y:S01]  /*75c0*/  @!P4 LDG.E.U8 R227, desc[UR16][R122.64] ;  /* 0x000000107ae3c981 */ /* 0x0000e2000c1e1100 */
[----:B------:R-:W-:Y:S01]  /*75d0*/  PRMT R231, RZ, 0x7610, R231 ;  /* 0x00007610ffe77816 */ /* 0x000fe200000000e7 */
[----:B0-----:R-:W-:Y:S02]  /*75e0*/  @!P4 IMAD.MOV.U32 R122, RZ, RZ, R102 ;  /* 0x000000ffff7ac224 */ /* 0x001fe400078e0066 */
[----:B------:R-:W-:-:S05]  /*75f0*/  @!P4 IMAD.MOV.U32 R123, RZ, RZ, R105 ;  /* 0x000000ffff7bc224 */ /* 0x000fca00078e0069 */
[----:B------:R0:W4:Y:S01]  /*7600*/  @!P4 LDG.E.U8 R229, desc[UR16][R122.64] ;  /* 0x000000107ae5c981 */ /* 0x000122000c1e1100 */
[----:B------:R-:W-:Y:S01]  /*7610*/  PRMT R233, RZ, 0x7610, R233 ;  /* 0x00007610ffe97816 */ /* 0x000fe200000000e9 */
[----:B0-----:R-:W-:Y:S02]  /*7620*/  @!P4 IMAD.MOV.U32 R122, RZ, RZ, R104 ;  /* 0x000000ffff7ac224 */ /* 0x001fe400078e0068 */
[----:B------:R-:W-:-:S05]  /*7630*/  @!P4 IMAD.MOV.U32 R123, RZ, RZ, R107 ;  /* 0x000000ffff7bc224 */ /* 0x000fca00078e006b */
[----:B------:R0:W5:Y:S01]  /*7640*/  @!P4 LDG.E.U8 R231, desc[UR16][R122.64] ;  /* 0x000000107ae7c981 */ /* 0x000162000c1e1100 */
        /* <DEDUP_REMOVED lines=59> */
[----:B------:R0:W5:Y:S04]  /*7a00*/  @!P4 LDG.E.U8 R202, desc[UR16][R122.64] ;  /* 0x000000107acac981 */ /* 0x000168000c1e1100 */
[----:B--2---:R1:W-:Y:S01]  /*7a10*/  STS.U8 [R132+UR15+0x4800], R206 ;  /* 0x004800ce84007988 */ /* 0x0043e2000800000f */
[----:B0-----:R-:W-:Y:S02]  /*7a20*/  @!P4 IMAD.MOV.U32 R122, RZ, RZ, R140 ;  /* 0x000000ffff7ac224 */ /* 0x001fe400078e008c */
[----:B------:R-:W-:Y:S01]  /*7a30*/  @!P4 IMAD.MOV.U32 R123, RZ, RZ, R147 ;  /* 0x000000ffff7bc224 */ /* 0x000fe200078e0093 */
[----:B-1----:R-:W-:-:S04]  /*7a40*/  PRMT R206, RZ, 0x7610, R206 ;  /* 0x00007610ffce7816 */ /* 0x002fc800000000ce */
[----:B------:R0:W2:Y:S04]  /*7a50*/  @!P4 LDG.E.U8 R204, desc[UR16][R122.64] ;  /* 0x000000107accc981 */ /* 0x0000a8000c1e1100 */
[----:B---3--:R1:W-:Y:S01]  /*7a60*/  STS.U8 [R132+UR15+0x4a00], R208 ;  /* 0x004a00d084007988 */ /* 0x0083e2000800000f */
[----:B0-----:R-:W-:Y:S02]  /*7a70*/  @!P4 IMAD.MOV.U32 R122, RZ, RZ, R142 ;  /* 0x000000ffff7ac224 */ /* 0x001fe400078e008e */
[----:B------:R-:W-:Y:S01]  /*7a80*/  @!P4 IMAD.MOV.U32 R123, RZ, RZ, R149 ;  /* 0x000000ffff7bc224 */ /* 0x000fe200078e0095 */
[----:B-1----:R-:W-:-:S04]  /*7a90*/  PRMT R208, RZ, 0x7610, R208 ;  /* 0x00007610ffd07816 */ /* 0x002fc800000000d0 */
[----:B------:R0:W3:Y:S04]  /*7aa0*/  @!P4 LDG.E.U8 R206, desc[UR16][R122.64] ;  /* 0x000000107acec981 */ /* 0x0000e8000c1e1100 */
[----:B----4-:R1:W-:Y:S01]  /*7ab0*/  STS.U8 [R132+UR15+0x4c00], R210 ;  /* 0x004c00d284007988 */ /* 0x0103e2000800000f */
[----:B0-----:R-:W-:Y:S02]  /*7ac0*/  @!P4 IMAD.MOV.U32 R122, RZ, RZ, R144 ;  /* 0x000000ffff7ac224 */ /* 0x001fe400078e0090 */
[----:B------:R-:W-:Y:S01]  /*7ad0*/  @!P4 IMAD.MOV.U32 R123, RZ, RZ, R151 ;  /* 0x000000ffff7bc224 */ /* 0x000fe200078e0097 */
[----:B-1----:R-:W-:-:S04]  /*7ae0*/  PRMT R210, RZ, 0x7610, R210 ;  /* 0x00007610ffd27816 */ /* 0x002fc800000000d2 */
[----:B------:R0:W4:Y:S04]  /*7af0*/  @!P4 LDG.E.U8 R208, desc[UR16][R122.64] ;  /* 0x000000107ad0c981 */ /* 0x000128000c1e1100 */
[----:B-----5:R1:W-:Y:S01]  /*7b00*/  STS.U8 [R132+UR15+0x4e00], R212 ;  /* 0x004e00d484007988 */ /* 0x0203e2000800000f */
[----:B0-----:R-:W-:Y:S02]  /*7b10*/  @!P4 IMAD.MOV.U32 R122, RZ, RZ, R146 ;  /* 0x000000ffff7ac224 */ /* 0x001fe400078e0092 */
[----:B------:R-:W-:Y:S01]  /*7b20*/  @!P4 IMAD.MOV.U32 R123, RZ, RZ, R153 ;  /* 0x000000ffff7bc224 */ /* 0x000fe200078e0099 */
[----:B-1----:R-:W-:-:S04]  /*7b30*/  PRMT R212, RZ, 0x7610, R212 ;  /* 0x00007610ffd47816 */ /* 0x002fc800000000d4 */
[----:B------:R0:W5:Y:S04]  /*7b40*/  @!P4 LDG.E.U8 R210, desc[UR16][R122.64] ;  /* 0x000000107ad2c981 */ /* 0x000168000c1e1100 */
[----:B------:R1:W-:Y:S01]  /*7b50*/  STS.U8 [R182+UR15+0x4880], R214 ;  /* 0x004880d6b6007988 */ /* 0x0003e2000800000f */
[----:B0-----:R-:W-:Y:S02]  /*7b60*/  @!P4 IMAD.MOV.U32 R122, RZ, RZ, R148 ;  /* 0x000000ffff7ac224 */ /* 0x001fe400078e0094 */
[----:B------:R-:W-:Y:S01]  /*7b70*/  @!P4 IMAD.MOV.U32 R123, RZ, RZ, R155 ;  /* 0x000000ffff7bc224 */ /* 0x000fe200078e009b */
[----:B-1----:R-:W-:-:S04]  /*7b80*/  PRMT R214, RZ, 0x7610, R214 ;  /* 0x00007610ffd67816 */ /* 0x002fc800000000d6 */
[----:B------:R0:W2:Y:S04]  /*7b90*/  @!P4 LDG.E.U8 R212, desc[UR16][R122.64] ;  /* 0x000000107ad4c981 */ /* 0x0000a8000c1e1100 */
        /* <DEDUP_REMOVED lines=69> */
[----:B------:R0:W2:Y:S01]  /*7ff0*/  @!P4 LDG.E.U8 R240, desc[UR16][R122.64] ;  /* 0x000000107af0c981 */ /* 0x0000a2000c1e1100 */
[----:B------:R-:W-:Y:S02]  /*8000*/  PRMT R248, RZ, 0x7610, R248 ;  /* 0x00007610fff87816 */ /* 0x000fe400000000f8 */
[----:B------:R-:W-:Y:S01]  /*8010*/  PRMT R246, RZ, 0x7610, R246 ;  /* 0x00007610fff67816 */ /* 0x000fe200000000f6 */
[----:B------:R1:W-:Y:S01]  /*8020*/  STS.U8 [R132+UR15+0x2300], R252 ;  /* 0x002300fc84007988 */ /* 0x0003e2000800000f */
[----:B------:R-:W-:Y:S02]  /*8030*/  PRMT R242, RZ, 0x7610, R242 ;  /* 0x00007610fff27816 */ /* 0x000fe400000000f2 */
[----:B------:R-:W-:Y:S01]  /*8040*/  PRMT R195, RZ, 0x7610, R195 ;  /* 0x00007610ffc37816 */ /* 0x000fe200000000c3 */
[----:B------:R1:W-:Y:S01]  /*8050*/  STS.U8 [R132+UR15+0x2400], R250 ;  /* 0x002400fa84007988 */ /* 0x0003e2000800000f */
[----:B0-----:R-:W-:Y:S02]  /*8060*/  @!P4 IMAD.MOV.U32 R122, RZ, RZ, R178 ;  /* 0x000000ffff7ac224 */ /* 0x001fe400078e00b2 */
[----:B------:R-:W-:Y:S01]  /*8070*/  @!P4 IMAD.MOV.U32 R123, RZ, RZ, R185 ;  /* 0x000000ffff7bc224 */ /* 0x000fe200078e00b9 */
[----:B------:R-:W-:Y:S01]  /*8080*/  PRMT R197, RZ, 0x7610, R197 ;  /* 0x00007610ffc57816 */ /* 0x000fe200000000c5 */
[----:B------:R-:W2:Y:S01]  /*8090*/  @!P4 LDG.E.U8 R248, desc[UR16][R50.64] ;  /* 0x0000001032f8c981 */ /* 0x000ea2000c1e1100 */
[----:B------:R-:W-:-:S02]  /*80a0*/  PRMT R199, RZ, 0x7610, R199 ;  /* 0x00007610ffc77816 */ /* 0x000fc400000000c7 */
[----:B------:R-:W-:Y:S01]  /*80b0*/  PRMT R201, RZ, 0x7610, R201 ;  /* 0x00007610ffc97816 */ /* 0x000fe200000000c9 */
[----:B------:R0:W3:Y:S01]  /*80c0*/  @!P4 LDG.E.U8 R244, desc[UR16][R122.64] ;  /* 0x000000107af4c981 */ /* 0x0000e2000c1e1100 */
[----:B------:R-:W-:Y:S02]  /*80d0*/  PRMT R203, RZ, 0x7610, R203 ;  /* 0x00007610ffcb7816 */ /* 0x000fe400000000cb */
[----:B------:R-:W-:Y:S01]  /*80e0*/  PRMT R205, RZ, 0x7610, R205 ;  /* 0x00007610ffcd7816 */ /* 0x000fe200000000cd */
[----:B------:R-:W3:Y:S01]  /*80f0*/  @!P4 LDG.E.U8 R246, desc[UR16][R52.64] ;  /* 0x0000001034f6c981 */ /* 0x000ee2000c1e1100 */
[----:B------:R-:W-:Y:S02]  /*8100*/  PRMT R207, RZ, 0x7610, R207 ;  /* 0x00007610ffcf7816 */ /* 0x000fe400000000cf */
[----:B------:R-:W-:Y:S01]  /*8110*/  PRMT R213, RZ, 0x7610, R213 ;  /* 0x00007610ffd57816 */ /* 0x000fe200000000d5 */
[----:B------:R-:W4:Y:S01]  /*8120*/  @!P4 LDG.E.U8 R242, desc[UR16][R54.64] ;  /* 0x0000001036f2c981 */ /* 0x000f22000c1e1100 */
[----:B------:R-:W-:Y:S01]  /*8130*/  PRMT R217, RZ, 0x7610, R217 ;  /* 0x00007610ffd97816 */ /* 0x000fe200000000d9 */
[----:B0-----:R-:W-:Y:S01]  /*8140*/  @!P4 IMAD.MOV.U32 R122, RZ, RZ, R180 ;  /* 0x000000ffff7ac224 */ /* 0x001fe200078e00b4 */
[----:B-1----:R-:W-:Y:S01]  /*8150*/  PRMT R252, RZ, 0x7610, R252 ;  /* 0x00007610fffc7816 */ /* 0x002fe200000000fc */
[----:B------:R-:W-:Y:S01]  /*8160*/  @!P4 IMAD.MOV.U32 R123, RZ, RZ, R187 ;  /* 0x000000ffff7bc224 */ /* 0x000fe200078e00bb */
[----:B------:R-:W-:Y:S01]  /*8170*/  PRMT R250, RZ, 0x7610, R250 ;  /* 0x00007610fffa7816 */ /* 0x000fe200000000fa */
[----:B------:R-:W5:Y:S04]  /*8180*/  @!P4 LDG.E.U8 R195, desc[UR16][R56.64] ;  /* 0x0000001038c3c981 */ /* 0x000f68000c1e1100 */
        /* <DEDUP_REMOVED lines=25> */
[----:B------:R-:W-:Y:S01]  /*8320*/  ULEA UR13, UR14, UR15, 0x3 ;  /* 0x0000000f0e0d7291 */ /* 0x000fe2000f8e18ff */
[----:B------:R-:W-:-:S03]  /*8330*/  UMOV UR4, UR5 ;  /* 0x0000000500047c82 */ /* 0x000fc60008000000 */
[----:B------:R-:W-:Y:S01]  /*8340*/  UIADD3 UR13, UPT, UPT, UR13, 0x5000, URZ ;  /* 0x000050000d0d7890 */ /* 0x000fe2000fffe0ff */
        /* <DEDUP_REMOVED lines=48> */
[----:B------:R-:W-:Y:S01]  /*8650*/  UMOV UR6, UR13 ;  /* 0x0000000d00067c82 */ /* 0x000fe20008000000 */
[----:B------:R-:W-:Y:S01]  /*8660*/  UMOV UR7, URZ ;  /* 0x000000ff00077c82 */ /* 0x000fe20008000000 */
[----:B------:R-:W-:Y:S01]  /*8670*/  UMOV UR9, 0x80004020 ;  /* 0x8000402000097882 */ /* 0x000fe20000000000 */
[----:B------:R-:W-:Y:S01]  /*8680*/  UMOV UR11, 0xc0004010 ;  /* 0xc0004010000b7882 */ /* 0x000fe20000000000 */
[----:B------:R-:W-:Y:S01]  /*8690*/  UMOV UR20, 0x0 ;  /* 0x0000000000147882 */ /* 0x000fe20000000000 */
[----:B------:R-:W-:Y:S01]  /*86a0*/  UMOV UR21, 0x4408010 ;  /* 0x0440801000157882 */ /* 0x000fe20000000000 */
[----:B------:R-:W-:Y:S01]  /*86b0*/  UMOV UR5, UR6 ;  /* 0x0000000600057c82 */ /* 0x000fe20008000000 */
[----:B------:R1:W-:Y:S01]  /*86c0*/  UTCQMMA gdesc[UR8], gdesc[UR10], tmem[UR18], tmem[UR20], idesc[UR21], UPT ;  /* 0x00ff140a080075ea */ /* 0x0003e2000b800312 */
[----:B------:R1:W-:Y:S01]  /*86d0*/  UTCBAR [UR5], URZ ;  /* 0x000000ff050073e9 */ /* 0x0003e200080000ff */
[----:B------:R-:W-:Y:S02]  /*86e0*/  NOP ;  /* 0x0000000000007918 */ /* 0x000fe40000000000 */
.L_x_9:
[----:B------:R-:W-:Y:S01]  /*86f0*/  VIADD R193, R193, 0xffffffff ;  /* 0xffffffffc1c17836 */ /* 0x000fe20000000000 */
[----:B------:R-:W-:Y:S01]  /*8700*/  UIADD3 UR14, UPT, UPT, UR14, 0x1, URZ ;  /* 0x000000010e0e7890 */ /* 0x000fe2000fffe0ff */
[----:B------:R-:W-:Y:S02]  /*8710*/  IMAD.U32 R123, RZ, RZ, UR4 ;  /* 0x00000004ff7b7e24 */ /* 0x000fe4000f8e00ff */
[----:B------:R-:W-:Y:S01]  /*8720*/  VIADD R188, R188, 0xffffffe0 ;  /* 0xffffffe0bcbc7836 */ /* 0x000fe20000000000 */
[----:B------:R-:W-:Y:S01]  /*8730*/  ISETP.NE.U32.AND P2, PT, R193, RZ, PT ;  /* 0x000000ffc100720c */ /* 0x000fe20003f45070 */
[----:B------:R-:W-:-:S04]  /*8740*/  UISETP.GT.AND UP1, UPT, UR14, 0x1, UPT ;  /* 0x000000010e00788c */ /* 0x000fc8000bf24270 */
[----:B-1----:R-:W-:Y:S02]  /*8750*/  USEL UR5, URZ, 0x1, !UP1 ;  /* 0x00000001ff057887 */ /* 0x002fe4000c800000 */
[----:B------:R-:W-:Y:S02]  /*8760*/  USEL UR14, UR14, URZ, !UP1 ;  /* 0x000000ff0e0e7287 */ /* 0x000fe4000c800000 */
[----:B------:R-:W-:-:S04]  /*8770*/  ULOP3.LUT UR5, UR4, UR5, URZ, 0x3c, !UPT ;  /* 0x0000000504057292 */ /* 0x000fc8000f8e3cff */
[----:B------:R-:W-:Y:S08]  /*8780*/  @P2 BRA `(.L_x_10) ;  /* 0xffffffdc00902947 */ /* 0x000ff0000383ffff */
.L_x_7:
[----:B------:R-:W-:Y:S01]  /*8790*/  ISETP.GE.AND P0, PT, R5, 0x20, PT ;  /* 0x000000200500780c */ /* 0x000fe20003f06270 */
[C---:B------:R-:W-:Y:S01]  /*87a0*/  IMAD.SHL.U32 R4, R3.reuse, 0x10, RZ ;  /* 0x0000001003047824 */ /* 0x040fe200078e00ff */
[----:B------:R-:W1:Y:S01]  /*87b0*/  LDCU.128 UR8, c[0x0][0x390] ;  /* 0x00007200ff0877ac */ /* 0x000e620008000c00 */
[----:B------:R-:W-:-:S03]  /*87c0*/  IMAD.SHL.U32 R5, R3, 0x80, RZ ;  /* 0x0000008003057824 */ /* 0x000fc600078e00ff */
[----:B------:R-:W-:Y:S02]  /*87d0*/  LOP3.LUT R134, R4, 0xf0, RZ, 0xc0, !PT ;  /* 0x000000f004867812 */ /* 0x000fe400078ec0ff */
[----:B------:R-:W-:-:S05]  /*87e0*/  LOP3.LUT R139, R5, 0x800, RZ, 0xc0, !PT ;  /* 0x00000800058b7812 */ /* 0x000fca00078ec0ff */
[----:B------:R-:W-:Y:S05]  /*87f0*/  @!P0 BRA `(.L_x_11) ;  /* 0x0000000000108947 */ /* 0x000fea0003800000 */
[----:B------:R-:W-:-:S06]  /*8800*/  USHF.L.U32 UR4, UR4, 0x1f, URZ ;  /* 0x0000001f04047899 */ /* 0x000fcc00080006ff */
[----:B------:R-:W-:-:S04]  /*8810*/  IMAD.U32 R4, RZ, RZ, UR4 ;  /* 0x00000004ff047e24 */ /* 0x000fc8000f8e00ff */
[----:B------:R-:W2:Y:S02]  /*8820*/  SYNCS.PHASECHK.TRANS64.TRYWAIT P0, [UR13], R4 ;  /* 0x00000004ff0075a7 */ /* 0x000ea4000800110d */
[----:B--2---:R-:W-:Y:S05]  /*8830*/  @!P0 BRA `(.L_x_12) ;  /* 0x0000005800988947 */ /* 0x004fea0003800000 */
.L_x_11:
[----:B------:R-:W-:Y:S01]  /*8840*/  BAR.SYNC.DEFER_BLOCKING 0x0 ;  /* 0x0000000000007b1d */ /* 0x000fe20000010000 */
[----:B------:R-:W-:Y:S01]  /*8850*/  IADD3 R148, PT, PT, R134, UR15, R139 ;  /* 0x0000000f86947c10 */ /* 0x000fe2000fffe08b */
[C---:B------:R-:W-:Y:S01]  /*8860*/  IMAD.IADD R137, R2.reuse, 0x1, R137 ;  /* 0x0000000102897824 */ /* 0x040fe200078e0289 */
[C---:B------:R-:W-:Y:S01]  /*8870*/  LOP3.LUT R134, R2.reuse, R133, RZ, 0xfc, !PT ;  /* 0x0000008502867212 */ /* 0x040fe200078efcff */
[----:B------:R-:W-:Y:S01]  /*8880*/  IMAD.IADD R135, R2, 0x1, R135 ;  /* 0x0000000102877824 */ /* 0x000fe200078e0287 */
[----:B-1----:R-:W-:Y:S01]  /*8890*/  ISETP.GE.AND P0, PT, R0, UR10, PT ;  /* 0x0000000a00007c0c */ /* 0x002fe2000bf06270 */
[----:B------:R-:W1:Y:S01]  /*88a0*/  LDCU UR4, c[0x0][0x3b4] ;  /* 0x00007680ff0477ac */ /* 0x000e620008000800 */
[----:B------:R-:W-:Y:S02]  /*88b0*/  LOP3.LUT R150, R134, 0x20, RZ, 0xfc, !PT ;  /* 0x0000002086967812 */ /* 0x000fe400078efcff */
[----:B------:R-:W-:Y:S01]  /*88c0*/  LOP3.LUT R151, R3, 0x60, RZ, 0xc0, !PT ;  /* 0x0000006003977812 */ /* 0x000fe200078ec0ff */
[----:B------:R-:W2:Y:S01]  /*88d0*/  LDCU UR5, c[0x0][0x39c] ;  /* 0x00007380ff0577ac */ /* 0x000ea20008000800 */
[----:B------:R-:W-:-:S02]  /*88e0*/  ISETP.LT.AND P5, PT, R150, UR11, !P0 ;  /* 0x0000000b96007c0c */ /* 0x000fc4000c7a1270 */
[C-C-:B------:R-:W-:Y:S01]  /*88f0*/  LOP3.LUT R139, R2.reuse, 0x1c, R133.reuse, 0xfe, !PT ;  /* 0x0000001c028b7812 */ /* 0x140fe200078efe85 */
[----:B------:R-:W-:Y:S01]  /*8900*/  IMAD R148, R151, 0x8, R148 ;  /* 0x0000000897947824 */ /* 0x000fe200078e0294 */
[C-C-:B------:R-:W-:Y:S01]  /*8910*/  LOP3.LUT R136, R2.reuse, 0x1a, R133.reuse, 0xfe, !PT ;  /* 0x0000001a02887812 */ /* 0x140fe200078efe85 */
[----:B------:R-:W3:Y:S01]  /*8920*/  LDCU UR6, c[0x0][0x39c] ;  /* 0x00007380ff0677ac */ /* 0x000ee20008000800 */
[C-C-:B------:R-:W-:Y:S02]  /*8930*/  LOP3.LUT R140, R2.reuse, 0x18, R133.reuse, 0xfe, !PT ;  /* 0x00000018028c7812 */ /* 0x140fe400078efe85 */
[C-C-:B------:R-:W-:Y:S01]  /*8940*/  LOP3.LUT R143, R2.reuse, 0x16, R133.reuse, 0xfe, !PT ;  /* 0x00000016028f7812 */ /* 0x140fe200078efe85 */
[----:B------:R-:W4:Y:S01]  /*8950*/  LDCU UR7, c[0x0][0x39c] ;  /* 0x00007380ff0777ac */ /* 0x000f220008000800 */
[C-C-:B------:R-:W-:Y:S02]  /*8960*/  LOP3.LUT R141, R2.reuse, 0x14, R133.reuse, 0xfe, !PT ;  /* 0x00000014028d7812 */ /* 0x140fe400078efe85 */
[C-C-:B------:R-:W-:Y:S01]  /*8970*/  LOP3.LUT R142, R2.reuse, 0x12, R133.reuse, 0xfe, !PT ;  /* 0x00000012028e7812 */ /* 0x140fe200078efe85 */
[----:B------:R-:W5:Y:S02]  /*8980*/  @!P1 SYNCS.CCTL.IV [UR15+0x5000] ;  /* 0x00500000ff0099b1 */ /* 0x000f64000800000f */
[----:B-----5:R-:W-:Y:S01]  /*8990*/  BAR.SYNC.DEFER_BLOCKING 0x0 ;  /* 0x0000000000007b1d */ /* 0x020fe20000010000 */
[----:B------:R-:W-:-:S02]  /*89a0*/  LOP3.LUT R144, R2, 0x10, R133, 0xfe, !PT ;  /* 0x0000001002907812 */ /* 0x000fc400078efe85 */
[C-C-:B------:R-:W-:Y:S02]  /*89b0*/  LOP3.LUT R145, R2.reuse, 0xc, R133.reuse, 0xfe, !PT ;  /* 0x0000000c02917812 */ /* 0x140fe400078efe85 */
[C-C-:B------:R-:W-:Y:S02]  /*89c0*/  LOP3.LUT R138, R2.reuse, 0xa, R133.reuse, 0xfe, !PT ;  /* 0x0000000a028a7812 */ /* 0x140fe400078efe85 */
[C-C-:B------:R-:W-:Y:S01]  /*89d0*/  LOP3.LUT R146, R2.reuse, 0x8, R133.reuse, 0xfe, !PT ;  /* 0x0000000802927812 */ /* 0x140fe200078efe85 */
[----:B------:R-:W-:Y:S01]  /*89e0*/  LDTM.16dp32bit_t0_t15.x128 R4, tmem[UR12] ;  /* 0x0000000c000479ee */ /* 0x000fe20008b80000 */
[----:B------:R-:W5:Y:S01]  /*89f0*/  LDTM.16dp32bit_t16_t31.x128 R4, tmem[UR12+0x80] ;  /* 0x0000800c000479ee */ /* 0x000f620008ba0000 */
[C-C-:B------:R-:W-:Y:S02]  /*8a00*/  LOP3.LUT R147, R2.reuse, 0x6, R133.reuse, 0xfe, !PT ;  /* 0x0000000602937812 */ /* 0x140fe400078efe85 */
[----:B------:R-:W-:Y:S02]  /*8a10*/  LOP3.LUT R149, R2, 0x4, R133, 0xfe, !PT ;  /* 0x0000000402957812 */ /* 0x000fe400078efe85 */
[----:B------:R-:W-:-:S02]  /*8a20*/  LEA.HI R3, R3, R2, RZ, 0x1a ;  /* 0x0000000203037211 */ /* 0x000fc400078fd0ff */
[----:B------:R-:W-:Y:S02]  /*8a30*/  LOP3.LUT R133, R2, 0x2, R133, 0xfe, !PT ;  /* 0x0000000202857812 */ /* 0x000fe400078efe85 */
[----:B0-----:R-:W-:Y:S01]  /*8a40*/  LEA R132, R132, UR15, 0x4 ;  /* 0x0000000f84847c11 */ /* 0x001fe2000f8e20ff */
[----:B------:R-:W0:Y:S01]  /*8a50*/  @!P1 SYNCS.CCTL.IV [UR15+0x5008] ;  /* 0x00500800ff0099b1 */ /* 0x000e22000800000f */
[----:B------:R-:W-:Y:S01]  /*8a60*/  NOP ;  /* 0x0000000000007918 */ /* 0x000fe20000000000 */
[----:B------:R-:W-:Y:S02]  /*8a70*/  ISETP.LT.AND P1, PT, R134, UR11, !P0 ;  /* 0x0000000b86007c0c */ /* 0x000fe4000c721270 */
[----:B-----5:R-:W-:Y:S02]  /*8a80*/  F2FP.SATFINITE.E4M3.F32.PACK_AB_MERGE_C R4, R5, R4, RZ ;  /* 0x000000040504723e */ /* 0x020fe400048070ff */
[----:B------:R-:W-:Y:S02]  /*8a90*/  F2FP.SATFINITE.E4M3.F32.PACK_AB_MERGE_C R6, R7, R6, RZ ;  /* 0x000000060706723e */ /* 0x000fe400048070ff */
[----:B------:R-:W-:-:S02]  /*8aa0*/  F2FP.SATFINITE.E4M3.F32.PACK_AB_MERGE_C R8, R9, R8, RZ ;  /* 0x000000080908723e */ /* 0x000fc400048070ff */
[----:B------:R-:W-:Y:S02]  /*8ab0*/  F2FP.SATFINITE.E4M3.F32.PACK_AB_MERGE_C R12, R13, R12, RZ ;  /* 0x0000000c0d0c723e */ /* 0x000fe400048070ff */
[----:B------:R-:W-:Y:S02]  /*8ac0*/  F2FP.SATFINITE.E4M3.F32.PACK_AB_MERGE_C R14, R15, R14, RZ ;  /* 0x0000000e0f0e723e */ /* 0x000fe400048070ff */
[----:B------:R-:W-:Y:S02]  /*8ad0*/  F2FP.SATFINITE.E4M3.F32.PACK_AB_MERGE_C R16, R17, R16, RZ ;  /* 0x000000101110723e */ /* 0x000fe400048070ff */
[----:B------:R-:W-:Y:S02]  /*8ae0*/  F2FP.SATFINITE.E4M3.F32.PACK_AB_MERGE_C R22, R23, R22, RZ ;  /* 0x000000161716723e */ /* 0x000fe400048070ff */
[----:B------:R-:W-:Y:S02]  /*8af0*/  F2FP.SATFINITE.E4M3.F32.PACK_AB_MERGE_C R24, R25, R24, RZ ;  /* 0x000000181918723e */ /* 0x000fe400048070ff */
[----:B------:R-:W-:-:S02]  /*8b00*/  F2FP.SATFINITE.E4M3.F32.PACK_AB_MERGE_C R30, R31, R30, RZ ;  /* 0x0000001e1f1e723e */ /* 0x000fc400048070ff */
[----:B------:R-:W-:Y:S02]  /*8b10*/  F2FP.SATFINITE.E4M3.F32.PACK_AB_MERGE_C R32, R33, R32, RZ ;  /* 0x000000202120723e */ /* 0x000fe400048070ff */
[----:B------:R-:W-:Y:S02]  /*8b20*/  LOP3.LUT R23, R4, 0xffff, RZ, 0xc0, !PT ;  /* 0x0000ffff04177812 */ /* 0x000fe400078ec0ff */
[----:B------:R-:W-:Y:S02]  /*8b30*/  LOP3.LUT R150, R6, 0xffff, RZ, 0xc0, !PT ;  /* 0x0000ffff06967812 */ /* 0x000fe400078ec0ff */
[----:B------:R-:W-:Y:S02]  /*8b40*/  LOP3.LUT R25, R8, 0xffff, RZ, 0xc0, !PT ;  /* 0x0000ffff08197812 */ /* 0x000fe400078ec0ff */
[----:B------:R-:W-:Y:S02]  /*8b50*/  LOP3.LUT R33, R16, 0xffff, RZ, 0xc0, !PT ;  /* 0x0000ffff10217812 */ /* 0x000fe400078ec0ff */
[----:B------:R-:W-:-:S02]  /*8b60*/  LOP3.LUT R31, R12, 0xffff, RZ, 0xc0, !PT ;  /* 0x0000ffff0c1f7812 */ /* 0x000fc400078ec0ff */
[----:B------:R-:W-:Y:S02]  /*8b70*/  LOP3.LUT R152, R14, 0xffff, RZ, 0xc0, !PT ;  /* 0x0000ffff0e987812 */ /* 0x000fe400078ec0ff */
[----:B------:R-:W-:Y:S02]  /*8b80*/  F2FP.SATFINITE.E4M3.F32.PACK_AB_MERGE_C R20, R21, R20, RZ ;  /* 0x000000141514723e */ /* 0x000fe400048070ff */
[----:B------:R-:W-:Y:S02]  /*8b90*/  F2FP.SATFINITE.E4M3.F32.PACK_AB_MERGE_C R28, R29, R28, RZ ;  /* 0x0000001c1d1c723e */ /* 0x000fe400048070ff */
[----:B------:R-:W-:Y:S02]  /*8ba0*/  F2FP.SATFINITE.E4M3.F32.PACK_AB_MERGE_C R44, R45, R44, RZ ;  /* 0x0000002c2d2c723e */ /* 0x000fe400048070ff */
[----:B------:R-:W-:Y:S02]  /*8bb0*/  F2FP.SATFINITE.E4M3.F32.PACK_AB_MERGE_C R46, R47, R46, RZ ;  /* 0x0000002e2f2e723e */ /* 0x000fe400048070ff */
[----:B------:R-:W-:-:S02]  /*8bc0*/  F2FP.SATFINITE.E4M3.F32.PACK_AB_MERGE_C R48, R49, R48, RZ ;  /* 0x000000303130723e */ /* 0x000fc400048070ff */
[----:B------:R-:W-:Y:S02]  /*8bd0*/  PRMT R4, R25, 0x3340, R0 ;  /* 0x0000334019047816 */ /* 0x000fe40000000000 */
[----:B------:R-:W-:Y:S02]  /*8be0*/  PRMT R5, R23, 0x3340, R150 ;  /* 0x0000334017057816 */ /* 0x000fe40000000096 */
[----:B------:R-:W-:Y:S02]  /*8bf0*/  F2FP.SATFINITE.E4M3.F32.PACK_AB_MERGE_C R34, R35, R34, RZ ;  /* 0x000000222322723e */ /* 0x000fe400048070ff */
[----:B------:R-:W-:Y:S02]  /*8c00*/  F2FP.SATFINITE.E4M3.F32.PACK_AB_MERGE_C R36, R37, R36, RZ ;  /* 0x000000242524723e */ /* 0x000fe400048070ff */
[----:B------:R-:W-:Y:S02]  /*8c10*/  PRMT R2, R33, 0x3340, R0 ;  /* 0x0000334021027816 */ /* 0x000fe40000000000 */
[----:B------:R-:W-:-:S02]  /*8c20*/  PRMT R7, R31, 0x3340, R152 ;  /* 0x000033401f077816 */ /* 0x000fc40000000098 */
[----:B------:R-:W-:Y:S02]  /*8c30*/  F2FP.SATFINITE.E4M3.F32.PACK_AB_MERGE_C R38, R39, R38, RZ ;  /* 0x000000262726723e */ /* 0x000fe400048070ff */
[----:B------:R-:W-:Y:S02]  /*8c40*/  F2FP.SATFINITE.E4M3.F32.PACK_AB_MERGE_C R40, R41, R40, RZ ;  /* 0x000000282928723e */ /* 0x000fe400048070ff */
[----:B------:R-:W-:Y:S02]  /*8c50*/  LOP3.LUT R35, R20, 0xffff, RZ, 0xc0, !PT ;  /* 0x0000ffff14237812 */ /* 0x000fe400078ec0ff */
[----:B------:R-:W-:Y:S02]  /*8c60*/  LOP3.LUT R154, R22, 0xffff, RZ, 0xc0, !PT ;  /* 0x0000ffff169a7812 */ /* 0x000fe400078ec0ff */
[----:B------:R-:W-:Y:S02]  /*8c70*/  LOP3.LUT R37, R24, 0xffff, RZ, 0xc0, !PT ;  /* 0x0000ffff18257812 */ /* 0x000fe400078ec0ff */
[----:B------:R-:W-:-:S02]  /*8c80*/  LOP3.LUT R39, R28, 0xffff, RZ, 0xc0, !PT ;  /* 0x0000ffff1c277812 */ /* 0x000fc400078ec0ff */
[----:B------:R-:W-:Y:S02]  /*8c90*/  LOP3.LUT R156, R30, 0xffff, RZ, 0xc0, !PT ;  /* 0x0000ffff1e9c7812 */ /* 0x000fe400078ec0ff */
[----:B------:R-:W-:Y:S02]  /*8ca0*/  LOP3.LUT R41, R32, 0xffff, RZ, 0xc0, !PT ;  /* 0x0000ffff20297812 */ /* 0x000fe400078ec0ff */
[----:B------:R-:W-:Y:S02]  /*8cb0*/  PRMT R4, R5, 0x5410, R4 ;  /* 0x0000541005047816 */ /* 0x000fe40000000004 */
[----:B------:R-:W-:Y:S02]  /*8cc0*/  LOP3.LUT R44, R44, 0xffff, RZ, 0xc0, !PT ;  /* 0x0000ffff2c2c7812 */ /* 0x000fe400078ec0ff */
[----:B------:R-:W-:Y:S02]  /*8cd0*/  LOP3.LUT R47, R46, 0xffff, RZ, 0xc0, !PT ;  /* 0x0000ffff2e2f7812 */ /* 0x000fe400078ec0ff */
[----:B------:R-:W-:-:S02]  /*8ce0*/  LOP3.LUT R49, R48, 0xffff, RZ, 0xc0, !PT ;  /* 0x0000ffff30317812 */ /* 0x000fc400078ec0ff */
[----:B------:R-:W-:Y:S02]  /*8cf0*/  F2FP.SATFINITE.E4M3.F32.PACK_AB_MERGE_C R42, R43, R42, RZ ;  /* 0x0000002a2b2a723e */ /* 0x000fe400048070ff */
[----:B------:R-:W-:Y:S02]  /*8d00*/  F2FP.SATFINITE.E4M3.F32.PACK_AB_MERGE_C R52, R53, R52, RZ ;  /* 0x000000343534723e */ /* 0x000fe400048070ff */
[----:B------:R-:W-:Y:S02]  /*8d10*/  F2FP.SATFINITE.E4M3.F32.PACK_AB_MERGE_C R54, R55, R54, RZ ;  /* 0x000000363736723e */ /* 0x000fe400048070ff */
[----:B------:R-:W-:Y:S02]  /*8d20*/  F2FP.SATFINITE.E4M3.F32.PACK_AB_MERGE_C R56, R57, R56, RZ ;  /* 0x000000383938723e */ /* 0x000fe400048070ff */
[----:B------:R-:W-:Y:S02]  /*8d30*/  PRMT R5, R7, 0x5410, R2 ;  /* 0x0000541007057816 */ /* 0x000fe40000000002 */
[----:B------:R-:W-:-:S02]  /*8d40*/  F2FP.SATFINITE.E4M3.F32.PACK_AB_MERGE_C R60, R61, R60, RZ ;  /* 0x0000003c3d3c723e */ /* 0x000fc400048070ff */
[----:B------:R-:W-:Y:S02]  /*8d50*/  F2FP.SATFINITE.E4M3.F32.PACK_AB_MERGE_C R62, R63, R62, RZ ;  /* 0x0000003e3f3e723e */ /* 0x000fe400048070ff */
[----:B------:R-:W-:Y:S02]  /*8d60*/  F2FP.SATFINITE.E4M3.F32.PACK_AB_MERGE_C R64, R65, R64, RZ ;  /* 0x000000404140723e */ /* 0x000fe400048070ff */
[----:B------:R-:W-:Y:S02]  /*8d70*/  LOP3.LUT R36, R36, 0xffff, RZ, 0xc0, !PT ;  /* 0x0000ffff24247812 */ /* 0x000fe400078ec0ff */
[----:B------:R-:W-:Y:S02]  /*8d80*/  LOP3.LUT R43, R38, 0xffff, RZ, 0xc0, !PT ;  /* 0x0000ffff262b7812 */ /* 0x000fe400078ec0ff */
[----:B------:R-:W-:Y:S02]  /*8d90*/  LOP3.LUT R45, R40, 0xffff, RZ, 0xc0, !PT ;  /* 0x0000ffff282d7812 */ /* 0x000fe400078ec0ff */
[----:B------:R-:W-:-:S02]  /*8da0*/  PRMT R6, R37, 0x3340, R0 ;  /* 0x0000334025067816 */ /* 0x000fc40000000000 */
[----:B------:R-:W-:Y:S02]  /*8db0*/  PRMT R7, R35, 0x3340, R154 ;  /* 0x0000334023077816 */ /* 0x000fe4000000009a */
[----:B------:R-:W-:Y:S02]  /*8dc0*/  F2FP.SATFINITE.E4M3.F32.PACK_AB_MERGE_C R68, R69, R68, RZ ;  /* 0x000000444544723e */ /* 0x000fe400048070ff */
[----:B------:R-:W-:Y:S02]  /*8dd0*/  F2FP.SATFINITE.E4M3.F32.PACK_AB_MERGE_C R70, R71, R70, RZ ;  /* 0x000000464746723e */ /* 0x000fe400048070ff */
[----:B------:R-:W-:Y:S02]  /*8de0*/  F2FP.SATFINITE.E4M3.F32.PACK_AB_MERGE_C R72, R73, R72, RZ ;  /* 0x000000484948723e */ /* 0x000fe400048070ff */
[----:B------:R-:W-:Y:S02]  /*8df0*/  PRMT R2, R41, 0x3340, R0 ;  /* 0x0000334029027816 */ /* 0x000fe40000000000 */
[----:B------:R-:W-:-:S02]  /*8e00*/  PRMT R9, R39, 0x3340, R156 ;  /* 0x0000334027097816 */ /* 0x000fc4000000009c */
[----:B------:R-:W-:Y:S02]  /*8e10*/  F2FP.SATFINITE.E4M3.F32.PACK_AB_MERGE_C R50, R51, R50, RZ ;  /* 0x000000323332723e */ /* 0x000fe400048070ff */
[----:B------:R-:W-:Y:S02]  /*8e20*/  F2FP.SATFINITE.E4M3.F32.PACK_AB_MERGE_C R76, R77, R76, RZ ;  /* 0x0000004c4d4c723e */ /* 0x000fe400048070ff */
[----:B------:R-:W-:Y:S02]  /*8e30*/  F2FP.SATFINITE.E4M3.F32.PACK_AB_MERGE_C R78, R79, R78, RZ ;  /* 0x0000004e4f4e723e */ /* 0x000fe400048070ff */
[----:B------:R-:W-:Y:S02]  /*8e40*/  F2FP.SATFINITE.E4M3.F32.PACK_AB_MERGE_C R80, R81, R80, RZ ;  /* 0x000000505150723e */ /* 0x000fe400048070ff */
[----:B------:R-:W-:Y:S02]  /*8e50*/  PRMT R12, R49, 0x3340, R0 ;  /* 0x00003340310c7816 */ /* 0x000fe40000000000 */
[----:B------:R-:W-:-:S02]  /*8e60*/  PRMT R13, R44, 0x3340, R47 ;  /* 0x000033402c0d7816 */ /* 0x000fc4000000002f */
[----:B------:R-:W-:Y:S02]  /*8e70*/  F2FP.SATFINITE.E4M3.F32.PACK_AB_MERGE_C R10, R11, R10, RZ ;  /* 0x0000000a0b0a723e */ /* 0x000fe400048070ff */
[----:B------:R-:W-:Y:S02]  /*8e80*/  LOP3.LUT R52, R52, 0xffff, RZ, 0xc0, !PT ;  /* 0x0000ffff34347812 */ /* 0x000fe400078ec0ff */
[----:B------:R-:W-:Y:S02]  /*8e90*/  LOP3.LUT R51, R54, 0xffff, RZ, 0xc0, !PT ;  /* 0x0000ffff36337812 */ /* 0x000fe400078ec0ff */
[----:B------:R-:W-:Y:S02]  /*8ea0*/  LOP3.LUT R53, R56, 0xffff, RZ, 0xc0, !PT ;  /* 0x0000ffff38357812 */ /* 0x000fe400078ec0ff */
[----:B------:R-:W-:Y:S02]  /*8eb0*/  F2FP.SATFINITE.E4M3.F32.PACK_AB_MERGE_C R58, R59, R58, RZ ;  /* 0x0000003a3b3a723e */ /* 0x000fe400048070ff */
[----:B------:R-:W-:-:S02]  /*8ec0*/  PRMT R8, R45, 0x3340, R0 ;  /* 0x000033402d087816 */ /* 0x000fc40000000000 */
[----:B------:R-:W-:Y:S02]  /*8ed0*/  PRMT R11, R36, 0x3340, R43 ;  /* 0x00003340240b7816 */ /* 0x000fe4000000002b */
[----:B------:R-:W-:Y:S02]  /*8ee0*/  PRMT R6, R7, 0x5410, R6 ;  /* 0x0000541007067816 */ /* 0x000fe40000000006 */
[----:B------:R-:W-:Y:S02]  /*8ef0*/  LOP3.LUT R60, R60, 0xffff, RZ, 0xc0, !PT ;  /* 0x0000ffff3c3c7812 */ /* 0x000fe400078ec0ff */
[----:B------:R-:W-:Y:S02]  /*8f00*/  LOP3.LUT R55, R62, 0xffff, RZ, 0xc0, !PT ;  /* 0x0000ffff3e377812 */ /* 0x000fe400078ec0ff */
[----:B------:R-:W-:Y:S02]  /*8f10*/  LOP3.LUT R57, R64, 0xffff, RZ, 0xc0, !PT ;  /* 0x0000ffff40397812 */ /* 0x000fe400078ec0ff */
[----:B------:R-:W-:-:S02]  /*8f20*/  PRMT R7, R9, 0x5410, R2 ;  /* 0x0000541009077816 */ /* 0x000fc40000000002 */
[----:B------:R-:W-:Y:S02]  /*8f30*/  LOP3.LUT R68, R68, 0xffff, RZ, 0xc0, !PT ;  /* 0x0000ffff44447812 */ /* 0x000fe400078ec0ff */
[----:B------:R-:W-:Y:S02]  /*8f40*/  LOP3.LUT R59, R70, 0xffff, RZ, 0xc0, !PT ;  /* 0x0000ffff463b7812 */ /* 0x000fe400078ec0ff */
[----:B------:R-:W-:Y:S02]  /*8f50*/  LOP3.LUT R61, R72, 0xffff, RZ, 0xc0, !PT ;  /* 0x0000ffff483d7812 */ /* 0x000fe400078ec0ff */
[----:B------:R-:W-:Y:S02]  /*8f60*/  PRMT R2, R13, 0x5410, R12 ;  /* 0x000054100d027816 */ /* 0x000fe4000000000c */
[----:B------:R-:W-:Y:S02]  /*8f70*/  LOP3.LUT R76, R76, 0xffff, RZ, 0xc0, !PT ;  /* 0x0000ffff4c4c7812 */ /* 0x000fe400078ec0ff */
[----:B------:R-:W-:-:S02]  /*8f80*/  LOP3.LUT R63, R78, 0xffff, RZ, 0xc0, !PT ;  /* 0x0000ffff4e3f7812 */ /* 0x000fc400078ec0ff */
[----:B------:R-:W-:Y:S02]  /*8f90*/  LOP3.LUT R65, R80, 0xffff, RZ, 0xc0, !PT ;  /* 0x0000ffff50417812 */ /* 0x000fe400078ec0ff */
        /* <DEDUP_REMOVED lines=8> */
[----:B------:R-:W-:Y:S02]  /*9020*/  PRMT R8, R11, 0x5410, R8 ;  /* 0x000054100b087816 */ /* 0x000fe40000000008 */
[----:B------:R-:W-:Y:S02]  /*9030*/  PRMT R9, R57, 0x3340, R0 ;  /* 0x0000334039097816 */ /* 0x000fe40000000000 */
[----:B------:R-:W-:-:S02]  /*9040*/  PRMT R14, R60, 0x3340, R55 ;  /* 0x000033403c0e7816 */ /* 0x000fc40000000037 */
[----:B------:R-:W-:Y:S02]  /*9050*/  F2FP.SATFINITE.E4M3.F32.PACK_AB_MERGE_C R100, R101, R100, RZ ;  /* 0x000000646564723e */ /* 0x000fe400048070ff */
[----:B------:R-:W-:Y:S02]  /*9060*/  F2FP.SATFINITE.E4M3.F32.PACK_AB_MERGE_C R102, R103, R102, RZ ;  /* 0x000000666766723e */ /* 0x000fe400048070ff */
[----:B------:R-:W-:Y:S02]  /*9070*/  F2FP.SATFINITE.E4M3.F32.PACK_AB_MERGE_C R104, R105, R104, RZ ;  /* 0x000000686968723e */ /* 0x000fe400048070ff */
[----:B------:R-:W-:Y:S02]  /*9080*/  F2FP.SATFINITE.E4M3.F32.PACK_AB_MERGE_C R108, R109, R108, RZ ;  /* 0x0000006c6d6c723e */ /* 0x000fe400048070ff */
[----:B------:R-:W-:Y:S02]  /*9090*/  F2FP.SATFINITE.E4M3.F32.PACK_AB_MERGE_C R110, R111, R110, RZ ;  /* 0x0000006e6f6e723e */ /* 0x000fe400048070ff */
[----:B------:R-:W-:-:S02]  /*90a0*/  F2FP.SATFINITE.E4M3.F32.PACK_AB_MERGE_C R112, R113, R112, RZ ;  /* 0x000000707170723e */ /* 0x000fc400048070ff */
[--C-:B------:R-:W-:Y:S02]  /*90b0*/  PRMT R11, R61, 0x3340, R0.reuse ;  /* 0x000033403d0b7816 */ /* 0x100fe40000000000 */
[----:B------:R-:W-:Y:S02]  /*90c0*/  PRMT R16, R68, 0x3340, R59 ;  /* 0x0000334044107816 */ /* 0x000fe4000000003b */
[----:B------:R-:W-:Y:S02]  /*90d0*/  F2FP.SATFINITE.E4M3.F32.PACK_AB_MERGE_C R66, R67, R66, RZ ;  /* 0x000000424342723e */ /* 0x000fe400048070ff */
[----:B------:R-:W-:Y:S02]  /*90e0*/  PRMT R15, R65, 0x3340, R0 ;  /* 0x00003340410f7816 */ /* 0x000fe40000000000 */
[----:B------:R-:W-:Y:S02]  /*90f0*/  PRMT R20, R76, 0x3340, R63 ;  /* 0x000033404c147816 */ /* 0x000fe4000000003f */
[----:B------:R-:W-:-:S02]  /*9100*/  PRMT R13, R12, 0x5410, R13 ;  /* 0x000054100c0d7816 */ /* 0x000fc4000000000d */
[----:B------:R-:W-:Y:S02]  /*9110*/  LOP3.LUT R84, R84, 0xffff, RZ, 0xc0, !PT ;  /* 0x0000ffff54547812 */ /* 0x000fe400078ec0ff */
[----:B------:R-:W-:Y:S02]  /*9120*/  LOP3.LUT R67, R86, 0xffff, RZ, 0xc0, !PT ;  /* 0x0000ffff56437812 */ /* 0x000fe400078ec0ff */
[----:B------:R-:W-:Y:S02]  /*9130*/  LOP3.LUT R69, R88, 0xffff, RZ, 0xc0, !PT ;  /* 0x0000ffff58457812 */ /* 0x000fe400078ec0ff */
[----:B------:R-:W-:Y:S02]  /*9140*/  F2FP.SATFINITE.E4M3.F32.PACK_AB_MERGE_C R74, R75, R74, RZ ;  /* 0x0000004a4b4a723e */ /* 0x000fe400048070ff */
[----:B------:R-:W-:Y:S02]  /*9150*/  PRMT R12, R14, 0x5410, R9 ;  /* 0x000054100e0c7816 */ /* 0x000fe40000000009 */
[----:B------:R-:W-:-:S02]  /*9160*/  LOP3.LUT R92, R92, 0xffff, RZ, 0xc0, !PT ;  /* 0x0000ffff5c5c7812 */ /* 0x000fc400078ec0ff */
[----:B------:R-:W-:Y:S02]  /*9170*/  LOP3.LUT R71, R94, 0xffff, RZ, 0xc0, !PT ;  /* 0x0000ffff5e477812 */ /* 0x000fe400078ec0ff */
[----:B------:R-:W-:Y:S02]  /*9180*/  LOP3.LUT R73, R96, 0xffff, RZ, 0xc0, !PT ;  /* 0x0000ffff60497812 */ /* 0x000fe400078ec0ff */
[----:B------:R-:W-:Y:S02]  /*9190*/  PRMT R9, R16, 0x5410, R11 ;  /* 0x0000541010097816 */ /* 0x000fe4000000000b */
[----:B------:R-:W-:Y:S02]  /*91a0*/  LOP3.LUT R100, R100, 0xffff, RZ, 0xc0, !PT ;  /* 0x0000ffff64647812 */ /* 0x000fe400078ec0ff */
[----:B------:R-:W-:Y:S02]  /*91b0*/  LOP3.LUT R75, R102, 0xffff, RZ, 0xc0, !PT ;  /* 0x0000ffff664b7812 */ /* 0x000fe400078ec0ff */
[----:B------:R-:W-:-:S02]  /*91c0*/  LOP3.LUT R77, R104, 0xffff, RZ, 0xc0, !PT ;  /* 0x0000ffff684d7812 */ /* 0x000fc400078ec0ff */
[----:B------:R-:W-:Y:S02]  /*91d0*/  LOP3.LUT R108, R108, 0xffff, RZ, 0xc0, !PT ;  /* 0x0000ffff6c6c7812 */ /* 0x000fe400078ec0ff */
[----:B------:R-:W-:Y:S02]  /*91e0*/  LOP3.LUT R79, R110, 0xffff, RZ, 0xc0, !PT ;  /* 0x0000ffff6e4f7812 */ /* 0x000fe400078ec0ff */
[----:B------:R-:W-:Y:S02]  /*91f0*/  LOP3.LUT R81, R112, 0xffff, RZ, 0xc0, !PT ;  /* 0x0000ffff70517812 */ /* 0x000fe400078ec0ff */
[----:B------:R-:W-:Y:S02]  /*9200*/  PRMT R11, R20, 0x5410, R15 ;  /* 0x00005410140b7816 */ /* 0x000fe4000000000f */
[----:B------:R-:W-:Y:S02]  /*9210*/  PRMT R14, R69, 0x3340, R0 ;  /* 0x00003340450e7816 */ /* 0x000fe40000000000 */
[----:B------:R-:W-:-:S02]  /*9220*/  PRMT R15, R84, 0x3340, R67 ;  /* 0x00003340540f7816 */ /* 0x000fc40000000043 */
[----:B------:R-:W-:Y:S02]  /*9230*/  F2FP.SATFINITE.E4M3.F32.PACK_AB_MERGE_C R18, R19, R18, RZ ;  /* 0x000000121312723e */ /* 0x000fe400048070ff */
[----:B------:R-:W-:Y:S02]  /*9240*/  PRMT R16, R73, 0x3340, R0 ;  /* 0x0000334049107816 */ /* 0x000fe40000000000 */
[----:B------:R-:W-:Y:S02]  /*9250*/  PRMT R17, R92, 0x3340, R71 ;  /* 0x000033405c117816 */ /* 0x000fe40000000047 */
[----:B------:R-:W-:Y:S02]  /*9260*/  F2FP.SATFINITE.E4M3.F32.PACK_AB_MERGE_C R124, R125, R124, RZ ;  /* 0x0000007c7d7c723e */ /* 0x000fe400048070ff */
[----:B------:R-:W-:Y:S02]  /*9270*/  F2FP.SATFINITE.E4M3.F32.PACK_AB_MERGE_C R126, R127, R126, RZ ;  /* 0x0000007e7f7e723e */ /* 0x000fe400048070ff */
[----:B------:R-:W-:-:S02]  /*9280*/  F2FP.SATFINITE.E4M3.F32.PACK_AB_MERGE_C R128, R129, R128, RZ ;  /* 0x000000808180723e */ /* 0x000fc400048070ff */
[--C-:B------:R-:W-:Y:S02]  /*9290*/  PRMT R19, R77, 0x3340, R0.reuse ;  /* 0x000033404d137816 */ /* 0x100fe40000000000 */
[----:B------:R-:W-:Y:S02]  /*92a0*/  PRMT R21, R81, 0x3340, R0 ;  /* 0x0000334051157816 */ /* 0x000fe40000000000 */
[----:B------:R-:W-:Y:S02]  /*92b0*/  PRMT R20, R100, 0x3340, R75 ;  /* 0x0000334064147816 */ /* 0x000fe4000000004b */
[----:B------:R-:W-:Y:S02]  /*92c0*/  PRMT R22, R108, 0x3340, R79 ;  /* 0x000033406c167816 */ /* 0x000fe4000000004f */
[----:B------:R-:W-:Y:S02]  /*92d0*/  PRMT R14, R15, 0x5410, R14 ;  /* 0x000054100f0e7816 */ /* 0x000fe4000000000e */
[----:B------:R-:W-:-:S02]  /*92e0*/  F2FP.SATFINITE.E4M3.F32.PACK_AB_MERGE_C R116, R117, R116, RZ ;  /* 0x000000747574723e */ /* 0x000fc400048070ff */
[----:B------:R-:W-:Y:S02]  /*92f0*/  F2FP.SATFINITE.E4M3.F32.PACK_AB_MERGE_C R118, R119, R118, RZ ;  /* 0x000000767776723e */ /* 0x000fe400048070ff */
[----:B------:R-:W-:Y:S02]  /*9300*/  F2FP.SATFINITE.E4M3.F32.PACK_AB_MERGE_C R120, R121, R120, RZ ;  /* 0x000000787978723e */ /* 0x000fe400048070ff */
[----:B------:R-:W-:Y:S02]  /*9310*/  PRMT R15, R17, 0x5410, R16 ;  /* 0x00005410110f7816 */ /* 0x000fe40000000010 */
[----:B------:R-:W-:Y:S02]  /*9320*/  PRMT R17, R20, 0x5410, R19 ;  /* 0x0000541014117816 */ /* 0x000fe40000000013 */
[----:B------:R-:W-:Y:S02]  /*9330*/  PRMT R16, R22, 0x5410, R21 ;  /* 0x0000541016107816 */ /* 0x000fe40000000015 */
[----:B------:R-:W-:-:S02]  /*9340*/  LOP3.LUT R124, R124, 0xffff, RZ, 0xc0, !PT ;  /* 0x0000ffff7c7c7812 */ /* 0x000fc400078ec0ff */
[----:B------:R-:W-:Y:S02]  /*9350*/  LOP3.LUT R87, R126, 0xffff, RZ, 0xc0, !PT ;  /* 0x0000ffff7e577812 */ /* 0x000fe400078ec0ff */
[----:B------:R-:W-:Y:S02]  /*9360*/  LOP3.LUT R89, R128, 0xffff, RZ, 0xc0, !PT ;  /* 0x0000ffff80597812 */ /* 0x000fe400078ec0ff */
[----:B------:R-:W-:Y:S02]  /*9370*/  SHF.R.U32.HI R19, RZ, 0x8, R23 ;  /* 0x00000008ff137819 */ /* 0x000fe40000011617 */
[----:B------:R-:W-:Y:S02]  /*9380*/  SHF.R.U32.HI R20, RZ, 0x8, R150 ;  /* 0x00000008ff147819 */ /* 0x000fe40000011696 */
[----:B------:R-:W-:Y:S02]  /*9390*/  SHF.R.U32.HI R21, RZ, 0x8, R25 ;  /* 0x00000008ff157819 */ /* 0x000fe40000011619 */
[----:B------:R-:W-:-:S02]  /*93a0*/  F2FP.SATFINITE.E4M3.F32.PACK_AB_MERGE_C R82, R83, R82, RZ ;  /* 0x000000525352723e */ /* 0x000fc400048070ff */
[----:B------:R-:W-:Y:S02]  /*93b0*/  F2FP.SATFINITE.E4M3.F32.PACK_AB_MERGE_C R26, R27, R26, RZ ;  /* 0x0000001a1b1a723e */ /* 0x000fe400048070ff */
[----:B------:R-:W-:Y:S02]  /*93c0*/  LOP3.LUT R116, R116, 0xffff, RZ, 0xc0, !PT ;  /* 0x0000ffff74747812 */ /* 0x000fe400078ec0ff */
[----:B------:R-:W-:Y:S02]  /*93d0*/  LOP3.LUT R83, R118, 0xffff, RZ, 0xc0, !PT ;  /* 0x0000ffff76537812 */ /* 0x000fe400078ec0ff */
[----:B------:R-:W-:Y:S02]  /*93e0*/  LOP3.LUT R85, R120, 0xffff, RZ, 0xc0, !PT ;  /* 0x0000ffff78557812 */ /* 0x000fe400078ec0ff */
[----:B------:R-:W-:Y:S02]  /*93f0*/  PRMT R27, R89, 0x3340, R0 ;  /* 0x00003340591b7816 */ /* 0x000fe40000000000 */
[----:B------:R-:W-:-:S02]  /*9400*/  PRMT R28, R124, 0x3340, R87 ;  /* 0x000033407c1c7816 */ /* 0x000fc40000000057 */
[----:B------:R-:W-:Y:S02]  /*9410*/  LOP3.LUT R23, R19, 0xffff, RZ, 0xc0, !PT ;  /* 0x0000ffff13177812 */ /* 0x000fe400078ec0ff */
[----:B------:R-:W-:Y:S02]  /*9420*/  LOP3.LUT R22, R20, 0xffff, RZ, 0xc0, !PT ;  /* 0x0000ffff14167812 */ /* 0x000fe400078ec0ff */
[----:B------:R-:W-:Y:S02]  /*9430*/  LOP3.LUT R21, R21, 0xffff, RZ, 0xc0, !PT ;  /* 0x0000ffff15157812 */ /* 0x000fe400078ec0ff */
[----:B------:R-:W-:Y:S02]  /*9440*/  PRMT R24, R85, 0x3340, R0 ;  /* 0x0000334055187816 */ /* 0x000fe40000000000 */
[----:B------:R-:W-:Y:S02]  /*9450*/  PRMT R25, R116, 0x3340, R83 ;  /* 0x0000334074197816 */ /* 0x000fe40000000053 */
[----:B------:R-:W-:-:S02]  /*9460*/  PRMT R20, R28, 0x5410, R27 ;  /* 0x000054101c147816 */ /* 0x000fc4000000001b */
[----:B------:R-:W-:Y:S02]  /*9470*/  PRMT R29, R23, 0x3340, R22 ;  /* 0x00003340171d7816 */ /* 0x000fe40000000016 */
[----:B------:R-:W-:Y:S02]  /*9480*/  PRMT R28, R21, 0x3340, R0 ;  /* 0x00003340151c7816 */ /* 0x000fe40000000000 */
[----:B------:R-:W-:Y:S02]  /*9490*/  SHF.R.U32.HI R21, RZ, 0x8, R31 ;  /* 0x00000008ff157819 */ /* 0x000fe4000001161f */
[----:B------:R-:W-:Y:S02]  /*94a0*/  SHF.R.U32.HI R22, RZ, 0x8, R152 ;  /* 0x00000008ff167819 */ /* 0x000fe40000011698 */
[----:B------:R-:W-:Y:S02]  /*94b0*/  SHF.R.U32.HI R23, RZ, 0x8, R33 ;  /* 0x00000008ff177819 */ /* 0x000fe40000011621 */
[----:B------:R-:W-:-:S02]  /*94c0*/  PRMT R19, R25, 0x5410, R24 ;  /* 0x0000541019137816 */ /* 0x000fc40000000018 */
[----:B------:R-:W-:Y:S02]  /*94d0*/  SHF.R.U32.HI R24, RZ, 0x8, R35 ;  /* 0x00000008ff187819 */ /* 0x000fe40000011623 */
[----:B------:R-:W-:Y:S02]  /*94e0*/  SHF.R.U32.HI R25, RZ, 0x8, R154 ;  /* 0x00000008ff197819 */ /* 0x000fe4000001169a */
[----:B------:R-:W-:Y:S02]  /*94f0*/  LOP3.LUT R21, R21, 0xffff, RZ, 0xc0, !PT ;  /* 0x0000ffff15157812 */ /* 0x000fe400078ec0ff */
[----:B------:R-:W-:Y:S02]  /*9500*/  LOP3.LUT R22, R22, 0xffff, RZ, 0xc0, !PT ;  /* 0x0000ffff16167812 */ /* 0x000fe400078ec0ff */
[----:B------:R-:W-:Y:S02]  /*9510*/  LOP3.LUT R23, R23, 0xffff, RZ, 0xc0, !PT ;  /* 0x0000ffff17177812 */ /* 0x000fe400078ec0ff */
[----:B------:R-:W-:-:S02]  /*9520*/  LOP3.LUT R24, R24, 0xffff, RZ, 0xc0, !PT ;  /* 0x0000ffff18187812 */ /* 0x000fc400078ec0ff */
[----:B------:R-:W-:Y:S02]  /*9530*/  LOP3.LUT R25, R25, 0xffff, RZ, 0xc0, !PT ;  /* 0x0000ffff19197812 */ /* 0x000fe400078ec0ff */
[----:B------:R-:W-:Y:S02]  /*9540*/  PRMT R31, R21, 0x3340, R22 ;  /* 0x00003340151f7816 */ /* 0x000fe40000000016 */
[----:B------:R-:W-:Y:S02]  /*9550*/  PRMT R30, R23, 0x3340, R0 ;  /* 0x00003340171e7816 */ /* 0x000fe40000000000 */
[----:B------:R-:W-:Y:S02]  /*9560*/  SHF.R.U32.HI R21, RZ, 0x8, R39 ;  /* 0x00000008ff157819 */ /* 0x000fe40000011627 */
[----:B------:R-:W-:Y:S02]  /*9570*/  SHF.R.U32.HI R22, RZ, 0x8, R156 ;  /* 0x00000008ff167819 */ /* 0x000fe4000001169c */
[----:B------:R-:W-:-:S02]  /*9580*/  SHF.R.U32.HI R23, RZ, 0x8, R41 ;  /* 0x00000008ff177819 */ /* 0x000fc40000011629 */
[----:B------:R-:W-:Y:S02]  /*9590*/  PRMT R33, R24, 0x3340, R25 ;  /* 0x0000334018217816 */ /* 0x000fe40000000019 */
[----:B------:R-:W-:Y:S02]  /*95a0*/  SHF.R.U32.HI R24, RZ, 0x8, R36 ;  /* 0x00000008ff187819 */ /* 0x000fe40000011624 */
[----:B------:R-:W-:Y:S02]  /*95b0*/  SHF.R.U32.HI R25, RZ, 0x8, R43 ;  /* 0x00000008ff197819 */ /* 0x000fe4000001162b */
[----:B------:R-:W-:Y:S02]  /*95c0*/  LOP3.LUT R21, R21, 0xffff, RZ, 0xc0, !PT ;  /* 0x0000ffff15157812 */ /* 0x000fe400078ec0ff */
[----:B------:R-:W-:Y:S02]  /*95d0*/  LOP3.LUT R22, R22, 0xffff, RZ, 0xc0, !PT ;  /* 0x0000ffff16167812 */ /* 0x000fe400078ec0ff */
[----:B------:R-:W-:-:S02]  /*95e0*/  LOP3.LUT R23, R23, 0xffff, RZ, 0xc0, !PT ;  /* 0x0000ffff17177812 */ /* 0x000fc400078ec0ff */
[----:B------:R-:W-:Y:S02]  /*95f0*/  LOP3.LUT R24, R24, 0xffff, RZ, 0xc0, !PT ;  /* 0x0000ffff18187812 */ /* 0x000fe400078ec0ff */
[----:B------:R-:W-:Y:S02]  /*9600*/  LOP3.LUT R25, R25, 0xffff, RZ, 0xc0, !PT ;  /* 0x0000ffff19197812 */ /* 0x000fe400078ec0ff */
[----:B------:R-:W-:Y:S02]  /*9610*/  PRMT R36, R21, 0x3340, R22 ;  /* 0x0000334015247816 */ /* 0x000fe40000000016 */
[----:B------:R-:W-:Y:S02]  /*9620*/  PRMT R35, R23, 0x3340, R0 ;  /* 0x0000334017237816 */ /* 0x000fe40000000000 */
[----:B------:R-:W-:Y:S02]  /*9630*/  SHF.R.U32.HI R21, RZ, 0x8, R44 ;  /* 0x00000008ff157819 */ /* 0x000fe4000001162c */
[----:B------:R-:W-:-:S02]  /*9640*/  SHF.R.U32.HI R22, RZ, 0x8, R47 ;  /* 0x00000008ff167819 */ /* 0x000fc4000001162f */
[----:B------:R-:W-:Y:S02]  /*9650*/  SHF.R.U32.HI R23, RZ, 0x8, R49 ;  /* 0x00000008ff177819 */ /* 0x000fe40000011631 */
[----:B------:R-:W-:Y:S02]  /*9660*/  PRMT R38, R24, 0x3340, R25 ;  /* 0x0000334018267816 */ /* 0x000fe40000000019 */
[----:B------:R-:W-:Y:S02]  /*9670*/  SHF.R.U32.HI R24, RZ, 0x8, R52 ;  /* 0x00000008ff187819 */ /* 0x000fe40000011634 */
[----:B------:R-:W-:Y:S02]  /*9680*/  SHF.R.U32.HI R25, RZ, 0x8, R51 ;  /* 0x00000008ff197819 */ /* 0x000fe40000011633 */
[----:B------:R-:W-:Y:S02]  /*9690*/  LOP3.LUT R21, R21, 0xffff, RZ, 0xc0, !PT ;  /* 0x0000ffff15157812 */ /* 0x000fe400078ec0ff */
[----:B------:R-:W-:-:S02]  /*96a0*/  LOP3.LUT R22, R22, 0xffff, RZ, 0xc0, !PT ;  /* 0x0000ffff16167812 */ /* 0x000fc400078ec0ff */
[----:B------:R-:W-:Y:S02]  /*96b0*/  LOP3.LUT R23, R23, 0xffff, RZ, 0xc0, !PT ;  /* 0x0000ffff17177812 */ /* 0x000fe400078ec0ff */
[----:B------:R-:W-:Y:S02]  /*96c0*/  LOP3.LUT R24, R24, 0xffff, RZ, 0xc0, !PT ;  /* 0x0000ffff18187812 */ /* 0x000fe400078ec0ff */
[----:B------:R-:W-:Y:S02]  /*96d0*/  LOP3.LUT R25, R25, 0xffff, RZ, 0xc0, !PT ;  /* 0x0000ffff19197812 */ /* 0x000fe400078ec0ff */
[----:B------:R-:W-:Y:S02]  /*96e0*/  PRMT R40, R21, 0x3340, R22 ;  /* 0x0000334015287816 */ /* 0x000fe40000000016 */
[----:B------:R-:W-:Y:S02]  /*96f0*/  PRMT R39, R23, 0x3340, R0 ;  /* 0x0000334017277816 */ /* 0x000fe40000000000 */
[----:B------:R-:W-:-:S02]  /*9700*/  SHF.R.U32.HI R21, RZ, 0x8, R60 ;  /* 0x00000008ff157819 */ /* 0x000fc4000001163c */
[----:B------:R-:W-:Y:S02]  /*9710*/  SHF.R.U32.HI R22, RZ, 0x8, R55 ;  /* 0x00000008ff167819 */ /* 0x000fe40000011637 */
[----:B------:R-:W-:Y:S02]  /*9720*/  SHF.R.U32.HI R23, RZ, 0x8, R57 ;  /* 0x00000008ff177819 */ /* 0x000fe40000011639 */
[----:B------:R-:W-:Y:S02]  /*9730*/  PRMT R44, R24, 0x3340, R25 ;  /* 0x00003340182c7816 */ /* 0x000fe40000000019 */
[----:B------:R-:W-:Y:S02]  /*9740*/  SHF.R.U32.HI R24, RZ, 0x8, R68 ;  /* 0x00000008ff187819 */ /* 0x000fe40000011644 */
[----:B------:R-:W-:Y:S02]  /*9750*/  SHF.R.U32.HI R25, RZ, 0x8, R59 ;  /* 0x00000008ff197819 */ /* 0x000fe4000001163b */
[----:B------:R-:W-:-:S02]  /*9760*/  LOP3.LUT R21, R21, 0xffff, RZ, 0xc0, !PT ;  /* 0x0000ffff15157812 */ /* 0x000fc400078ec0ff */
[----:B------:R-:W-:Y:S02]  /*9770*/  LOP3.LUT R22, R22, 0xffff, RZ, 0xc0, !PT ;  /* 0x0000ffff16167812 */ /* 0x000fe400078ec0ff */
[----:B------:R-:W-:Y:S02]  /*9780*/  LOP3.LUT R23, R23, 0xffff, RZ, 0xc0, !PT ;  /* 0x0000ffff17177812 */ /* 0x000fe400078ec0ff */
[----:B------:R-:W-:Y:S02]  /*9790*/  LOP3.LUT R24, R24, 0xffff, RZ, 0xc0, !PT ;  /* 0x0000ffff18187812 */ /* 0x000fe400078ec0ff */
[----:B------:R-:W-:Y:S02]  /*97a0*/  LOP3.LUT R25, R25, 0xffff, RZ, 0xc0, !PT ;  /* 0x0000ffff19197812 */ /* 0x000fe400078ec0ff */
[----:B------:R-:W-:Y:S02]  /*97b0*/  PRMT R46, R21, 0x3340, R22 ;  /* 0x00003340152e7816 */ /* 0x000fe40000000016 */
[----:B------:R-:W-:-:S02]  /*97c0*/  PRMT R43, R23, 0x3340, R0 ;  /* 0x00003340172b7816 */ /* 0x000fc40000000000 */
[----:B------:R-:W-:Y:S02]  /*97d0*/  SHF.R.U32.HI R21, RZ, 0x8, R76 ;  /* 0x00000008ff157819 */ /* 0x000fe4000001164c */
[----:B------:R-:W-:Y:S02]  /*97e0*/  SHF.R.U32.HI R22, RZ, 0x8, R63 ;  /* 0x00000008ff167819 */ /* 0x000fe4000001163f */
[----:B------:R-:W-:Y:S02]  /*97f0*/  SHF.R.U32.HI R23, RZ, 0x8, R65 ;  /* 0x00000008ff177819 */ /* 0x000fe40000011641 */
[----:B------:R-:W-:Y:S02]  /*9800*/  PRMT R48, R24, 0x3340, R25 ;  /* 0x0000334018307816 */ /* 0x000fe40000000019 */
[----:B------:R-:W-:Y:S02]  /*9810*/  SHF.R.U32.HI R24, RZ, 0x8, R84 ;  /* 0x00000008ff187819 */ /* 0x000fe40000011654 */
[----:B------:R-:W-:-:S02]  /*9820*/  SHF.R.U32.HI R25, RZ, 0x8, R67 ;  /* 0x00000008ff197819 */ /* 0x000fc40000011643 */
[----:B------:R-:W-:Y:S02]  /*9830*/  LOP3.LUT R21, R21, 0xffff, RZ, 0xc0, !PT ;  /* 0x0000ffff15157812 */ /* 0x000fe400078ec0ff */
[----:B------:R-:W-:Y:S02]  /*9840*/  LOP3.LUT R22, R22, 0xffff, RZ, 0xc0, !PT ;  /* 0x0000ffff16167812 */ /* 0x000fe400078ec0ff */
[----:B------:R-:W-:Y:S02]  /*9850*/  LOP3.LUT R23, R23, 0xffff, RZ, 0xc0, !PT ;  /* 0x0000ffff17177812 */ /* 0x000fe400078ec0ff */
[----:B------:R-:W-:Y:S02]  /*9860*/  LOP3.LUT R24, R24, 0xffff, RZ, 0xc0, !PT ;  /* 0x0000ffff18187812 */ /* 0x000fe400078ec0ff */
[----:B------:R-:W-:Y:S02]  /*9870*/  LOP3.LUT R25, R25, 0xffff, RZ, 0xc0, !PT ;  /* 0x0000ffff19197812 */ /* 0x000fe400078ec0ff */
[----:B------:R-:W-:-:S02]  /*9880*/  PRMT R52, R21, 0x3340, R22 ;  /* 0x0000334015347816 */ /* 0x000fc40000000016 */
[----:B------:R-:W-:Y:S02]  /*9890*/  PRMT R47, R23, 0x3340, R0 ;  /* 0x00003340172f7816 */ /* 0x000fe40000000000 */
[----:B------:R-:W-:Y:S02]  /*98a0*/  SHF.R.U32.HI R21, RZ, 0x8, R92 ;  /* 0x00000008ff157819 */ /* 0x000fe4000001165c */
[----:B------:R-:W-:Y:S02]  /*98b0*/  SHF.R.U32.HI R22, RZ, 0x8, R71 ;  /* 0x00000008ff167819 */ /* 0x000fe40000011647 */
[----:B------:R-:W-:Y:S02]  /*98c0*/  SHF.R.U32.HI R23, RZ, 0x8, R73 ;  /* 0x00000008ff177819 */ /* 0x000fe40000011649 */
[----:B------:R-:W-:Y:S02]  /*98d0*/  PRMT R54, R24, 0x3340, R25 ;  /* 0x0000334018367816 */ /* 0x000fe40000000019 */
[----:B------:R-:W-:-:S02]  /*98e0*/  SHF.R.U32.HI R24, RZ, 0x8, R100 ;  /* 0x00000008ff187819 */ /* 0x000fc40000011664 */
[----:B------:R-:W-:Y:S02]  /*98f0*/  SHF.R.U32.HI R25, RZ, 0x8, R75 ;  /* 0x00000008ff197819 */ /* 0x000fe4000001164b */
[----:B------:R-:W-:Y:S02]  /*9900*/  LOP3.LUT R21, R21, 0xffff, RZ, 0xc0, !PT ;  /* 0x0000ffff15157812 */ /* 0x000fe400078ec0ff */
[----:B------:R-:W-:Y:S02]  /*9910*/  LOP3.LUT R22, R22, 0xffff, RZ, 0xc0, !PT ;  /* 0x0000ffff16167812 */ /* 0x000fe400078ec0ff */
[----:B------:R-:W-:Y:S02]  /*9920*/  LOP3.LUT R23, R23, 0xffff, RZ, 0xc0, !PT ;  /* 0x0000ffff17177812 */ /* 0x000fe400078ec0ff */
[----:B------:R-:W-:Y:S02]  /*9930*/  LOP3.LUT R24, R24, 0xffff, RZ, 0xc0, !PT ;  /* 0x0000ffff18187812 */ /* 0x000fe400078ec0ff */
[----:B------:R-:W-:-:S02]  /*9940*/  LOP3.LUT R25, R25, 0xffff, RZ, 0xc0, !PT ;  /* 0x0000ffff19197812 */ /* 0x000fc400078ec0ff */
        /* <DEDUP_REMOVED lines=8> */
[----:B------:R-:W-:Y:S02]  /*99d0*/  SHF.R.U32.HI R25, RZ, 0x8, R83 ;  /* 0x00000008ff197819 */ /* 0x000fe40000011653 */
        /* <DEDUP_REMOVED lines=8> */
[----:B------:R-:W-:-:S02]  /*9a60*/  LOP3.LUT R21, R10, 0xffff, RZ, 0xc0, !PT ;  /* 0x0000ffff0a157812 */ /* 0x000fc400078ec0ff */
[----:B------:R-:W-:Y:S02]  /*9a70*/  LOP3.LUT R18, R18, 0xffff, RZ, 0xc0, !PT ;  /* 0x0000ffff12127812 */ /* 0x000fe400078ec0ff */
[----:B------:R-:W-:Y:S02]  /*9a80*/  LOP3.LUT R23, R26, 0xffff, RZ, 0xc0, !PT ;  /* 0x0000ffff1a177812 */ /* 0x000fe400078ec0ff */
[----:B------:R-:W-:Y:S02]  /*9a90*/  LOP3.LUT R34, R34, 0xffff, RZ, 0xc0, !PT ;  /* 0x0000ffff22227812 */ /* 0x000fe400078ec0ff */
[----:B------:R-:W-:Y:S02]  /*9aa0*/  PRMT R32, R27, 0x3340, R0 ;  /* 0x000033401b207816 */ /* 0x000fe40000000000 */
[----:B------:R-:W-:Y:S02]  /*9ab0*/  SHF.R.U32.HI R27, RZ, 0x8, R45 ;  /* 0x00000008ff1b7819 */ /* 0x000fe4000001162d */
[----:B------:R-:W-:-:S02]  /*9ac0*/  PRMT R4, R4, 0x4210, R21 ;  /* 0x0000421004047816 */ /* 0x000fc40000000015 */
[----:B------:R-:W-:Y:S02]  /*9ad0*/  PRMT R5, R5, 0x4210, R18 ;  /* 0x0000421005057816 */ /* 0x000fe40000000012 */
[----:B------:R-:W-:Y:S02]  /*9ae0*/  PRMT R6, R6, 0x4210, R23 ;  /* 0x0000421006067816 */ /* 0x000fe40000000017 */
[----:B------:R-:W-:Y:S02]  /*9af0*/  PRMT R7, R7, 0x4210, R34 ;  /* 0x0000421007077816 */ /* 0x000fe40000000022 */
[----:B------:R-:W-:Y:S02]  /*9b00*/  LOP3.LUT R27, R27, 0xffff, RZ, 0xc0, !PT ;  /* 0x0000ffff1b1b7812 */ /* 0x000fe400078ec0ff */
[----:B------:R-:W-:Y:S01]  /*9b10*/  PRMT R28, R29, 0x5410, R28 ;  /* 0x000054101d1c7816 */ /* 0x000fe2000000001c */
[----:B0-----:R0:W-:Y:S01]  /*9b20*/  STS.128 [R148], R4 ;  /* 0x0000000494007388 */ /* 0x0011e20000000c00 */
[----:B------:R-:W-:-:S02]  /*9b30*/  PRMT R31, R31, 0x5410, R30 ;  /* 0x000054101f1f7816 */ /* 0x000fc4000000001e */
[----:B------:R-:W-:Y:S02]  /*9b40*/  PRMT R32, R33, 0x5410, R32 ;  /* 0x0000541021207816 */ /* 0x000fe40000000020 */
[----:B------:R-:W-:Y:S02]  /*9b50*/  PRMT R35, R36, 0x5410, R35 ;  /* 0x0000541024237816 */ /* 0x000fe40000000023 */
[----:B------:R-:W-:Y:S02]  /*9b60*/  PRMT R37, R27, 0x3340, R0 ;  /* 0x000033401b257816 */ /* 0x000fe40000000000 */
[----:B------:R-:W-:Y:S02]  /*9b70*/  SHF.R.U32.HI R27, RZ, 0x8, R53 ;  /* 0x00000008ff1b7819 */ /* 0x000fe40000011635 */
[----:B------:R-:W-:Y:S02]  /*9b80*/  PRMT R64, R55, 0x3340, R24 ;  /* 0x0000334037407816 */ /* 0x000fe40000000018 */
[----:B------:R-:W-:-:S02]  /*9b90*/  LOP3.LUT R27, R27, 0xffff, RZ, 0xc0, !PT ;  /* 0x0000ffff1b1b7812 */ /* 0x000fc400078ec0ff */
[----:B------:R-:W-:Y:S02]  /*9ba0*/  SHF.R.U32.HI R24, RZ, 0x8, R89 ;  /* 0x00000008ff187819 */ /* 0x000fe40000011659 */
[----:B0-----:R-:W-:Y:S02]  /*9bb0*/  PRMT R4, R28, 0x5210, R21 ;  /* 0x000052101c047816 */ /* 0x001fe40000000015 */
[----:B------:R-:W-:Y:S02]  /*9bc0*/  PRMT R5, R31, 0x5210, R18 ;  /* 0x000052101f057816 */ /* 0x000fe40000000012 */
[----:B------:R-:W-:Y:S02]  /*9bd0*/  PRMT R6, R32, 0x5210, R23 ;  /* 0x0000521020067816 */ /* 0x000fe40000000017 */
[----:B------:R-:W-:Y:S02]  /*9be0*/  PRMT R7, R35, 0x5210, R34 ;  /* 0x0000521023077816 */ /* 0x000fe40000000022 */
[----:B------:R-:W-:-:S02]  /*9bf0*/  PRMT R41, R27, 0x3340, R0 ;  /* 0x000033401b297816 */ /* 0x000fc40000000000 */
[----:B------:R-:W-:Y:S01]  /*9c00*/  SHF.R.U32.HI R27, RZ, 0x8, R61 ;  /* 0x00000008ff1b7819 */ /* 0x000fe2000001163d */
[----:B------:R-:W-:Y:S01]  /*9c10*/  STS.128 [R148+0x400], R4 ;  /* 0x0004000494007388 */ /* 0x000fe20000000c00 */
[----:B------:R-:W-:Y:S02]  /*9c20*/  SHF.R.U32.HI R10, RZ, 0x8, R124 ;  /* 0x00000008ff0a7819 */ /* 0x000fe4000001167c */
[----:B------:R-:W-:Y:S01]  /*9c30*/  LOP3.LUT R27, R27, 0xffff, RZ, 0xc0, !PT ;  /* 0x0000ffff1b1b7812 */ /* 0x000fe200078ec0ff */
[----:B------:R-:W-:Y:S01]  /*9c40*/  BAR.SYNC.DEFER_BLOCKING 0x0 ;  /* 0x0000000000007b1d */ /* 0x000fe20000010000 */
[----:B------:R-:W-:Y:S02]  /*9c50*/  SHF.R.U32.HI R22, RZ, 0x8, R87 ;  /* 0x00000008ff167819 */ /* 0x000fe40000011657 */
[----:B------:R-:W-:Y:S02]  /*9c60*/  PRMT R45, R27, 0x3340, R0 ;  /* 0x000033401b2d7816 */ /* 0x000fe40000000000 */
[----:B------:R-:W-:-:S02]  /*9c70*/  SHF.R.U32.HI R27, RZ, 0x8, R69 ;  /* 0x00000008ff1b7819 */ /* 0x000fc40000011645 */
[----:B------:R-:W-:Y:S02]  /*9c80*/  PRMT R38, R38, 0x5410, R37 ;  /* 0x0000541026267816 */ /* 0x000fe40000000025 */
[----:B------:R-:W-:Y:S02]  /*9c90*/  LOP3.LUT R27, R27, 0xffff, RZ, 0xc0, !PT ;  /* 0x0000ffff1b1b7812 */ /* 0x000fe400078ec0ff */
[----:B------:R-:W-:Y:S02]  /*9ca0*/  LOP3.LUT R21, R42, 0xffff, RZ, 0xc0, !PT ;  /* 0x0000ffff2a157812 */ /* 0x000fe400078ec0ff */
[----:B------:R-:W-:Y:S02]  /*9cb0*/  PRMT R49, R27, 0x3340, R0 ;  /* 0x000033401b317816 */ /* 0x000fe40000000000 */
[----:B------:R-:W-:Y:S02]  /*9cc0*/  SHF.R.U32.HI R27, RZ, 0x8, R77 ;  /* 0x00000008ff1b7819 */ /* 0x000fe4000001164d */
[----:B------:R-:W-:-:S02]  /*9cd0*/  PRMT R40, R40, 0x5410, R39 ;  /* 0x0000541028287816 */ /* 0x000fc40000000027 */
[----:B------:R-:W-:Y:S02]  /*9ce0*/  LOP3.LUT R27, R27, 0xffff, RZ, 0xc0, !PT ;  /* 0x0000ffff1b1b7812 */ /* 0x000fe400078ec0ff */
[----:B------:R-:W-:Y:S02]  /*9cf0*/  LOP3.LUT R55, R24, 0xffff, RZ, 0xc0, !PT ;  /* 0x0000ffff18377812 */ /* 0x000fe400078ec0ff */
[----:B------:R-:W-:Y:S01]  /*9d00*/  PRMT R53, R27, 0x3340, R0 ;  /* 0x000033401b357816 */ /* 0x000fe20000000000 */
[----:B------:R-:W0:Y:S01]  /*9d10*/  LDS.128 R28, [R132] ;  /* 0x00000000841c7984 */ /* 0x000e220000000c00 */
[----:B------:R-:W-:Y:S02]  /*9d20*/  SHF.R.U32.HI R27, RZ, 0x8, R85 ;  /* 0x00000008ff1b7819 */ /* 0x000fe40000011655 */
[----:B------:R-:W-:Y:S01]  /*9d30*/  PRMT R39, R56, 0x5410, R51 ;  /* 0x0000541038277816 */ /* 0x000fe20000000033 */
[----:B------:R-:W-:Y:S01]  /*9d40*/  LDS.128 R4, [R132+0x800] ;  /* 0x0008000084047984 */ /* 0x000fe20000000c00 */
[----:B------:R-:W-:-:S02]  /*9d50*/  LOP3.LUT R27, R27, 0xffff, RZ, 0xc0, !PT ;  /* 0x0000ffff1b1b7812 */ /* 0x000fc400078ec0ff */
[----:B------:R-:W-:Y:S02]  /*9d60*/  LOP3.LUT R57, R10, 0xffff, RZ, 0xc0, !PT ;  /* 0x0000ffff0a397812 */ /* 0x000fe400078ec0ff */
[----:B------:R-:W-:Y:S02]  /*9d70*/  PRMT R27, R27, 0x3340, R0 ;  /* 0x000033401b1b7816 */ /* 0x000fe40000000000 */
[----:B------:R-:W-:Y:S02]  /*9d80*/  LOP3.LUT R22, R22, 0xffff, RZ, 0xc0, !PT ;  /* 0x0000ffff16167812 */ /* 0x000fe400078ec0ff */
[--C-:B------:R-:W-:Y:S02]  /*9d90*/  PRMT R24, R8, 0x4210, R21.reuse ;  /* 0x0000421008187816 */ /* 0x100fe40000000015 */
[----:B------:R-:W-:Y:S02]  /*9da0*/  PRMT R56, R38, 0x5210, R21 ;  /* 0x0000521026387816 */ /* 0x000fe40000000015 */
[----:B------:R-:W-:-:S02]  /*9db0*/  LOP3.LUT R58, R58, 0xffff, RZ, 0xc0, !PT ;  /* 0x0000ffff3a3a7812 */ /* 0x000fc400078ec0ff */
[----:B------:R-:W-:Y:S02]  /*9dc0*/  PRMT R41, R44, 0x5410, R41 ;  /* 0x000054102c297816 */ /* 0x000fe40000000029 */
[----:B------:R-:W-:Y:S02]  /*9dd0*/  PRMT R46, R46, 0x5410, R43 ;  /* 0x000054102e2e7816 */ /* 0x000fe4000000002b */
[----:B------:R-:W-:Y:S02]  /*9de0*/  LOP3.LUT R23, R50, 0xffff, RZ, 0xc0, !PT ;  /* 0x0000ffff32177812 */ /* 0x000fe400078ec0ff */
[----:B------:R-:W-:Y:S02]  /*9df0*/  LOP3.LUT R21, R66, 0xffff, RZ, 0xc0, !PT ;  /* 0x0000ffff42157812 */ /* 0x000fe400078ec0ff */
[----:B------:R-:W-:Y:S02]  /*9e00*/  PRMT R22, R57, 0x3340, R22 ;  /* 0x0000334039167816 */ /* 0x000fe40000000016 */
[----:B------:R-:W-:-:S02]  /*9e10*/  PRMT R62, R62, 0x5410, R25 ;  /* 0x000054103e3e7816 */ /* 0x000fc40000000019 */
[----:B------:R-:W-:Y:S02]  /*9e20*/  PRMT R43, R64, 0x5410, R27 ;  /* 0x00005410402b7816 */ /* 0x000fe4000000001b */
[--C-:B------:R-:W-:Y:S02]  /*9e30*/  PRMT R26, R13, 0x4210, R58.reuse ;  /* 0x000042100d1a7816 */ /* 0x100fe4000000003a */
[--C-:B------:R-:W-:Y:S02]  /*9e40*/  PRMT R25, R2, 0x4210, R23.reuse ;  /* 0x0000421002197816 */ /* 0x100fe40000000017 */
[----:B------:R-:W-:Y:S01]  /*9e50*/  PRMT R57, R40, 0x5210, R23 ;  /* 0x0000521028397816 */ /* 0x000fe20000000017 */
[----:B------:R-:W5:Y:S01]  /*9e60*/  LDC R2, c[0x0][0x3b8] ;  /* 0x0000ee00ff027b82 */ /* 0x000f620000000800 */
[----:B------:R-:W-:Y:S02]  /*9e70*/  PRMT R58, R41, 0x5210, R58 ;  /* 0x00005210293a7816 */ /* 0x000fe4000000003a */
[----:B------:R-:W-:-:S05]  /*9e80*/  PRMT R27, R12, 0x4210, R21 ;  /* 0x000042100c1b7816 */ /* 0x000fca0000000015 */
[----:B------:R-:W-:Y:S01]  /*9e90*/  BAR.SYNC.DEFER_BLOCKING 0x0 ;  /* 0x0000000000007b1d */ /* 0x000fe20000010000 */
[----:B------:R-:W-:Y:S02]  /*9ea0*/  PRMT R59, R46, 0x5210, R21 ;  /* 0x000052102e3b7816 */ /* 0x000fe40000000015 */
[----:B------:R-:W-:Y:S02]  /*9eb0*/  LOP3.LUT R74, R74, 0xffff, RZ, 0xc0, !PT ;  /* 0x0000ffff4a4a7812 */ /* 0x000fe400078ec0ff */
[----:B------:R-:W-:Y:S02]  /*9ec0*/  F2FP.SATFINITE.E4M3.F32.PACK_AB_MERGE_C R90, R91, R90, RZ ;  /* 0x0000005a5b5a723e */ /* 0x000fe400048070ff */
[----:B------:R-:W-:Y:S02]  /*9ed0*/  F2FP.SATFINITE.E4M3.F32.PACK_AB_MERGE_C R98, R99, R98, RZ ;  /* 0x000000626362723e */ /* 0x000fe400048070ff */
[----:B------:R-:W-:Y:S02]  /*9ee0*/  PRMT R32, R9, 0x4210, R74 ;  /* 0x0000421009207816 */ /* 0x000fe4000000004a */
[----:B------:R-:W-:-:S02]  /*9ef0*/  LOP3.LUT R9, R90, 0xffff, RZ, 0xc0, !PT ;  /* 0x0000ffff5a097812 */ /* 0x000fc400078ec0ff */
[----:B------:R-:W-:Y:S02]  /*9f00*/  PRMT R54, R54, 0x5410, R49 ;  /* 0x0000541036367816 */ /* 0x000fe40000000031 */
[----:B------:R-:W-:Y:S02]  /*9f10*/  LOP3.LUT R82, R82, 0xffff, RZ, 0xc0, !PT ;  /* 0x0000ffff52527812 */ /* 0x000fe400078ec0ff */
[----:B------:R-:W-:Y:S02]  /*9f20*/  LOP3.LUT R98, R98, 0xffff, RZ, 0xc0, !PT ;  /* 0x0000ffff62627812 */ /* 0x000fe400078ec0ff */
[----:B------:R-:W-:Y:S02]  /*9f30*/  PRMT R33, R11, 0x4210, R82 ;  /* 0x000042100b217816 */ /* 0x000fe40000000052 */
[--C-:B------:R-:W-:Y:S02]  /*9f40*/  PRMT R34, R14, 0x4210, R9.reuse ;  /* 0x000042100e227816 */ /* 0x100fe40000000009 */
[----:B------:R-:W-:Y:S01]  /*9f50*/  PRMT R38, R54, 0x5210, R9 ;  /* 0x0000521036267816 */ /* 0x000fe20000000009 */
[----:B------:R1:W-:Y:S01]  /*9f60*/  STS.128 [R148], R24 ;  /* 0x0000001894007388 */ /* 0x0003e20000000c00 */
[----:B------:R-:W-:-:S02]  /*9f70*/  PRMT R35, R15, 0x4210, R98 ;  /* 0x000042100f237816 */ /* 0x000fc40000000062 */
[----:B------:R-:W-:Y:S01]  /*9f80*/  PRMT R45, R48, 0x5410, R45 ;  /* 0x00005410302d7816 */ /* 0x000fe2000000002d */
[----:B------:R-:W-:Y:S01]  /*9f90*/  STS.128 [R148+0x400], R56 ;  /* 0x0004003894007388 */ /* 0x000fe20000000c00 */
[----:B------:R-:W-:Y:S02]  /*9fa0*/  PRMT R37, R52, 0x5410, R47 ;  /* 0x0000541034257816 */ /* 0x000fe4000000002f */
[----:B------:R-:W-:Y:S01]  /*9fb0*/  PRMT R36, R45, 0x5210, R74 ;  /* 0x000052102d247816 */ /* 0x000fe2000000004a */
[----:B------:R-:W-:Y:S01]  /*9fc0*/  BAR.SYNC.DEFER_BLOCKING 0x0 ;  /* 0x0000000000007b1d */ /* 0x000fe20000010000 */
[----:B------:R-:W-:Y:S02]  /*9fd0*/  PRMT R37, R37, 0x5210, R82 ;  /* 0x0000521025257816 */ /* 0x000fe40000000052 */
[----:B------:R-:W-:Y:S02]  /*9fe0*/  PRMT R39, R39, 0x5210, R98 ;  /* 0x0000521027277816 */ /* 0x000fe40000000062 */
[----:B------:R-:W-:-:S02]  /*9ff0*/  F2FP.SATFINITE.E4M3.F32.PACK_AB_MERGE_C R106, R107, R106, RZ ;  /* 0x0000006a6b6a723e */ /* 0x000fc400048070ff */
[----:B------:R-:W-:Y:S01]  /*a000*/  F2FP.SATFINITE.E4M3.F32.PACK_AB_MERGE_C R122, R123, R122, RZ ;  /* 0x0000007a7b7a723e */ /* 0x000fe200048070ff */
[----:B-1----:R-:W-:Y:S01]  /*a010*/  IMAD R24, R0, UR4, RZ ;  /* 0x0000000400187c24 */ /* 0x002fe2000f8e02ff */
[----:B------:R-:W-:Y:S01]  /*a020*/  LOP3.LUT R106, R106, 0xffff, RZ, 0xc0, !PT ;  /* 0x0000ffff6a6a7812 */ /* 0x000fe200078ec0ff */
[----:B-----5:R-:W-:Y:S01]  /*a030*/  IMAD R25, R134, R2, RZ ;  /* 0x0000000286197224 */ /* 0x020fe200078e02ff */
[----:B------:R-:W-:Y:S01]  /*a040*/  F2FP.SATFINITE.E4M3.F32.PACK_AB_MERGE_C R114, R115, R114, RZ ;  /* 0x000000727372723e */ /* 0x000fe200048070ff */
[----:B------:R-:W1:Y:S01]  /*a050*/  LDCU UR4, c[0x0][0x39c] ;  /* 0x00007380ff0477ac */ /* 0x000e620008000800 */
[----:B------:R-:W-:Y:S02]  /*a060*/  F2FP.SATFINITE.E4M3.F32.PACK_AB_MERGE_C R130, R131, R130, RZ ;  /* 0x000000828382723e */ /* 0x000fe400048070ff */
[----:B------:R-:W-:Y:S02]  /*a070*/  PRMT R55, R55, 0x3340, R0 ;  /* 0x0000334037377816 */ /* 0x000fe40000000000 */
[----:B------:R-:W-:-:S02]  /*a080*/  PRMT R40, R17, 0x4210, R106 ;  /* 0x0000421011287816 */ /* 0x000fc4000000006a */
[----:B------:R-:W-:Y:S02]  /*a090*/  LOP3.LUT R122, R122, 0xffff, RZ, 0xc0, !PT ;  /* 0x0000ffff7a7a7812 */ /* 0x000fe400078ec0ff */
[----:B------:R-:W-:Y:S02]  /*a0a0*/  PRMT R22, R22, 0x5410, R55 ;  /* 0x0000541016167816 */ /* 0x000fe40000000037 */
[----:B------:R-:W-:Y:S01]  /*a0b0*/  LOP3.LUT R21, R114, 0xffff, RZ, 0xc0, !PT ;  /* 0x0000ffff72157812 */ /* 0x000fe200078ec0ff */
[----:B------:R-:W5:Y:S01]  /*a0c0*/  LDS.128 R12, [R132] ;  /* 0x00000000840c7984 */ /* 0x000f620000000c00 */
[----:B------:R-:W-:Y:S02]  /*a0d0*/  LOP3.LUT R17, R130, 0xffff, RZ, 0xc0, !PT ;  /* 0x0000ffff82117812 */ /* 0x000fe400078ec0ff */
[--C-:B------:R-:W-:Y:S01]  /*a0e0*/  PRMT R42, R19, 0x4210, R122.reuse ;  /* 0x00004210132a7816 */ /* 0x100fe2000000007a */
[----:B------:R-:W-:Y:S01]  /*a0f0*/  LDS.128 R8, [R132+0x800] ;  /* 0x0008000084087984 */ /* 0x000fe20000000c00 */
[----:B------:R-:W-:-:S02]  /*a100*/  PRMT R122, R43, 0x5210, R122 ;  /* 0x000052102b7a7816 */ /* 0x000fc4000000007a */
[--C-:B------:R-:W-:Y:S01]  /*a110*/  PRMT R41, R16, 0x4210, R21.reuse ;  /* 0x0000421010297816 */ /* 0x100fe20000000015 */
[----:B------:R-:W-:Y:S01]  /*a120*/  BAR.SYNC.DEFER_BLOCKING 0x0 ;  /* 0x0000000000007b1d */ /* 0x000fe20000010000 */
[----:B------:R-:W-:Y:S02]  /*a130*/  PRMT R121, R62, 0x5210, R21 ;  /* 0x000052103e797816 */ /* 0x000fe40000000015 */
[--C-:B------:R-:W-:Y:S02]  /*a140*/  PRMT R43, R20, 0x4210, R17.reuse ;  /* 0x00004210142b7816 */ /* 0x100fe40000000011 */
[----:B------:R-:W-:Y:S02]  /*a150*/  PRMT R123, R22, 0x5210, R17 ;  /* 0x00005210167b7816 */ /* 0x000fe40000000011 */
[----:B------:R-:W-:Y:S02]  /*a160*/  PRMT R53, R60, 0x5410, R53 ;  /* 0x000054103c357816 */ /* 0x000fe40000000035 */
[----:B------:R-:W-:-:S02]  /*a170*/  IADD3 R0, P2, PT, R24, UR8, RZ ;  /* 0x0000000818007c10 */ /* 0x000fc4000ff5e0ff */
[----:B------:R-:W-:Y:S02]  /*a180*/  PRMT R120, R53, 0x5210, R106 ;  /* 0x0000521035787816 */ /* 0x000fe4000000006a */
[----:B------:R-:W-:Y:S02]  /*a190*/  LEA.HI.X.SX32 R24, R24, UR9, 0x1, P2 ;  /* 0x0000000918187c11 */ /* 0x000fe400090f0eff */
[----:B------:R-:W-:Y:S02]  /*a1a0*/  IADD3 R26, P3, PT, R25, R0, RZ ;  /* 0x00000000191a7210 */ /* 0x000fe40007f7e0ff */
[C---:B------:R-:W-:Y:S01]  /*a1b0*/  ISETP.LT.AND P2, PT, R133.reuse, UR11, !P0 ;  /* 0x0000000b85007c0c */ /* 0x040fe2000c741270 */
[----:B------:R-:W-:Y:S01]  /*a1c0*/  IMAD R133, R133, R2, RZ ;  /* 0x0000000285857224 */ /* 0x000fe200078e02ff */
[----:B------:R-:W-:Y:S01]  /*a1d0*/  LEA.HI.X.SX32 R27, R25, R24, 0x1, P3 ;  /* 0x00000018191b7211 */ /* 0x000fe200018f0eff */
[----:B------:R-:W-:Y:S01]  /*a1e0*/  IMAD R25, R2, 0x20, R25 ;  /* 0x0000002002197824 */ /* 0x000fe200078e0219 */
[C---:B------:R-:W-:Y:S01]  /*a1f0*/  ISETP.LT.AND P3, PT, R149.reuse, UR11, !P0 ;  /* 0x0000000b95007c0c */ /* 0x040fe2000c761270 */
[----:B------:R-:W-:Y:S01]  /*a200*/  IMAD R149, R149, R2, RZ ;  /* 0x0000000295957224 */ /* 0x000fe200078e02ff */
[----:B0-----:R-:W-:Y:S01]  /*a210*/  PRMT R45, R28, 0x7771, RZ ;  /* 0x000077711c2d7816 */ /* 0x001fe200000000ff */
[----:B------:R0:W-:Y:S04]  /*a220*/  STS.128 [R148], R32 ;  /* 0x0000002094007388 */ /* 0x0001e80000000c00 */
[----:B------:R1:W-:Y:S01]  /*a230*/  STS.128 [R148+0x400], R36 ;  /* 0x0004002494007388 */ /* 0x0003e20000000c00 */
[----:B------:R-:W-:Y:S01]  /*a240*/  BAR.SYNC.DEFER_BLOCKING 0x0 ;  /* 0x0000000000007b1d */ /* 0x000fe20000010000 */
[----:B0-----:R-:W-:-:S02]  /*a250*/  IADD3 R32, P4, PT, R133, R0, RZ ;  /* 0x0000000085207210 */ /* 0x001fc40007f9e0ff */
[----:B------:R-:W-:Y:S02]  /*a260*/  IADD3 R34, P6, PT, R149, R0, RZ ;  /* 0x0000000095227210 */ /* 0x000fe40007fde0ff */
[C---:B-1----:R-:W-:Y:S02]  /*a270*/  PRMT R39, R28.reuse, 0x7770, RZ ;  /* 0x000077701c277816 */ /* 0x042fe400000000ff */
[-C--:B------:R-:W-:Y:S02]  /*a280*/  LEA.HI.X.SX32 R33, R133, R24.reuse, 0x1, P4 ;  /* 0x0000001885217211 */ /* 0x080fe400020f0eff */
[----:B------:R-:W-:Y:S01]  /*a290*/  LEA.HI.X.SX32 R35, R149, R24, 0x1, P6 ;  /* 0x0000001895237211 */ /* 0x000fe200030f0eff */
[----:B------:R-:W0:Y:S04]  /*a2a0*/  LDS.128 R20, [R132] ;  /* 0x0000000084147984 */ /* 0x000e280000000c00 */
[----:B------:R-:W-:Y:S01]  /*a2b0*/  LDS.128 R16, [R132+0x800] ;  /* 0x0008000084107984 */ /* 0x000fe20000000c00 */
[----:B------:R-:W-:Y:S06]  /*a2c0*/  BAR.SYNC.DEFER_BLOCKING 0x0 ;  /* 0x0000000000007b1d */ /* 0x000fec0000010000 */
[----:B------:R1:W-:Y:S04]  /*a2d0*/  STS.128 [R148], R40 ;  /* 0x0000002894007388 */ /* 0x0003e80000000c00 */
[----:B------:R-:W-:Y:S01]  /*a2e0*/  STS.128 [R148+0x400], R120 ;  /* 0x0004007894007388 */ /* 0x000fe20000000c00 */
[----:B------:R-:W-:Y:S01]  /*a2f0*/  BAR.SYNC.DEFER_BLOCKING 0x0 ;  /* 0x0000000000007b1d */ /* 0x000fe20000010000 */
[----:B-1----:R-:W-:-:S02]  /*a300*/  PRMT R43, R28, 0x7772, RZ ;  /* 0x000077721c2b7816 */ /* 0x002fc400000000ff */
[----:B------:R-:W-:Y:S02]  /*a310*/  PRMT R41, R28, 0x7773, RZ ;  /* 0x000077731c297816 */ /* 0x000fe400000000ff */
[----:B------:R-:W-:Y:S01]  /*a320*/  LOP3.LUT R28, R134, 0x22, RZ, 0xfc, !PT ;  /* 0x00000022861c7812 */ /* 0x000fe200078efcff */
[----:B------:R1:W-:Y:S01]  /*a330*/  @P1 STG.E.U8 desc[UR16][R26.64], R39 ;  /* 0x000000271a001986 */ /* 0x0003e2000c101110 */
[C---:B------:R-:W-:Y:S01]  /*a340*/  ISETP.LT.AND P1, PT, R147.reuse, UR11, !P0 ;  /* 0x0000000b93007c0c */ /* 0x040fe2000c721270 */
[----:B------:R-:W-:Y:S02]  /*a350*/  IMAD R147, R147, R2, RZ ;  /* 0x0000000293937224 */ /* 0x000fe400078e02ff */
[----:B------:R0:W-:Y:S03]  /*a360*/  @P2 STG.E.U8 desc[UR16][R32.64], R45 ;  /* 0x0000002d20002986 */ /* 0x0001e6000c101110 */
[----:B------:R-:W-:Y:S01]  /*a370*/  IADD3 R36, P2, PT, R147, R0, RZ ;  /* 0x0000000093247210 */ /* 0x000fe20007f5e0ff */
[----:B------:R2:W-:Y:S01]  /*a380*/  @P3 STG.E.U8 desc[UR16][R34.64], R43 ;  /* 0x0000002b22003986 */ /* 0x0005e2000c101110 */
[----:B------:R-:W-:-:S02]  /*a390*/  ISETP.LT.AND P3, PT, R146, UR11, !P0 ;  /* 0x0000000b92007c0c */ /* 0x000fc4000c761270 */
[----:B------:R-:W-:Y:S01]  /*a3a0*/  LEA.HI.X.SX32 R37, R147, R24, 0x1, P2 ;  /* 0x0000001893257211 */ /* 0x000fe200010f0eff */
[-C--:B-1----:R-:W-:Y:S01]  /*a3b0*/  IMAD R27, R146, R2.reuse, RZ ;  /* 0x00000002921b7224 */ /* 0x082fe200078e02ff */
[C---:B------:R-:W-:Y:S01]  /*a3c0*/  ISETP.LT.AND P2, PT, R138.reuse, UR11, !P0 ;  /* 0x0000000b8a007c0c */ /* 0x040fe2000c741270 */
[----:B------:R-:W-:Y:S02]  /*a3d0*/  IMAD R39, R138, R2, RZ ;  /* 0x000000028a277224 */ /* 0x000fe400078e02ff */
[----:B------:R1:W-:Y:S01]  /*a3e0*/  @P1 STG.E.U8 desc[UR16][R36.64], R41 ;  /* 0x0000002924001986 */ /* 0x0003e2000c101110 */
[-C--:B------:R-:W-:Y:S02]  /*a3f0*/  IADD3 R26, P4, PT, R27, R0.reuse, RZ ;  /* 0x000000001b1a7210 */ /* 0x080fe40007f9e0ff */
[----:B0-----:R-:W-:Y:S02]  /*a400*/  IADD3 R32, P6, PT, R39, R0, RZ ;  /* 0x0000000027207210 */ /* 0x001fe40007fde0ff */
[C---:B------:R-:W-:Y:S01]  /*a410*/  ISETP.LT.AND P1, PT, R145.reuse, UR11, !P0 ;  /* 0x0000000b91007c0c */ /* 0x040fe2000c721270 */
[----:B------:R-:W-:Y:S01]  /*a420*/  IMAD R145, R145, R2, RZ ;  /* 0x0000000291917224 */ /* 0x000fe200078e02ff */
[----:B------:R-:W-:-:S02]  /*a430*/  LEA.HI.X.SX32 R27, R27, R24, 0x1, P4 ;  /* 0x000000181b1b7211 */ /* 0x000fc400020f0eff */
[----:B------:R-:W-:Y:S02]  /*a440*/  PRMT R45, R29, 0x7770, RZ ;  /* 0x000077701d2d7816 */ /* 0x000fe400000000ff */
[C---:B------:R-:W-:Y:S01]  /*a450*/  ISETP.LT.AND P4, PT, R135.reuse, UR11, !P0 ;  /* 0x0000000b87007c0c */ /* 0x040fe2000c781270 */
[----:B------:R-:W-:Y:S01]  /*a460*/  IMAD R135, R135, R2, RZ ;  /* 0x0000000287877224 */ /* 0x000fe200078e02ff */
[----:B------:R-:W-:Y:S01]  /*a470*/  LEA.HI.X.SX32 R33, R39, R24, 0x1, P6 ;  /* 0x0000001827217211 */ /* 0x000fe200030f0eff */
[----:B------:R0:W-:Y:S01]  /*a480*/  @P3 STG.E.U8 desc[UR16][R26.64], R45 ;  /* 0x0000002d1a003986 */ /* 0x0001e2000c101110 */
[----:B--2---:R-:W-:Y:S02]  /*a490*/  PRMT R43, R29, 0x7771, RZ ;  /* 0x000077711d2b7816 */ /* 0x004fe400000000ff */
[-C--:B------:R-:W-:Y:S02]  /*a4a0*/  IADD3 R34, P3, PT, R145, R0.reuse, RZ ;  /* 0x0000000091227210 */ /* 0x080fe40007f7e0ff */
[----:B-1----:R-:W-:Y:S01]  /*a4b0*/  PRMT R41, R29, 0x7772, RZ ;  /* 0x000077721d297816 */ /* 0x002fe200000000ff */
[----:B------:R1:W-:Y:S01]  /*a4c0*/  @P2 STG.E.U8 desc[UR16][R32.64], R43 ;  /* 0x0000002b20002986 */ /* 0x0003e2000c101110 */
[----:B------:R-:W-:-:S02]  /*a4d0*/  IADD3 R36, P2, PT, R135, R0, RZ ;  /* 0x0000000087247210 */ /* 0x000fc40007f5e0ff */
[----:B------:R-:W-:Y:S02]  /*a4e0*/  LEA.HI.X.SX32 R35, R145, R24, 0x1, P3 ;  /* 0x0000001891237211 */ /* 0x000fe400018f0eff */
[----:B------:R-:W-:Y:S01]  /*a4f0*/  PRMT R39, R29, 0x7773, RZ ;  /* 0x000077731d277816 */ /* 0x000fe200000000ff */
[C---:B------:R-:W-:Y:S01]  /*a500*/  IMAD R29, R144.reuse, R2, RZ ;  /* 0x00000002901d7224 */ /* 0x040fe200078e02ff */
[----:B------:R-:W-:Y:S01]  /*a510*/  LEA.HI.X.SX32 R37, R135, R24, 0x1, P2 ;  /* 0x0000001887257211 */ /* 0x000fe200010f0eff */
[----:B------:R-:W-:Y:S01]  /*a520*/  @P1 STG.E.U8 desc[UR16][R34.64], R41 ;  /* 0x0000002922001986 */ /* 0x000fe2000c101110 */
[----:B------:R-:W-:Y:S02]  /*a530*/  ISETP.LT.AND P6, PT, R144, UR11, !P0 ;  /* 0x0000000b90007c0c */ /* 0x000fe4000c7c1270 */
[----:B0-----:R-:W-:Y:S01]  /*a540*/  IADD3 R26, P1, PT, R29, R0, RZ ;  /* 0x000000001d1a7210 */ /* 0x001fe20007f3e0ff */
[C---:B-1----:R-:W-:Y:S01]  /*a550*/  IMAD R33, R142.reuse, R2, RZ ;  /* 0x000000028e217224 */ /* 0x042fe200078e02ff */
[----:B------:R0:W-:Y:S01]  /*a560*/  @P4 STG.E.U8 desc[UR16][R36.64], R39 ;  /* 0x0000002724004986 */ /* 0x0001e2000c101110 */
[----:B------:R-:W-:-:S02]  /*a570*/  ISETP.LT.AND P4, PT, R142, UR11, !P0 ;  /* 0x0000000b8e007c0c */ /* 0x000fc4000c781270 */
[----:B------:R-:W-:Y:S02]  /*a580*/  LEA.HI.X.SX32 R27, R29, R24, 0x1, P1 ;  /* 0x000000181d1b7211 */ /* 0x000fe400008f0eff */
[----:B------:R-:W-:Y:S02]  /*a590*/  ISETP.LT.AND P3, PT, R28, UR11, !P0 ;  /* 0x0000000b1c007c0c */ /* 0x000fe4000c761270 */
[----:B------:R-:W-:Y:S02]  /*a5a0*/  IADD3 R28, P1, PT, R33, R0, RZ ;  /* 0x00000000211c7210 */ /* 0x000fe40007f3e0ff */
[C---:B------:R-:W-:Y:S01]  /*a5b0*/  ISETP.LT.AND P2, PT, R141.reuse, UR11, !P0 ;  /* 0x0000000b8d007c0c */ /* 0x040fe2000c741270 */
[-C--:B------:R-:W-:Y:S01]  /*a5c0*/  IMAD R141, R141, R2.reuse, RZ ;  /* 0x000000028d8d7224 */ /* 0x080fe200078e02ff */
[----:B------:R-:W-:Y:S01]  /*a5d0*/  PRMT R43, R30, 0x7770, RZ ;  /* 0x000077701e2b7816 */ /* 0x000fe200000000ff */
[----:B0-----:R-:W-:Y:S01]  /*a5e0*/  IMAD R37, R136, R2, RZ ;  /* 0x0000000288257224 */ /* 0x001fe200078e02ff */
[----:B------:R-:W-:-:S02]  /*a5f0*/  LEA.HI.X.SX32 R29, R33, R24, 0x1, P1 ;  /* 0x00000018211d7211 */ /* 0x000fc400008f0eff */
[C---:B------:R-:W-:Y:S01]  /*a600*/  ISETP.LT.AND P1, PT, R143.reuse, UR11, !P0 ;  /* 0x0000000b8f007c0c */ /* 0x040fe2000c721270 */
[----:B------:R-:W-:Y:S01]  /*a610*/  IMAD R143, R143, R2, RZ ;  /* 0x000000028f8f7224 */ /* 0x000fe200078e02ff */
[C---:B------:R-:W-:Y:S01]  /*a620*/  PRMT R41, R30.reuse, 0x7771, RZ ;  /* 0x000077711e297816 */ /* 0x040fe200000000ff */
[----:B------:R0:W-:Y:S01]  /*a630*/  @P6 STG.E.U8 desc[UR16][R26.64], R43 ;  /* 0x0000002b1a006986 */ /* 0x0001e2000c101110 */
[-C--:B------:R-:W-:Y:S02]  /*a640*/  IADD3 R32, P6, PT, R141, R0.reuse, RZ ;  /* 0x000000008d207210 */ /* 0x080fe40007fde0ff */
[----:B------:R-:W-:Y:S01]  /*a650*/  PRMT R39, R30, 0x7772, RZ ;  /* 0x000077721e277816 */ /* 0x000fe200000000ff */
[----:B------:R1:W-:Y:S01]  /*a660*/  @P4 STG.E.U8 desc[UR16][R28.64], R41 ;  /* 0x000000291c004986 */ /* 0x0003e2000c101110 */
[----:B------:R-:W-:Y:S02]  /*a670*/  IADD3 R34, P4, PT, R143, R0, RZ ;  /* 0x000000008f227210 */ /* 0x000fe40007f9e0ff */
[----:B------:R-:W-:-:S02]  /*a680*/  LEA.HI.X.SX32 R33, R141, R24, 0x1, P6 ;  /* 0x000000188d217211 */ /* 0x000fc400030f0eff */
[----:B------:R-:W-:Y:S02]  /*a690*/  LEA.HI.X.SX32 R35, R143, R24, 0x1, P4 ;  /* 0x000000188f237211 */ /* 0x000fe400020f0eff */
[C---:B------:R-:W-:Y:S01]  /*a6a0*/  ISETP.LT.AND P6, PT, R140.reuse, UR11, !P0 ;  /* 0x0000000b8c007c0c */ /* 0x040fe2000c7c1270 */
[----:B0-----:R-:W-:Y:S01]  /*a6b0*/  IMAD R27, R140, R2, RZ ;  /* 0x000000028c1b7224 */ /* 0x001fe200078e02ff */
[----:B------:R-:W-:Y:S01]  /*a6c0*/  PRMT R43, R30, 0x7773, RZ ;  /* 0x000077731e2b7816 */ /* 0x000fe200000000ff */
[----:B------:R0:W-:Y:S01]  /*a6d0*/  @P2 STG.E.U8 desc[UR16][R32.64], R39 ;  /* 0x0000002720002986 */ /* 0x0001e2000c101110 */
[----:B------:R-:W-:Y:S02]  /*a6e0*/  ISETP.LT.AND P4, PT, R136, UR11, !P0 ;  /* 0x0000000b88007c0c */ /* 0x000fe4000c781270 */
[-C--:B------:R-:W-:Y:S01]  /*a6f0*/  IADD3 R26, P2, PT, R27, R0.reuse, RZ ;  /* 0x000000001b1a7210 */ /* 0x080fe20007f5e0ff */
[----:B------:R-:W-:Y:S01]  /*a700*/  @P1 STG.E.U8 desc[UR16][R34.64], R43 ;  /* 0x0000002b22001986 */ /* 0x000fe2000c101110 */
[----:B-1----:R-:W-:-:S02]  /*a710*/  IADD3 R28, P1, PT, R37, R0, RZ ;  /* 0x00000000251c7210 */ /* 0x002fc40007f3e0ff */
[-C--:B------:R-:W-:Y:S02]  /*a720*/  LEA.HI.X.SX32 R27, R27, R24.reuse, 0x1, P2 ;  /* 0x000000181b1b7211 */ /* 0x080fe400010f0eff */
[----:B------:R-:W-:Y:S02]  /*a730*/  PRMT R41, R31, 0x7770, RZ ;  /* 0x000077701f297816 */ /* 0x000fe400000000ff */
[----:B------:R-:W-:Y:S02]  /*a740*/  LEA.HI.X.SX32 R29, R37, R24, 0x1, P1 ;  /* 0x00000018251d7211 */ /* 0x000fe400008f0eff */
[----:B0-----:R-:W-:Y:S01]  /*a750*/  PRMT R39, R31, 0x7771, RZ ;  /* 0x000077711f277816 */ /* 0x001fe200000000ff */
[----:B------:R0:W-:Y:S01]  /*a760*/  @P6 STG.E.U8 desc[UR16][R26.64], R41 ;  /* 0x000000291a006986 */ /* 0x0001e2000c101110 */
[C---:B------:R-:W-:Y:S01]  /*a770*/  ISETP.LT.AND P2, PT, R139.reuse, UR11, !P0 ;  /* 0x0000000b8b007c0c */ /* 0x040fe2000c741270 */
[-C--:B------:R-:W-:Y:S01]  /*a780*/  IMAD R139, R139, R2.reuse, RZ ;  /* 0x000000028b8b7224 */ /* 0x080fe200078e02ff */
[----:B------:R-:W-:Y:S01]  /*a790*/  LOP3.LUT R30, R134, 0x24, RZ, 0xfc, !PT ;  /* 0x00000024861e7812 */ /* 0x000fe200078efcff */
[----:B------:R1:W-:Y:S01]  /*a7a0*/  @P4 STG.E.U8 desc[UR16][R28.64], R39 ;  /* 0x000000271c004986 */ /* 0x0003e2000c101110 */
[C---:B------:R-:W-:Y:S01]  /*a7b0*/  ISETP.LT.AND P4, PT, R137.reuse, UR11, !P0 ;  /* 0x0000000b89007c0c */ /* 0x040fe2000c781270 */
[----:B------:R-:W-:Y:S01]  /*a7c0*/  IMAD R137, R137, R2, RZ ;  /* 0x0000000289897224 */ /* 0x000fe200078e02ff */
[----:B------:R-:W-:Y:S01]  /*a7d0*/  ISETP.LT.AND P1, PT, R30, UR4, !P0 ;  /* 0x000000041e007c0c */ /* 0x000fe2000c721270 */
[----:B------:R-:W2:Y:S01]  /*a7e0*/  LDCU UR4, c[0x0][0x39c] ;  /* 0x00007380ff0477ac */ /* 0x000ea20008000800 */
[----:B------:R-:W-:-:S02]  /*a7f0*/  IADD3 R32, P6, PT, R139, R0, RZ ;  /* 0x000000008b207210 */ /* 0x000fc40007fde0ff */
[----:B------:R-:W-:Y:S02]  /*a800*/  PRMT R37, R31, 0x7772, RZ ;  /* 0x000077721f257816 */ /* 0x000fe400000000ff */
[----:B------:R-:W-:Y:S02]  /*a810*/  LEA.HI.X.SX32 R33, R139, R24, 0x1, P6 ;  /* 0x000000188b217211 */ /* 0x000fe400030f0eff */
[C---:B0-----:R-:W-:Y:S02]  /*a820*/  IADD3 R26, P6, PT, R137.reuse, R0, RZ ;  /* 0x00000000891a7210 */ /* 0x041fe40007fde0ff */
[----:B------:R-:W-:Y:S01]  /*a830*/  LOP3.LUT R30, R134, 0x26, RZ, 0xfc, !PT ;  /* 0x00000026861e7812 */ /* 0x000fe200078efcff */
[----:B------:R5:W-:Y:S01]  /*a840*/  @P2 STG.E.U8 desc[UR16][R32.64], R37 ;  /* 0x0000002520002986 */ /* 0x000be2000c101110 */
[----:B------:R-:W-:Y:S02]  /*a850*/  LEA.HI.X.SX32 R27, R137, R24, 0x1, P6 ;  /* 0x00000018891b7211 */ /* 0x000fe400030f0eff */
[----:B------:R-:W-:Y:S01]  /*a860*/  ISETP.LT.AND P2, PT, R30, UR5, !P0 ;  /* 0x000000051e007c0c */ /* 0x000fe2000c741270 */
[----:B------:R-:W0:Y:S01]  /*a870*/  LDCU UR5, c[0x0][0x39c] ;  /* 0x00007380ff0577ac */ /* 0x000e220008000800 */
[----:B-1----:R-:W-:-:S02]  /*a880*/  IADD3 R28, P6, PT, R25, R0, RZ ;  /* 0x00000000191c7210 */ /* 0x002fc40007fde0ff */
[----:B------:R-:W-:Y:S02]  /*a890*/  PRMT R35, R31, 0x7773, RZ ;  /* 0x000077731f237816 */ /* 0x000fe400000000ff */
[----:B------:R-:W-:Y:S02]  /*a8a0*/  LOP3.LUT R30, R134, 0x28, RZ, 0xfc, !PT ;  /* 0x00000028861e7812 */ /* 0x000fe400078efcff */
[----:B------:R-:W-:Y:S01]  /*a8b0*/  LEA.HI.X.SX32 R29, R25, R24, 0x1, P6 ;  /* 0x00000018191d7211 */ /* 0x000fe200030f0eff */
[----:B------:R-:W-:Y:S01]  /*a8c0*/  IMAD R25, R2, 0x2, R25 ;  /* 0x0000000202197824 */ /* 0x000fe200078e0219 */
[----:B-----5:R-:W-:Y:S01]  /*a8d0*/  PRMT R37, R12, 0x7770, RZ ;  /* 0x000077700c257816 */ /* 0x020fe200000000ff */
[----:B------:R1:W-:Y:S01]  /*a8e0*/  @P4 STG.E.U8 desc[UR16][R26.64], R35 ;  /* 0x000000231a004986 */ /* 0x0003e2000c101110 */
[----:B--2---:R-:W-:Y:S01]  /*a8f0*/  ISETP.LT.AND P4, PT, R30, UR4, !P0 ;  /* 0x000000041e007c0c */ /* 0x004fe2000c781270 */
[----:B------:R-:W2:Y:S01]  /*a900*/  LDCU UR4, c[0x0][0x39c] ;  /* 0x00007380ff0477ac */ /* 0x000ea20008000800 */
[----:B------:R-:W-:Y:S01]  /*a910*/  IMAD R33, R2, 0x2, R25 ;  /* 0x0000000202217824 */ /* 0x000fe200078e0219 */
[----:B------:R5:W-:Y:S01]  /*a920*/  @P5 STG.E.U8 desc[UR16][R28.64], R37 ;  /* 0x000000251c005986 */ /* 0x000be2000c101110 */
[----:B------:R-:W-:-:S02]  /*a930*/  IADD3 R30, P5, PT, R25, R0, RZ ;  /* 0x00000000191e7210 */ /* 0x000fc40007fbe0ff */
[----:B------:R-:W-:Y:S02]  /*a940*/  PRMT R41, R12, 0x7771, RZ ;  /* 0x000077710c297816 */ /* 0x000fe400000000ff */
[----:B------:R-:W-:Y:S01]  /*a950*/  LEA.HI.X.SX32 R31, R25, R24, 0x1, P5 ;  /* 0x00000018191f7211 */ /* 0x000fe200028f0eff */
[----:B------:R-:W-:Y:S01]  /*a960*/  IMAD R25, R2, 0x2, R33 ;  /* 0x0000000202197824 */ /* 0x000fe200078e0221 */
[C---:B------:R-:W-:Y:S02]  /*a970*/  LOP3.LUT R32, R134.reuse, 0x2a, RZ, 0xfc, !PT ;  /* 0x0000002a86207812 */ /* 0x040fe400078efcff */
[----:B-1----:R-:W-:Y:S01]  /*a980*/  LOP3.LUT R27, R134, 0x2c, RZ, 0xfc, !PT ;  /* 0x0000002c861b7812 */ /* 0x002fe200078efcff */
[----:B------:R1:W-:Y:S01]  /*a990*/  @P3 STG.E.U8 desc[UR16][R30.64], R41 ;  /* 0x000000291e003986 */ /* 0x0003e2000c101110 */
[----:B------:R-:W-:Y:S02]  /*a9a0*/  IADD3 R26, P6, PT, R33, R0, RZ ;  /* 0x00000000211a7210 */ /* 0x000fe40007fde0ff */
[----:B0-----:R-:W-:Y:S01]  /*a9b0*/  ISETP.LT.AND P5, PT, R32, UR5, !P0 ;  /* 0x0000000520007c0c */ /* 0x001fe2000c7a1270 */
[----:B------:R-:W0:Y:S01]  /*a9c0*/  LDCU UR5, c[0x0][0x39c] ;  /* 0x00007380ff0577ac */ /* 0x000e220008000800 */
[----:B---3--:R-:W-:-:S02]  /*a9d0*/  ISETP.LT.AND P3, PT, R27, UR6, !P0 ;  /* 0x000000061b007c0c */ /* 0x008fc4000c761270 */
[----:B------:R-:W-:Y:S01]  /*a9e0*/  LEA.HI.X.SX32 R27, R33, R24, 0x1, P6 ;  /* 0x00000018211b7211 */ /* 0x000fe200030f0eff */
[----:B------:R-:W3:Y:S01]  /*a9f0*/  LDCU UR6, c[0x0][0x39c] ;  /* 0x00007380ff0677ac */ /* 0x000ee20008000800 */
[----:B------:R-:W-:Y:S02]  /*aa00*/  PRMT R39, R12, 0x7772, RZ ;  /* 0x000077720c277816 */ /* 0x000fe400000000ff */
[C---:B-----5:R-:W-:Y:S02]  /*aa10*/  IADD3 R28, P6, PT, R25.reuse, R0, RZ ;  /* 0x00000000191c7210 */ /* 0x060fe40007fde0ff */
[----:B------:R-:W-:Y:S01]  /*aa20*/  LOP3.LUT R32, R134, 0x30, RZ, 0xfc, !PT ;  /* 0x0000003086207812 */ /* 0x000fe200078efcff */
[----:B------:R5:W-:Y:S01]  /*aa30*/  @P1 STG.E.U8 desc[UR16][R26.64], R39 ;  /* 0x000000271a001986 */ /* 0x000be2000c101110 */
[----:B------:R-:W-:Y:S01]  /*aa40*/  LEA.HI.X.SX32 R29, R25, R24, 0x1, P6 ;  /* 0x00000018191d7211 */ /* 0x000fe200030f0eff */
[----:B------:R-:W-:Y:S01]  /*aa50*/  IMAD R25, R2, 0x2, R25 ;  /* 0x0000000202197824 */ /* 0x000fe200078e0219 */
[----:B------:R-:W-:-:S02]  /*aa60*/  PRMT R37, R12, 0x7773, RZ ;  /* 0x000077730c257816 */ /* 0x000fc400000000ff */
[----:B--2---:R-:W-:Y:S01]  /*aa70*/  ISETP.LT.AND P1, PT, R32, UR4, !P0 ;  /* 0x0000000420007c0c */ /* 0x004fe2000c721270 */
[----:B------:R-:W2:Y:S01]  /*aa80*/  LDCU UR4, c[0x0][0x39c] ;  /* 0x00007380ff0477ac */ /* 0x000ea20008000800 */
[----:B------:R-:W-:Y:S01]  /*aa90*/  IMAD R33, R2, 0x2, R25 ;  /* 0x0000000202217824 */ /* 0x000fe200078e0219 */
[----:B------:R3:W-:Y:S01]  /*aaa0*/  @P2 STG.E.U8 desc[UR16][R28.64], R37 ;  /* 0x000000251c002986 */ /* 0x0007e2000c101110 */
[----:B-1----:R-:W-:Y:S02]  /*aab0*/  IADD3 R30, P2, PT, R25, R0, RZ ;  /* 0x00000000191e7210 */ /* 0x002fe40007f5e0ff */
[----:B------:R-:W-:Y:S01]  /*aac0*/  LOP3.LUT R12, R134, 0x32, RZ, 0xfc, !PT ;  /* 0x00000032860c7812 */ /* 0x000fe200078efcff */
[----:B-----5:R-:W-:Y:S01]  /*aad0*/  VIADD R39, R3, 0x5e ;  /* 0x0000005e03277836 */ /* 0x020fe20000000000 */
[----:B------:R-:W-:Y:S01]  /*aae0*/  LEA.HI.X.SX32 R31, R25, R24, 0x1, P2 ;  /* 0x00000018191f7211 */ /* 0x000fe200010f0eff */
[----:B------:R-:W-:Y:S01]  /*aaf0*/  VIADD R25, R3, 0x2e ;  /* 0x0000002e03197836 */ /* 0x000fe20000000000 */
[----:B------:R-:W-:-:S02]  /*ab00*/  IADD3 R26, P6, PT, R33, R0, RZ ;  /* 0x00000000211a7210 */ /* 0x000fc40007fde0ff */
[----:B0-----:R-:W-:Y:S01]  /*ab10*/  ISETP.LT.AND P2, PT, R12, UR5, !P0 ;  /* 0x000000050c007c0c */ /* 0x001fe2000c741270 */
[----:B------:R-:W0:Y:S01]  /*ab20*/  LDCU UR5, c[0x0][0x39c] ;  /* 0x00007380ff0577ac */ /* 0x000e220008000800 */
[----:B------:R-:W-:Y:S02]  /*ab30*/  PRMT R35, R13, 0x7770, RZ ;  /* 0x000077700d237816 */ /* 0x000fe400000000ff */
[----:B------:R-:W-:Y:S01]  /*ab40*/  LEA.HI.X.SX32 R27, R33, R24, 0x1, P6 ;  /* 0x00000018211b7211 */ /* 0x000fe200030f0eff */
[----:B------:R-:W-:Y:S01]  /*ab50*/  IMAD R33, R2, 0x2, R33 ;  /* 0x0000000202217824 */ /* 0x000fe200078e0221 */
[----:B---3--:R-:W-:Y:S01]  /*ab60*/  PRMT R37, R13, 0x7771, RZ ;  /* 0x000077710d257816 */ /* 0x008fe200000000ff */
[----:B------:R1:W-:Y:S01]  /*ab70*/  @P4 STG.E.U8 desc[UR16][R30.64], R35 ;  /* 0x000000231e004986 */ /* 0x0003e2000c101110 */
[C---:B--2---:R-:W-:Y:S01]  /*ab80*/  ISETP.LT.AND P6, PT, R25.reuse, UR4, !P0 ;  /* 0x0000000419007c0c */ /* 0x044fe2000c7c1270 */
[----:B------:R-:W-:Y:S01]  /*ab90*/  IMAD R25, R25, R2, RZ ;  /* 0x0000000219197224 */ /* 0x000fe200078e02ff */
[C---:B------:R-:W-:Y:S01]  /*aba0*/  IADD3 R28, P4, PT, R33.reuse, R0, RZ ;  /* 0x00000000211c7210 */ /* 0x040fe20007f9e0ff */
[----:B------:R2:W-:Y:S01]  /*abb0*/  @P5 STG.E.U8 desc[UR16][R26.64], R37 ;  /* 0x000000251a005986 */ /* 0x0005e2000c101110 */
[----:B------:R-:W-:Y:S01]  /*abc0*/  LOP3.LUT R12, R134, 0x34, RZ, 0xfc, !PT ;  /* 0x00000034860c7812 */ /* 0x000fe200078efcff */
[----:B------:R-:W3:Y:S01]  /*abd0*/  LDCU UR4, c[0x0][0x39c] ;  /* 0x00007380ff0477ac */ /* 0x000ee20008000800 */
[----:B------:R-:W-:Y:S01]  /*abe0*/  LEA.HI.X.SX32 R29, R33, R24, 0x1, P4 ;  /* 0x00000018211d7211 */ /* 0x000fe200020f0eff */
[----:B------:R-:W-:Y:S01]  /*abf0*/  IMAD R33, R2, 0x4, R33 ;  /* 0x0000000402217824 */ /* 0x000fe200078e0221 */
[----:B------:R-:W-:Y:S01]  /*ac00*/  ISETP.LT.AND P4, PT, R12, UR6, !P0 ;  /* 0x000000060c007c0c */ /* 0x000fe2000c781270 */
[----:B------:R-:W5:Y:S01]  /*ac10*/  LDCU UR6, c[0x0][0x39c] ;  /* 0x00007380ff0677ac */ /* 0x000f620008000800 */
[----:B------:R-:W-:-:S02]  /*ac20*/  LOP3.LUT R12, R134, 0x36, RZ, 0xfc, !PT ;  /* 0x00000036860c7812 */ /* 0x000fc400078efcff */
[----:B-1----:R-:W-:Y:S02]  /*ac30*/  IADD3 R30, P5, PT, R25, R0, RZ ;  /* 0x00000000191e7210 */ /* 0x002fe40007fbe0ff */
[----:B------:R-:W-:Y:S02]  /*ac40*/  PRMT R35, R13, 0x7772, RZ ;  /* 0x000077720d237816 */ /* 0x000fe400000000ff */
[----:B------:R-:W-:Y:S02]  /*ac50*/  LEA.HI.X.SX32 R31, R25, R24, 0x1, P5 ;  /* 0x00000018191f7211 */ /* 0x000fe400028f0eff */
[----:B0-----:R-:W-:Y:S01]  /*ac60*/  ISETP.LT.AND P5, PT, R12, UR5, !P0 ;  /* 0x000000050c007c0c */ /* 0x001fe2000c7a1270 */
[----:B------:R-:W0:Y:S01]  /*ac70*/  LDCU UR5, c[0x0][0x39c] ;  /* 0x00007380ff0577ac */ /* 0x000e220008000800 */
[----:B------:R1:W-:Y:S01]  /*ac80*/  @P3 STG.E.U8 desc[UR16][R28.64], R35 ;  /* 0x000000231c003986 */ /* 0x0003e2000c101110 */
[----:B------:R-:W-:Y:S02]  /*ac90*/  IADD3 R12, P3, PT, R33, R0, RZ ;  /* 0x00000000210c7210 */ /* 0x000fe40007f7e0ff */
[----:B------:R-:W-:-:S02]  /*aca0*/  PRMT R25, R13, 0x7773, RZ ;  /* 0x000077730d197816 */ /* 0x000fc400000000ff */
[----:B------:R-:W-:Y:S01]  /*acb0*/  LEA.HI.X.SX32 R13, R33, R24, 0x1, P3 ;  /* 0x00000018210d7211 */ /* 0x000fe200018f0eff */
[----:B------:R-:W-:Y:S01]  /*acc0*/  IMAD R33, R2, 0x2, R33 ;  /* 0x0000000202217824 */ /* 0x000fe200078e0221 */
[----:B--2---:R-:W-:Y:S01]  /*acd0*/  PRMT R37, R14, 0x7770, RZ ;  /* 0x000077700e257816 */ /* 0x004fe200000000ff */
[----:B------:R2:W-:Y:S01]  /*ace0*/  @P6 STG.E.U8 desc[UR16][R30.64], R25 ;  /* 0x000000191e006986 */ /* 0x0005e2000c101110 */
[----:B------:R-:W-:-:S03]  /*acf0*/  LOP3.LUT R26, R134, 0x38, RZ, 0xfc, !PT ;  /* 0x00000038861a7812 */ /* 0x000fc600078efcff */
[----:B------:R4:W-:Y:S01]  /*ad00*/  @P1 STG.E.U8 desc[UR16][R12.64], R37 ;  /* 0x000000250c001986 */ /* 0x0009e2000c101110 */
[----:B---3--:R-:W-:Y:S01]  /*ad10*/  ISETP.LT.AND P3, PT, R26, UR4, !P0 ;  /* 0x000000041a007c0c */ /* 0x008fe2000c761270 */
[----:B------:R-:W3:Y:S01]  /*ad20*/  LDCU UR4, c[0x0][0x39c] ;  /* 0x00007380ff0477ac */ /* 0x000ee20008000800 */
[C---:B------:R-:W-:Y:S02]  /*ad30*/  IADD3 R26, P1, PT, R33.reuse, R0, RZ ;  /* 0x00000000211a7210 */ /* 0x040fe40007f3e0ff */
[----:B-1----:R-:W-:Y:S02]  /*ad40*/  LOP3.LUT R28, R134, 0x3a, RZ, 0xfc, !PT ;  /* 0x0000003a861c7812 */ /* 0x002fe400078efcff */
[----:B------:R-:W-:Y:S01]  /*ad50*/  LEA.HI.X.SX32 R27, R33, R24, 0x1, P1 ;  /* 0x00000018211b7211 */ /* 0x000fe200008f0eff */
[----:B--2---:R-:W-:Y:S01]  /*ad60*/  IMAD R25, R2, 0x2, R33 ;  /* 0x0000000202197824 */ /* 0x004fe200078e0221 */
[----:B0-----:R-:W-:Y:S01]  /*ad70*/  ISETP.LT.AND P1, PT, R28, UR5, !P0 ;  /* 0x000000051c007c0c */ /* 0x001fe2000c721270 */
[----:B------:R-:W0:Y:S01]  /*ad80*/  LDCU UR5, c[0x0][0x39c] ;  /* 0x00007380ff0577ac */ /* 0x000e220008000800 */
[----:B------:R-:W-:-:S02]  /*ad90*/  PRMT R35, R14, 0x7771, RZ ;  /* 0x000077710e237816 */ /* 0x000fc400000000ff */
[C---:B------:R-:W-:Y:S02]  /*ada0*/  IADD3 R28, P6, PT, R25.reuse, R0, RZ ;  /* 0x00000000191c7210 */ /* 0x040fe40007fde0ff */
[----:B------:R-:W-:Y:S01]  /*adb0*/  PRMT R33, R14, 0x7772, RZ ;  /* 0x000077720e217816 */ /* 0x000fe200000000ff */
[----:B------:R1:W-:Y:S01]  /*adc0*/  @P2 STG.E.U8 desc[UR16][R26.64], R35 ;  /* 0x000000231a002986 */ /* 0x0003e2000c101110 */
[----:B------:R-:W-:Y:S01]  /*add0*/  LEA.HI.X.SX32 R29, R25, R24, 0x1, P6 ;  /* 0x00000018191d7211 */ /* 0x000fe200030f0eff */
[----:B------:R-:W-:Y:S01]  /*ade0*/  IMAD R25, R2, 0x2, R25 ;  /* 0x0000000202197824 */ /* 0x000fe200078e0219 */
[C---:B----4-:R-:W-:Y:S02]  /*adf0*/  LOP3.LUT R13, R134.reuse, 0x40, RZ, 0xfc, !PT ;  /* 0x00000040860d7812 */ /* 0x050fe400078efcff */
[----:B------:R-:W-:Y:S01]  /*ae00*/  LOP3.LUT R30, R134, 0x3c, RZ, 0xfc, !PT ;  /* 0x0000003c861e7812 */ /* 0x000fe200078efcff */
[----:B------:R-:W-:Y:S01]  /*ae10*/  IMAD R31, R2, 0x2, R25 ;  /* 0x00000002021f7824 */ /* 0x000fe200078e0219 */
[----:B------:R-:W-:Y:S01]  /*ae20*/  IADD3 R12, P6, PT, R25, R0, RZ ;  /* 0x00000000190c7210 */ /* 0x000fe20007fde0ff */
[----:B------:R2:W-:Y:S01]  /*ae30*/  @P4 STG.E.U8 desc[UR16][R28.64], R33 ;  /* 0x000000211c004986 */ /* 0x0005e2000c101110 */
[----:B------:R-:W-:Y:S01]  /*ae40*/  ISETP.LT.AND P4, PT, R13, UR7, !P0 ;  /* 0x000000070d007c0c */ /* 0x000fe2000c781270 */
[----:B------:R-:W4:Y:S01]  /*ae50*/  LDCU UR7, c[0x0][0x39c] ;  /* 0x00007380ff0777ac */ /* 0x000f220008000800 */
[----:B------:R-:W-:-:S02]  /*ae60*/  LEA.HI.X.SX32 R13, R25, R24, 0x1, P6 ;  /* 0x00000018190d7211 */ /* 0x000fc400030f0eff */
[C---:B-1----:R-:W-:Y:S02]  /*ae70*/  IADD3 R26, P6, PT, R31.reuse, R0, RZ ;  /* 0x000000001f1a7210 */ /* 0x042fe40007fde0ff */
[----:B------:R-:W-:Y:S02]  /*ae80*/  PRMT R35, R14, 0x7773, RZ ;  /* 0x000077730e237816 */ /* 0x000fe400000000ff */
[----:B------:R-:W-:Y:S01]  /*ae90*/  LEA.HI.X.SX32 R27, R31, R24, 0x1, P6 ;  /* 0x000000181f1b7211 */ /* 0x000fe200030f0eff */
[----:B------:R-:W-:Y:S01]  /*aea0*/  IMAD R31, R2, 0x2, R31 ;  /* 0x00000002021f7824 */ /* 0x000fe200078e021f */
[----:B-----5:R-:W-:Y:S01]  /*aeb0*/  ISETP.LT.AND P2, PT, R30, UR6, !P0 ;  /* 0x000000061e007c0c */ /* 0x020fe2000c741270 */
[----:B------:R-:W1:Y:S01]  /*aec0*/  LDCU UR6, c[0x0][0x39c] ;  /* 0x00007380ff0677ac */ /* 0x000e620008000800 */
[----:B--2---:R-:W-:Y:S01]  /*aed0*/  PRMT R33, R15, 0x7770, RZ ;  /* 0x000077700f217816 */ /* 0x004fe200000000ff */
[----:B------:R2:W-:Y:S01]  /*aee0*/  @P5 STG.E.U8 desc[UR16][R12.64], R35 ;  /* 0x000000230c005986 */ /* 0x0005e2000c101110 */
[----:B------:R-:W-:Y:S01]  /*aef0*/  LOP3.LUT R14, R134, 0x42, RZ, 0xfc, !PT ;  /* 0x00000042860e7812 */ /* 0x000fe200078efcff */
[----:B------:R-:W-:Y:S01]  /*af00*/  IMAD R25, R2, 0x2, R31 ;  /* 0x0000000202197824 */ /* 0x000fe200078e021f */
[----:B------:R-:W-:Y:S01]  /*af10*/  PRMT R37, R20, 0x7771, RZ ;  /* 0x0000777114257816 */ /* 0x000fe200000000ff */
[----:B------:R5:W-:Y:S01]  /*af20*/  @P3 STG.E.U8 desc[UR16][R26.64], R33 ;  /* 0x000000211a003986 */ /* 0x000be2000c101110 */
[----:B------:R-:W-:-:S02]  /*af30*/  IADD3 R28, P3, PT, R31, R0, RZ ;  /* 0x000000001f1c7210 */ /* 0x000fc40007f7e0ff */
[----:B0-----:R-:W-:Y:S01]  /*af40*/  ISETP.LT.AND P6, PT, R14, UR5, !P0 ;  /* 0x000000050e007c0c */ /* 0x001fe2000c7c1270 */
[----:B------:R-:W0:Y:S01]  /*af50*/  LDCU UR5, c[0x0][0x39c] ;  /* 0x00007380ff0577ac */ /* 0x000e220008000800 */
[----:B------:R-:W-:Y:S02]  /*af60*/  LEA.HI.X.SX32 R29, R31, R24, 0x1, P3 ;  /* 0x000000181f1d7211 */ /* 0x000fe400018f0eff */
[----:B------:R-:W-:Y:S01]  /*af70*/  PRMT R31, R15, 0x7771, RZ ;  /* 0x000077710f1f7816 */ /* 0x000fe200000000ff */
[----:B--2---:R-:W-:Y:S01]  /*af80*/  VIADD R35, R3, 0x3e ;  /* 0x0000003e03237836 */ /* 0x004fe20000000000 */
[----:B------:R-:W-:Y:S02]  /*af90*/  IADD3 R12, P5, PT, R25, R0, RZ ;  /* 0x00000000190c7210 */ /* 0x000fe40007fbe0ff */
[----:B------:R-:W-:Y:S01]  /*afa0*/  LOP3.LUT R14, R134, 0x44, RZ, 0xfc, !PT ;  /* 0x00000044860e7812 */ /* 0x000fe200078efcff */
[----:B------:R2:W-:Y:S01]  /*afb0*/  @P1 STG.E.U8 desc[UR16][R28.64], R31 ;  /* 0x0000001f1c001986 */ /* 0x0005e2000c101110 */
[C---:B---3--:R-:W-:Y:S01]  /*afc0*/  ISETP.LT.AND P1, PT, R35.reuse, UR4, !P0 ;  /* 0x0000000423007c0c */ /* 0x048fe2000c721270 */
[----:B-----5:R-:W-:Y:S01]  /*afd0*/  IMAD R27, R35, R2, RZ ;  /* 0x00000002231b7224 */ /* 0x020fe200078e02ff */
[----:B------:R-:W3:Y:S01]  /*afe0*/  LDCU UR4, c[0x0][0x39c] ;  /* 0x00007380ff0477ac */ /* 0x000ee20008000800 */
[----:B------:R-:W-:Y:S01]  /*aff0*/  LEA.HI.X.SX32 R13, R25, R24, 0x1, P5 ;  /* 0x00000018190d7211 */ /* 0x000fe200028f0eff */
[----:B------:R-:W-:Y:S01]  /*b000*/  IMAD R25, R2, 0x4, R25 ;  /* 0x0000000402197824 */ /* 0x000fe200078e0219 */
[----:B------:R-:W-:-:S02]  /*b010*/  PRMT R33, R15, 0x7772, RZ ;  /* 0x000077720f217816 */ /* 0x000fc400000000ff */
[----:B-1----:R-:W-:Y:S01]  /*b020*/  ISETP.LT.AND P3, PT, R14, UR6, !P0 ;  /* 0x000000060e007c0c */ /* 0x002fe2000c761270 */
[----:B------:R-:W1:Y:S01]  /*b030*/  LDCU UR6, c[0x0][0x39c] ;  /* 0x00007380ff0677ac */ /* 0x000e620008000800 */
[----:B------:R-:W-:Y:S01]  /*b040*/  LOP3.LUT R14, R134, 0x46, RZ, 0xfc, !PT ;  /* 0x00000046860e7812 */ /* 0x000fe200078efcff */
[----:B------:R5:W-:Y:S01]  /*b050*/  @P2 STG.E.U8 desc[UR16][R12.64], R33 ;  /* 0x000000210c002986 */ /* 0x000be2000c101110 */
[C---:B------:R-:W-:Y:S02]  /*b060*/  IADD3 R26, P5, PT, R27.reuse, R0, RZ ;  /* 0x000000001b1a7210 */ /* 0x040fe40007fbe0ff */
[----:B0-----:R-:W-:Y:S01]  /*b070*/  ISETP.LT.AND P2, PT, R14, UR5, !P0 ;  /* 0x000000050e007c0c */ /* 0x001fe2000c741270 */
[----:B------:R-:W0:Y:S01]  /*b080*/  LDCU UR5, c[0x0][0x39c] ;  /* 0x00007380ff0577ac */ /* 0x000e220008000800 */
[----:B------:R-:W-:Y:S02]  /*b090*/  LEA.HI.X.SX32 R27, R27, R24, 0x1, P5 ;  /* 0x000000181b1b7211 */ /* 0x000fe400028f0eff */
[----:B------:R-:W-:-:S02]  /*b0a0*/  IADD3 R14, P5, PT, R25, R0, RZ ;  /* 0x00000000190e7210 */ /* 0x000fc40007fbe0ff */
[----:B--2---:R-:W-:Y:S02]  /*b0b0*/  PRMT R31, R15, 0x7773, RZ ;  /* 0x000077730f1f7816 */ /* 0x004fe400000000ff */
[----:B------:R-:W-:Y:S01]  /*b0c0*/  LEA.HI.X.SX32 R15, R25, R24, 0x1, P5 ;  /* 0x00000018190f7211 */ /* 0x000fe200028f0eff */
[----:B------:R-:W-:Y:S01]  /*b0d0*/  IMAD R25, R2, 0x2, R25 ;  /* 0x0000000202197824 */ /* 0x000fe200078e0219 */
[----:B-----5:R-:W-:Y:S01]  /*b0e0*/  PRMT R33, R20, 0x7770, RZ ;  /* 0x0000777014217816 */ /* 0x020fe200000000ff */
[----:B------:R2:W-:Y:S01]  /*b0f0*/  @P1 STG.E.U8 desc[UR16][R26.64], R31 ;  /* 0x0000001f1a001986 */ /* 0x0005e2000c101110 */
[----:B------:R-:W-:Y:S01]  /*b100*/  LOP3.LUT R28, R134, 0x48, RZ, 0xfc, !PT ;  /* 0x00000048861c7812 */ /* 0x000fe200078efcff */
[----:B------:R-:W-:Y:S01]  /*b110*/  IMAD R29, R2, 0x2, R25 ;  /* 0x00000002021d7824 */ /* 0x000fe200078e0219 */
[----:B------:R-:W-:Y:S01]  /*b120*/  PRMT R35, R20, 0x7772, RZ ;  /* 0x0000777214237816 */ /* 0x000fe200000000ff */
[----:B------:R5:W-:Y:S01]  /*b130*/  @P4 STG.E.U8 desc[UR16][R14.64], R33 ;  /* 0x000000210e004986 */ /* 0x000be2000c101110 */
[----:B---3--:R-:W-:Y:S01]  /*b140*/  ISETP.LT.AND P1, PT, R28, UR4, !P0 ;  /* 0x000000041c007c0c */ /* 0x008fe2000c721270 */
[----:B------:R-:W3:Y:S01]  /*b150*/  LDCU UR4, c[0x0][0x39c] ;  /* 0x00007380ff0477ac */ /* 0x000ee20008000800 */
[----:B------:R-:W-:-:S02]  /*b160*/  IADD3 R12, P4, PT, R25, R0, RZ ;  /* 0x00000000190c7210 */ /* 0x000fc40007f9e0ff */
[----:B------:R-:W-:Y:S02]  /*b170*/  LOP3.LUT R28, R134, 0x4a, RZ, 0xfc, !PT ;  /* 0x0000004a861c7812 */ /* 0x000fe400078efcff */
[----:B------:R-:W-:Y:S01]  /*b180*/  LEA.HI.X.SX32 R13, R25, R24, 0x1, P4 ;  /* 0x00000018190d7211 */ /* 0x000fe200020f0eff */
[----:B------:R-:W-:Y:S01]  /*b190*/  IMAD R25, R2, 0x2, R29 ;  /* 0x0000000202197824 */ /* 0x000fe200078e021d */
[----:B--2---:R-:W-:Y:S02]  /*b1a0*/  LOP3.LUT R27, R134, 0x4c, RZ, 0xfc, !PT ;  /* 0x0000004c861b7812 */ /* 0x004fe400078efcff */
[----:B------:R-:W-:Y:S01]  /*b1b0*/  IADD3 R26, P5, PT, R29, R0, RZ ;  /* 0x000000001d1a7210 */ /* 0x000fe20007fbe0ff */
[----:B------:R2:W-:Y:S01]  /*b1c0*/  @P6 STG.E.U8 desc[UR16][R12.64], R37 ;  /* 0x000000250c006986 */ /* 0x0005e2000c101110 */
[----:B0-----:R-:W-:Y:S01]  /*b1d0*/  ISETP.LT.AND P4, PT, R28, UR5, !P0 ;  /* 0x000000051c007c0c */ /* 0x001fe2000c781270 */
[----:B------:R-:W0:Y:S01]  /*b1e0*/  LDCU UR5, c[0x0][0x39c] ;  /* 0x00007380ff0577ac */ /* 0x000e220008000800 */
[----:B-1----:R-:W-:-:S02]  /*b1f0*/  ISETP.LT.AND P6, PT, R27, UR6, !P0 ;  /* 0x000000061b007c0c */ /* 0x002fc4000c7c1270 */
[----:B------:R-:W-:Y:S01]  /*b200*/  LEA.HI.X.SX32 R27, R29, R24, 0x1, P5 ;  /* 0x000000181d1b7211 */ /* 0x000fe200028f0eff */
[----:B------:R-:W1:Y:S01]  /*b210*/  LDCU UR6, c[0x0][0x39c] ;  /* 0x00007380ff0677ac */ /* 0x000e620008000800 */
[C---:B-----5:R-:W-:Y:S02]  /*b220*/  IADD3 R14, P5, PT, R25.reuse, R0, RZ ;  /* 0x00000000190e7210 */ /* 0x060fe40007fbe0ff */
[----:B------:R-:W-:Y:S01]  /*b230*/  LOP3.LUT R28, R134, 0x50, RZ, 0xfc, !PT ;  /* 0x00000050861c7812 */ /* 0x000fe200078efcff */
[----:B------:R5:W-:Y:S01]  /*b240*/  @P3 STG.E.U8 desc[UR16][R26.64], R35 ;  /* 0x000000231a003986 */ /* 0x000be2000c101110 */
[----:B------:R-:W-:Y:S01]  /*b250*/  LEA.HI.X.SX32 R15, R25, R24, 0x1, P5 ;  /* 0x00000018190f7211 */ /* 0x000fe200028f0eff */
[----:B------:R-:W-:Y:S01]  /*b260*/  IMAD R25, R2, 0x2, R25 ;  /* 0x0000000202197824 */ /* 0x000fe200078e0219 */
[----:B------:R-:W-:Y:S02]  /*b270*/  PRMT R33, R20, 0x7773, RZ ;  /* 0x0000777314217816 */ /* 0x000fe400000000ff */
[----:B---3--:R-:W-:Y:S01]  /*b280*/  ISETP.LT.AND P3, PT, R28, UR4, !P0 ;  /* 0x000000041c007c0c */ /* 0x008fe2000c761270 */
[----:B------:R-:W3:Y:S01]  /*b290*/  LDCU UR4, c[0x0][0x39c] ;  /* 0x00007380ff0477ac */ /* 0x000ee20008000800 */
[----:B------:R-:W-:Y:S01]  /*b2a0*/  IMAD R31, R2, 0x2, R25 ;  /* 0x00000002021f7824 */ /* 0x000fe200078e0219 */
[----:B------:R1:W-:Y:S01]  /*b2b0*/  @P2 STG.E.U8 desc[UR16][R14.64], R33 ;  /* 0x000000210e002986 */ /* 0x0003e2000c101110 */
[----:B--2---:R-:W-:-:S02]  /*b2c0*/  IADD3 R12, P2, PT, R25, R0, RZ ;  /* 0x00000000190c7210 */ /* 0x004fc40007f5e0ff */
[----:B------:R-:W-:Y:S02]  /*b2d0*/  LOP3.LUT R20, R134, 0x52, RZ, 0xfc, !PT ;  /* 0x0000005286147812 */ /* 0x000fe400078efcff */
[----:B------:R-:W-:Y:S01]  /*b2e0*/  LEA.HI.X.SX32 R13, R25, R24, 0x1, P2 ;  /* 0x00000018190d7211 */ /* 0x000fe200010f0eff */
[----:B------:R-:W-:Y:S01]  /*b2f0*/  VIADD R25, R3, 0x4e ;  /* 0x0000004e03197836 */ /* 0x000fe20000000000 */
[----:B------:R-:W-:Y:S02]  /*b300*/  IADD3 R28, P5, PT, R31, R0, RZ ;  /* 0x000000001f1c7210 */ /* 0x000fe40007fbe0ff */
[----:B0-----:R-:W-:Y:S01]  /*b310*/  ISETP.LT.AND P2, PT, R20, UR5, !P0 ;  /* 0x0000000514007c0c */ /* 0x001fe2000c741270 */
[----:B------:R-:W0:Y:S01]  /*b320*/  LDCU UR5, c[0x0][0x39c] ;  /* 0x00007380ff0577ac */ /* 0x000e220008000800 */
[----:B-----5:R-:W-:Y:S02]  /*b330*/  PRMT R35, R21, 0x7770, RZ ;  /* 0x0000777015237816 */ /* 0x020fe400000000ff */
[----:B------:R-:W-:Y:S01]  /*b340*/  LEA.HI.X.SX32 R29, R31, R24, 0x1, P5 ;  /* 0x000000181f1d7211 */ /* 0x000fe200028f0eff */
[----:B------:R-:W-:Y:S01]  /*b350*/  IMAD R31, R2, 0x2, R31 ;  /* 0x00000002021f7824 */ /* 0x000fe200078e021f */
[C---:B------:R-:W-:Y:S01]  /*b360*/  PRMT R27, R21.reuse, 0x7771, RZ ;  /* 0x00007771151b7816 */ /* 0x040fe200000000ff */
[----:B------:R2:W-:Y:S01]  /*b370*/  @P1 STG.E.U8 desc[UR16][R12.64], R35 ;  /* 0x000000230c001986 */ /* 0x0005e2000c101110 */
[----:B-1----:R-:W-:-:S02]  /*b380*/  PRMT R33, R21, 0x7772, RZ ;  /* 0x0000777215217816 */ /* 0x002fc400000000ff */
[----:B------:R-:W-:Y:S01]  /*b390*/  IADD3 R14, P1, PT, R31, R0, RZ ;  /* 0x000000001f0e7210 */ /* 0x000fe20007f3e0ff */
[----:B------:R1:W-:Y:S01]  /*b3a0*/  @P4 STG.E.U8 desc[UR16][R28.64], R27 ;  /* 0x0000001b1c004986 */ /* 0x0003e2000c101110 */
[C---:B---3--:R-:W-:Y:S01]  /*b3b0*/  ISETP.LT.AND P4, PT, R25.reuse, UR4, !P0 ;  /* 0x0000000419007c0c */ /* 0x048fe2000c781270 */
[----:B------:R-:W-:Y:S01]  /*b3c0*/  IMAD R25, R25, R2, RZ ;  /* 0x0000000219197224 */ /* 0x000fe200078e02ff */
[----:B------:R-:W-:Y:S01]  /*b3d0*/  LEA.HI.X.SX32 R15, R31, R24, 0x1, P1 ;  /* 0x000000181f0f7211 */ /* 0x000fe200008f0eff */
[----:B------:R-:W-:Y:S01]  /*b3e0*/  IMAD R31, R2, 0x4, R31 ;  /* 0x00000004021f7824 */ /* 0x000fe200078e021f */
[C---:B------:R-:W-:Y:S01]  /*b3f0*/  LOP3.LUT R20, R134.reuse, 0x54, RZ, 0xfc, !PT ;  /* 0x0000005486147812 */ /* 0x040fe200078efcff */
[----:B------:R-:W3:Y:S01]  /*b400*/  LDCU UR4, c[0x0][0x39c] ;  /* 0x00007380ff0477ac */ /* 0x000ee20008000800 */
[C---:B------:R-:W-:Y:S01]  /*b410*/  LOP3.LUT R26, R134.reuse, 0x5a, RZ, 0xfc, !PT ;  /* 0x0000005a861a7812 */ /* 0x040fe200078efcff */
[----:B------:R5:W-:Y:S01]  /*b420*/  @P6 STG.E.U8 desc[UR16][R14.64], R33 ;  /* 0x000000210e006986 */ /* 0x000be2000c101110 */
[----:B--2---:R-:W-:-:S02]  /*b430*/  LOP3.LUT R13, R134, 0x56, RZ, 0xfc, !PT ;  /* 0x00000056860d7812 */ /* 0x004fc400078efcff */
[----:B------:R-:W-:Y:S02]  /*b440*/  IADD3 R12, P5, PT, R25, R0, RZ ;  /* 0x00000000190c7210 */ /* 0x000fe40007fbe0ff */
[----:B0-----:R-:W-:Y:S01]  /*b450*/  ISETP.LT.AND P6, PT, R13, UR5, !P0 ;  /* 0x000000050d007c0c */ /* 0x001fe2000c7c1270 */
[----:B------:R-:W0:Y:S01]  /*b460*/  LDCU UR5, c[0x0][0x39c] ;  /* 0x00007380ff0577ac */ /* 0x000e220008000800 */
[----:B------:R-:W-:Y:S01]  /*b470*/  LEA.HI.X.SX32 R13, R25, R24, 0x1, P5 ;  /* 0x00000018190d7211 */ /* 0x000fe200028f0eff */
[----:B------:R-:W-:Y:S01]  /*b480*/  IMAD R25, R2, 0x2, R31 ;  /* 0x0000000202197824 */ /* 0x000fe200078e021f */
[----:B-1----:R-:W-:Y:S02]  /*b490*/  PRMT R27, R21, 0x7773, RZ ;  /* 0x00007773151b7816 */ /* 0x002fe400000000ff */
[----:B------:R-:W-:Y:S01]  /*b4a0*/  ISETP.LT.AND P1, PT, R20, UR6, !P0 ;  /* 0x0000000614007c0c */ /* 0x000fe2000c721270 */
[----:B------:R-:W1:Y:S01]  /*b4b0*/  LDCU UR6, c[0x0][0x39c] ;  /* 0x00007380ff0677ac */ /* 0x000e620008000800 */
[----:B------:R-:W-:Y:S01]  /*b4c0*/  LOP3.LUT R21, R134, 0x58, RZ, 0xfc, !PT ;  /* 0x0000005886157812 */ /* 0x000fe200078efcff */
[----:B------:R2:W-:Y:S01]  /*b4d0*/  @P4 STG.E.U8 desc[UR16][R12.64], R27 ;  /* 0x0000001b0c004986 */ /* 0x0005e2000c101110 */
[----:B------:R-:W-:-:S02]  /*b4e0*/  IADD3 R20, P5, PT, R31, R0, RZ ;  /* 0x000000001f147210 */ /* 0x000fc40007fbe0ff */
[----:B----4-:R-:W-:Y:S01]  /*b4f0*/  ISETP.LT.AND P4, PT, R21, UR7, !P0 ;  /* 0x0000000715007c0c */ /* 0x010fe2000c781270 */
[----:B------:R-:W4:Y:S01]  /*b500*/  LDCU UR7, c[0x0][0x39c] ;  /* 0x00007380ff0777ac */ /* 0x000f220008000800 */
[----:B------:R-:W-:Y:S02]  /*b510*/  LEA.HI.X.SX32 R21, R31, R24, 0x1, P5 ;  /* 0x000000181f157211 */ /* 0x000fe400028f0eff */
[C---:B-----5:R-:W-:Y:S02]  /*b520*/  IADD3 R14, P5, PT, R25.reuse, R0, RZ ;  /* 0x00000000190e7210 */ /* 0x060fe40007fbe0ff */
[----:B------:R-:W-:Y:S02]  /*b530*/  PRMT R29, R22, 0x7770, RZ ;  /* 0x00007770161d7816 */ /* 0x000fe400000000ff */
[----:B------:R-:W-:Y:S01]  /*b540*/  LEA.HI.X.SX32 R15, R25, R24, 0x1, P5 ;  /* 0x00000018190f7211 */ /* 0x000fe200028f0eff */
[----:B------:R-:W-:Y:S01]  /*b550*/  IMAD R25, R2, 0x2, R25 ;  /* 0x0000000202197824 */ /* 0x000fe200078e0219 */
[----:B--2---:R-:W-:Y:S01]  /*b560*/  PRMT R13, R22, 0x7771, RZ ;  /* 0x00007771160d7816 */ /* 0x004fe200000000ff */
[----:B------:R2:W-:Y:S01]  /*b570*/  @P3 STG.E.U8 desc[UR16][R20.64], R29 ;  /* 0x0000001d14003986 */ /* 0x0005e2000c101110 */
[----:B---3--:R-:W-:Y:S01]  /*b580*/  ISETP.LT.AND P3, PT, R26, UR4, !P0 ;  /* 0x000000041a007c0c */ /* 0x008fe2000c761270 */
[----:B------:R-:W3:Y:S01]  /*b590*/  LDCU UR4, c[0x0][0x39c] ;  /* 0x00007380ff0477ac */ /* 0x000ee20008000800 */
[----:B------:R-:W-:Y:S01]  /*b5a0*/  LOP3.LUT R12, R134, 0x5c, RZ, 0xfc, !PT ;  /* 0x0000005c860c7812 */ /* 0x000fe200078efcff */
[----:B------:R-:W-:Y:S01]  /*b5b0*/  @P2 STG.E.U8 desc[UR16][R14.64], R13 ;  /* 0x0000000d0e002986 */ /* 0x000fe2000c101110 */
[----:B------:R-:W-:-:S02]  /*b5c0*/  IADD3 R26, P5, PT, R25, R0, RZ ;  /* 0x00000000191a7210 */ /* 0x000fc40007fbe0ff */
[----:B0-----:R-:W-:Y:S01]  /*b5d0*/  ISETP.LT.AND P2, PT, R12, UR5, !P0 ;  /* 0x000000050c007c0c */ /* 0x001fe2000c741270 */
[----:B------:R-:W0:Y:S01]  /*b5e0*/  LDCU UR5, c[0x0][0x39c] ;  /* 0x00007380ff0577ac */ /* 0x000e220008000800 */
[----:B------:R-:W-:Y:S02]  /*b5f0*/  LOP3.LUT R12, R134, 0x60, RZ, 0xfc, !PT ;  /* 0x00000060860c7812 */ /* 0x000fe400078efcff */
[----:B------:R-:W-:Y:S01]  /*b600*/  LEA.HI.X.SX32 R27, R25, R24, 0x1, P5 ;  /* 0x00000018191b7211 */ /* 0x000fe200028f0eff */
[----:B------:R-:W-:Y:S01]  /*b610*/  IMAD R25, R2, 0x2, R25 ;  /* 0x0000000202197824 */ /* 0x000fe200078e0219 */
[----:B------:R-:W-:Y:S02]  /*b620*/  PRMT R37, R22, 0x7772, RZ ;  /* 0x0000777216257816 */ /* 0x000fe400000000ff */
[----:B-1----:R-:W-:Y:S01]  /*b630*/  ISETP.LT.AND P5, PT, R12, UR6, !P0 ;  /* 0x000000060c007c0c */ /* 0x002fe2000c7a1270 */
[----:B------:R-:W-:Y:S01]  /*b640*/  IMAD R31, R2, 0x2, R25 ;  /* 0x00000002021f7824 */ /* 0x000fe200078e0219 */
[----:B------:R-:W1:Y:S01]  /*b650*/  LDS.128 R12, [R132] ;  /* 0x00000000840c7984 */ /* 0x000e620000000c00 */
[----:B------:R-:W5:Y:S01]  /*b660*/  LDCU UR6, c[0x0][0x39c] ;  /* 0x00007380ff0677ac */ /* 0x000f620008000800 */
[----:B------:R-:W-:-:S02]  /*b670*/  PRMT R35, R22, 0x7773, RZ ;  /* 0x0000777316237816 */ /* 0x000fc400000000ff */
[----:B------:R0:W-:Y:S01]  /*b680*/  @P1 STG.E.U8 desc[UR16][R26.64], R37 ;  /* 0x000000251a001986 */ /* 0x0001e2000c101110 */
[----:B--2---:R-:W-:Y:S02]  /*b690*/  IADD3 R20, P1, PT, R25, R0, RZ ;  /* 0x0000000019147210 */ /* 0x004fe40007f3e0ff */
[----:B------:R-:W-:Y:S02]  /*b6a0*/  PRMT R33, R23, 0x7770, RZ ;  /* 0x0000777017217816 */ /* 0x000fe400000000ff */
[----:B------:R-:W-:Y:S02]  /*b6b0*/  LEA.HI.X.SX32 R21, R25, R24, 0x1, P1 ;  /* 0x0000001819157211 */ /* 0x000fe400008f0eff */
[C---:B------:R-:W-:Y:S02]  /*b6c0*/  IADD3 R28, P1, PT, R31.reuse, R0, RZ ;  /* 0x000000001f1c7210 */ /* 0x040fe40007f3e0ff */
[----:B------:R-:W-:Y:S01]  /*b6d0*/  LOP3.LUT R30, R134, 0x62, RZ, 0xfc, !PT ;  /* 0x00000062861e7812 */ /* 0x000fe200078efcff */
[----:B------:R2:W-:Y:S01]  /*b6e0*/  @P6 STG.E.U8 desc[UR16][R20.64], R35 ;  /* 0x0000002314006986 */ /* 0x0005e2000c101110 */
[----:B------:R-:W-:Y:S01]  /*b6f0*/  LEA.HI.X.SX32 R29, R31, R24, 0x1, P1 ;  /* 0x000000181f1d7211 */ /* 0x000fe200008f0eff */
[----:B------:R-:W-:Y:S01]  /*b700*/  IMAD R31, R2, 0x2, R31 ;  /* 0x00000002021f7824 */ /* 0x000fe200078e021f */
[----:B0-----:R-:W-:Y:S01]  /*b710*/  ISETP.LT.AND P1, PT, R30, UR5, !P0 ;  /* 0x000000051e007c0c */ /* 0x001fe2000c721270 */
[----:B------:R-:W0:Y:S01]  /*b720*/  LDCU UR5, c[0x0][0x39c] ;  /* 0x00007380ff0577ac */ /* 0x000e220008000800 */
[----:B------:R-:W-:Y:S01]  /*b730*/  PRMT R37, R23, 0x7771, RZ ;  /* 0x0000777117257816 */ /* 0x000fe200000000ff */
[----:B------:R0:W-:Y:S01]  /*b740*/  @P4 STG.E.U8 desc[UR16][R28.64], R33 ;  /* 0x000000211c004986 */ /* 0x0001e2000c101110 */
[----:B------:R-:W-:Y:S01]  /*b750*/  IADD3 R26, P4, PT, R31, R0, RZ ;  /* 0x000000001f1a7210 */ /* 0x000fe20007f9e0ff */
[----:B------:R-:W-:Y:S01]  /*b760*/  IMAD R25, R2, 0x2, R31 ;  /* 0x0000000202197824 */ /* 0x000fe200078e021f */
[----:B------:R-:W-:-:S02]  /*b770*/  LOP3.LUT R22, R134, 0x64, RZ, 0xfc, !PT ;  /* 0x0000006486167812 */ /* 0x000fc400078efcff */
[----:B------:R-:W-:Y:S01]  /*b780*/  LEA.HI.X.SX32 R27, R31, R24, 0x1, P4 ;  /* 0x000000181f1b7211 */ /* 0x000fe200020f0eff */
[----:B------:R-:W-:Y:S01]  /*b790*/  IMAD R31, R39, R2, RZ ;  /* 0x00000002271f7224 */ /* 0x000fe200078e02ff */
[----:B--2---:R-:W-:Y:S02]  /*b7a0*/  IADD3 R20, P6, PT, R25, R0, RZ ;  /* 0x0000000019147210 */ /* 0x004fe40007fde0ff */
[----:B---3--:R-:W-:Y:S01]  /*b7b0*/  ISETP.LT.AND P4, PT, R39, UR4, !P0 ;  /* 0x0000000427007c0c */ /* 0x008fe2000c781270 */
[----:B------:R1:W-:Y:S01]  /*b7c0*/  @P3 STG.E.U8 desc[UR16][R26.64], R37 ;  /* 0x000000251a003986 */ /* 0x0003e2000c101110 */
[----:B-----5:R-:W-:Y:S01]  /*b7d0*/  ISETP.LT.AND P3, PT, R22, UR6, !P0 ;  /* 0x0000000616007c0c */ /* 0x020fe2000c761270 */
[----:B------:R-:W2:Y:S01]  /*b7e0*/  LDCU UR4, c[0x0][0x39c] ;  /* 0x00007380ff0477ac */ /* 0x000ea20008000800 */
[----:B------:R-:W-:Y:S01]  /*b7f0*/  LEA.HI.X.SX32 R21, R25, R24, 0x1, P6 ;  /* 0x0000001819157211 */ /* 0x000fe200030f0eff */
[C---:B------:R-:W-:Y:S01]  /*b800*/  IMAD R25, R2.reuse, 0x4, R25 ;  /* 0x0000000402197824 */ /* 0x040fe200078e0219 */
[----:B------:R-:W-:Y:S01]  /*b810*/  IADD3 R22, P6, PT, R31, R0, RZ ;  /* 0x000000001f167210 */ /* 0x000fe20007fde0ff */
[----:B------:R-:W3:Y:S01]  /*b820*/  LDCU UR6, c[0x0][0x39c] ;  /* 0x00007380ff0677ac */ /* 0x000ee20008000800 */
[C---:B0-----:R-:W-:Y:S01]  /*b830*/  PRMT R33, R23.reuse, 0x7773, RZ ;  /* 0x0000777317217816 */ /* 0x041fe200000000ff */
[----:B------:R-:W-:Y:S01]  /*b840*/  IMAD R29, R2, 0x2, R25 ;  /* 0x00000002021d7824 */ /* 0x000fe200078e0219 */
[----:B------:R-:W-:-:S02]  /*b850*/  PRMT R35, R23, 0x7772, RZ ;  /* 0x0000777217237816 */ /* 0x000fc400000000ff */
[----:B------:R-:W-:Y:S02]  /*b860*/  LEA.HI.X.SX32 R23, R31, R24, 0x1, P6 ;  /* 0x000000181f177211 */ /* 0x000fe400030f0eff */
[----:B------:R-:W-:Y:S01]  /*b870*/  LOP3.LUT R28, R134, 0x66, RZ, 0xfc, !PT ;  /* 0x00000066861c7812 */ /* 0x000fe200078efcff */
[----:B------:R0:W-:Y:S01]  /*b880*/  @P2 STG.E.U8 desc[UR16][R20.64], R35 ;  /* 0x0000002314002986 */ /* 0x0001e2000c101110 */
[----:B-1----:R-:W-:Y:S02]  /*b890*/  PRMT R37, R12, 0x7770, RZ ;  /* 0x000077700c257816 */ /* 0x002fe400000000ff */
[----:B------:R-:W-:Y:S01]  /*b8a0*/  ISETP.LT.AND P2, PT, R28, UR5, !P0 ;  /* 0x000000051c007c0c */ /* 0x000fe2000c741270 */
[----:B------:R1:W-:Y:S01]  /*b8b0*/  @P4 STG.E.U8 desc[UR16][R22.64], R33 ;  /* 0x0000002116004986 */ /* 0x0003e2000c101110 */
[----:B------:R-:W-:Y:S01]  /*b8c0*/  IADD3 R26, P4, PT, R25, R0, RZ ;  /* 0x00000000191a7210 */ /* 0x000fe20007f9e0ff */
[----:B------:R-:W5:Y:S01]  /*b8d0*/  LDCU UR5, c[0x0][0x39c] ;  /* 0x00007380ff0577ac */ /* 0x000f620008000800 */
[----:B------:R-:W-:-:S02]  /*b8e0*/  LOP3.LUT R28, R134, 0x68, RZ, 0xfc, !PT ;  /* 0x00000068861c7812 */ /* 0x000fc400078efcff */
[----:B------:R-:W-:Y:S02]  /*b8f0*/  LEA.HI.X.SX32 R27, R25, R24, 0x1, P4 ;  /* 0x00000018191b7211 */ /* 0x000fe400020f0eff */
[----:B--2---:R-:W-:Y:S01]  /*b900*/  ISETP.LT.AND P4, PT, R28, UR4, !P0 ;  /* 0x000000041c007c0c */ /* 0x004fe2000c781270 */
[----:B------:R-:W2:Y:S01]  /*b910*/  LDCU UR4, c[0x0][0x39c] ;  /* 0x00007380ff0477ac */ /* 0x000ea20008000800 */
[----:B0-----:R-:W-:Y:S01]  /*b920*/  LOP3.LUT R21, R134, 0x6a, RZ, 0xfc, !PT ;  /* 0x0000006a86157812 */ /* 0x001fe200078efcff */
[----:B------:R0:W-:Y:S01]  /*b930*/  @P5 STG.E.U8 desc[UR16][R26.64], R37 ;  /* 0x000000251a005986 */ /* 0x0001e2000c101110 */
[----:B------:R-:W-:Y:S02]  /*b940*/  IADD3 R20, P6, PT, R29, R0, RZ ;  /* 0x000000001d147210 */ /* 0x000fe40007fde0ff */
[----:B---3--:R-:W-:Y:S01]  /*b950*/  ISETP.LT.AND P5, PT, R21, UR6, !P0 ;  /* 0x0000000615007c0c */ /* 0x008fe2000c7a1270 */
[----:B------:R-:W3:Y:S01]  /*b960*/  LDCU UR6, c[0x0][0x39c] ;  /* 0x00007380ff0677ac */ /* 0x000ee20008000800 */
[----:B------:R-:W-:Y:S01]  /*b970*/  LEA.HI.X.SX32 R21, R29, R24, 0x1, P6 ;  /* 0x000000181d157211 */ /* 0x000fe200030f0eff */
[----:B------:R-:W-:Y:S01]  /*b980*/  IMAD R29, R2, 0x2, R29 ;  /* 0x00000002021d7824 */ /* 0x000fe200078e021d */
[----:B------:R-:W-:-:S02]  /*b990*/  PRMT R31, R12, 0x7771, RZ ;  /* 0x000077710c1f7816 */ /* 0x000fc400000000ff */
[----:B-1----:R-:W-:Y:S01]  /*b9a0*/  LOP3.LUT R23, R134, 0x6c, RZ, 0xfc, !PT ;  /* 0x0000006c86177812 */ /* 0x002fe200078efcff */
[----:B------:R-:W-:Y:S01]  /*b9b0*/  IMAD R25, R2, 0x2, R29 ;  /* 0x0000000202197824 */ /* 0x000fe200078e021d */
[----:B------:R-:W-:Y:S01]  /*b9c0*/  IADD3 R22, P6, PT, R29, R0, RZ ;  /* 0x000000001d167210 */ /* 0x000fe20007fde0ff */
[----:B------:R1:W-:Y:S01]  /*b9d0*/  @P1 STG.E.U8 desc[UR16][R20.64], R31 ;  /* 0x0000001f14001986 */ /* 0x0003e2000c101110 */
[----:B-----5:R-:W-:Y:S01]  /*b9e0*/  ISETP.LT.AND P1, PT, R23, UR5, !P0 ;  /* 0x0000000517007c0c */ /* 0x020fe2000c721270 */
[----:B------:R-:W5:Y:S01]  /*b9f0*/  LDCU UR5, c[0x0][0x39c] ;  /* 0x00007380ff0577ac */ /* 0x000f620008000800 */
[----:B------:R-:W-:Y:S02]  /*ba00*/  LEA.HI.X.SX32 R23, R29, R24, 0x1, P6 ;  /* 0x000000181d177211 */ /* 0x000fe400030f0eff */
[----:B------:R-:W-:Y:S02]  /*ba10*/  PRMT R35, R12, 0x7772, RZ ;  /* 0x000077720c237816 */ /* 0x000fe400000000ff */
[----:B0-----:R-:W-:-:S02]  /*ba20*/  IADD3 R26, P6, PT, R25, R0, RZ ;  /* 0x00000000191a7210 */ /* 0x001fc40007fde0ff */
[----:B------:R-:W-:Y:S01]  /*ba30*/  LOP3.LUT R28, R134, 0x70, RZ, 0xfc, !PT ;  /* 0x00000070861c7812 */ /* 0x000fe200078efcff */
[----:B------:R0:W-:Y:S01]  /*ba40*/  @P3 STG.E.U8 desc[UR16][R22.64], R35 ;  /* 0x0000002316003986 */ /* 0x0001e2000c101110 */
[----:B------:R-:W-:Y:S02]  /*ba50*/  PRMT R33, R12, 0x7773, RZ ;  /* 0x000077730c217816 */ /* 0x000fe400000000ff */
[----:B------:R-:W-:Y:S01]  /*ba60*/  LEA.HI.X.SX32 R27, R25, R24, 0x1, P6 ;  /* 0x00000018191b7211 */ /* 0x000fe200030f0eff */
[----:B------:R-:W-:Y:S01]  /*ba70*/  IMAD R25, R2, 0x2, R25 ;  /* 0x0000000202197824 */ /* 0x000fe200078e0219 */
[----:B--2---:R-:W-:Y:S01]  /*ba80*/  ISETP.LT.AND P3, PT, R28, UR4, !P0 ;  /* 0x000000041c007c0c */ /* 0x004fe2000c761270 */
[----:B------:R-:W2:Y:S01]  /*ba90*/  LDCU UR4, c[0x0][0x39c] ;  /* 0x00007380ff0477ac */ /* 0x000ea20008000800 */
[----:B------:R-:W-:Y:S01]  /*baa0*/  LOP3.LUT R12, R134, 0x72, RZ, 0xfc, !PT ;  /* 0x00000072860c7812 */ /* 0x000fe200078efcff */
[----:B------:R3:W-:Y:S01]  /*bab0*/  @P2 STG.E.U8 desc[UR16][R26.64], R33 ;  /* 0x000000211a002986 */ /* 0x0007e2000c101110 */
[----:B------:R-:W-:Y:S01]  /*bac0*/  IMAD R29, R2, 0x2, R25 ;  /* 0x00000002021d7824 */ /* 0x000fe200078e0219 */
[----:B-1----:R-:W-:-:S02]  /*bad0*/  IADD3 R20, P2, PT, R25, R0, RZ ;  /* 0x0000000019147210 */ /* 0x002fc40007f5e0ff */
[----:B------:R-:W-:Y:S01]  /*bae0*/  PRMT R31, R13, 0x7770, RZ ;  /* 0x000077700d1f7816 */ /* 0x000fe200000000ff */
[----:B0-----:R-:W-:Y:S01]  /*baf0*/  VIADD R35, R3, 0x7e ;  /* 0x0000007e03237836 */ /* 0x001fe20000000000 */
[----:B------:R-:W-:Y:S01]  /*bb00*/  LEA.HI.X.SX32 R21, R25, R24, 0x1, P2 ;  /* 0x0000001819157211 */ /* 0x000fe200010f0eff */
[----:B------:R-:W-:Y:S01]  /*bb10*/  VIADD R25, R3, 0x6e ;  /* 0x0000006e03197836 */ /* 0x000fe20000000000 */
[C---:B------:R-:W-:Y:S02]  /*bb20*/  IADD3 R22, P6, PT, R29.reuse, R0, RZ ;  /* 0x000000001d167210 */ /* 0x040fe40007fde0ff */
[----:B-----5:R-:W-:Y:S01]  /*bb30*/  ISETP.LT.AND P2, PT, R12, UR5, !P0 ;  /* 0x000000050c007c0c */ /* 0x020fe2000c741270 */
[----:B------:R-:W0:Y:S01]  /*bb40*/  LDCU UR5, c[0x0][0x39c] ;  /* 0x00007380ff0577ac */ /* 0x000e220008000800 */
[----:B------:R-:W-:Y:S01]  /*bb50*/  LEA.HI.X.SX32 R23, R29, R24, 0x1, P6 ;  /* 0x000000181d177211 */ /* 0x000fe200030f0eff */
[----:B------:R-:W-:Y:S01]  /*bb60*/  IMAD R29, R2, 0x2, R29 ;  /* 0x00000002021d7824 */ /* 0x000fe200078e021d */
[----:B---3--:R-:W-:Y:S01]  /*bb70*/  PRMT R33, R13, 0x7771, RZ ;  /* 0x000077710d217816 */ /* 0x008fe200000000ff */
[----:B------:R1:W-:Y:S01]  /*bb80*/  @P4 STG.E.U8 desc[UR16][R20.64], R31 ;  /* 0x0000001f14004986 */ /* 0x0003e2000c101110 */
[C---:B--2---:R-:W-:Y:S01]  /*bb90*/  ISETP.LT.AND P4, PT, R25.reuse, UR4, !P0 ;  /* 0x0000000419007c0c */ /* 0x044fe2000c781270 */
[----:B------:R-:W-:Y:S01]  /*bba0*/  IMAD R25, R25, R2, RZ ;  /* 0x0000000219197224 */ /* 0x000fe200078e02ff */
[----:B------:R-:W-:Y:S01]  /*bbb0*/  LOP3.LUT R12, R134, 0x74, RZ, 0xfc, !PT ;  /* 0x00000074860c7812 */ /* 0x000fe200078efcff */
[----:B------:R2:W-:Y:S01]  /*bbc0*/  @P5 STG.E.U8 desc[UR16][R22.64], R33 ;  /* 0x0000002116005986 */ /* 0x0005e2000c101110 */
[C---:B------:R-:W-:Y:S01]  /*bbd0*/  IADD3 R26, P5, PT, R29.reuse, R0, RZ ;  /* 0x000000001d1a7210 */ /* 0x040fe20007fbe0ff */
[----:B------:R-:W3:Y:S03]  /*bbe0*/  LDCU UR4, c[0x0][0x39c] ;  /* 0x00007380ff0477ac */ /* 0x000ee60008000800 */
[----:B------:R-:W-:Y:S01]  /*bbf0*/  LEA.HI.X.SX32 R27, R29, R24, 0x1, P5 ;  /* 0x000000181d1b7211 */ /* 0x000fe200028f0eff */
[----:B------:R-:W-:Y:S01]  /*bc00*/  IMAD R29, R2, 0x4, R29 ;  /* 0x00000004021d7824 */ /* 0x000fe200078e021d */
[----:B------:R-:W-:Y:S01]  /*bc10*/  ISETP.LT.AND P5, PT, R12, UR6, !P0 ;  /* 0x000000060c007c0c */ /* 0x000fe2000c7a1270 */
[----:B------:R-:W5:Y:S01]  /*bc20*/  LDCU UR6, c[0x0][0x39c] ;  /* 0x00007380ff0677ac */ /* 0x000f620008000800 */
[----:B-1----:R-:W-:-:S02]  /*bc30*/  PRMT R31, R13, 0x7772, RZ ;  /* 0x000077720d1f7816 */ /* 0x002fc400000000ff */
[C---:B------:R-:W-:Y:S02]  /*bc40*/  IADD3 R20, P6, PT, R25.reuse, R0, RZ ;  /* 0x0000000019147210 */ /* 0x040fe40007fde0ff */
[----:B------:R-:W-:Y:S01]  /*bc50*/  LOP3.LUT R12, R134, 0x76, RZ, 0xfc, !PT ;  /* 0x00000076860c7812 */ /* 0x000fe200078efcff */
[----:B------:R1:W-:Y:S01]  /*bc60*/  @P1 STG.E.U8 desc[UR16][R26.64], R31 ;  /* 0x0000001f1a001986 */ /* 0x0003e2000c101110 */
[----:B------:R-:W-:Y:S02]  /*bc70*/  LEA.HI.X.SX32 R21, R25, R24, 0x1, P6 ;  /* 0x0000001819157211 */ /* 0x000fe400030f0eff */
[----:B0-----:R-:W-:Y:S01]  /*bc80*/  ISETP.LT.AND P1, PT, R12, UR5, !P0 ;  /* 0x000000050c007c0c */ /* 0x001fe2000c721270 */
[----:B------:R-:W0:Y:S01]  /*bc90*/  LDCU UR5, c[0x0][0x39c] ;  /* 0x00007380ff0577ac */ /* 0x000e220008000800 */
[----:B------:R-:W-:Y:S02]  /*bca0*/  IADD3 R12, P6, PT, R29, R0, RZ ;  /* 0x000000001d0c7210 */ /* 0x000fe40007fde0ff */
[----:B------:R-:W-:-:S02]  /*bcb0*/  PRMT R25, R13, 0x7773, RZ ;  /* 0x000077730d197816 */ /* 0x000fc400000000ff */
[----:B------:R-:W-:Y:S01]  /*bcc0*/  LEA.HI.X.SX32 R13, R29, R24, 0x1, P6 ;  /* 0x000000181d0d7211 */ /* 0x000fe200030f0eff */
[----:B------:R-:W-:Y:S01]  /*bcd0*/  IMAD R29, R2, 0x2, R29 ;  /* 0x00000002021d7824 */ /* 0x000fe200078e021d */
[----:B--2---:R-:W-:Y:S01]  /*bce0*/  LOP3.LUT R22, R134, 0x78, RZ, 0xfc, !PT ;  /* 0x0000007886167812 */ /* 0x004fe200078efcff */
[----:B------:R2:W-:Y:S01]  /*bcf0*/  @P4 STG.E.U8 desc[UR16][R20.64], R25 ;  /* 0x0000001914004986 */ /* 0x0005e2000c101110 */
[----:B-1----:R-:W-:Y:S02]  /*bd00*/  PRMT R27, R14, 0x7770, RZ ;  /* 0x000077700e1b7816 */ /* 0x002fe400000000ff */
[----:B---3--:R-:W-:Y:S01]  /*bd10*/  ISETP.LT.AND P4, PT, R22, UR4, !P0 ;  /* 0x0000000416007c0c */ /* 0x008fe2000c781270 */
[----:B------:R-:W1:Y:S01]  /*bd20*/  LDCU UR4, c[0x0][0x39c] ;  /* 0x00007380ff0477ac */ /* 0x000e620008000800 */
[----:B------:R-:W-:Y:S01]  /*bd30*/  LOP3.LUT R26, R134, 0x7a, RZ, 0xfc, !PT ;  /* 0x0000007a861a7812 */ /* 0x000fe200078efcff */
[----:B------:R3:W-:Y:S01]  /*bd40*/  @P3 STG.E.U8 desc[UR16][R12.64], R27 ;  /* 0x0000001b0c003986 */ /* 0x0007e2000c101110 */
[----:B------:R-:W-:-:S02]  /*bd50*/  IADD3 R22, P3, PT, R29, R0, RZ ;  /* 0x000000001d167210 */ /* 0x000fc40007f7e0ff */
[----:B------:R-:W-:Y:S02]  /*bd60*/  PRMT R31, R14, 0x7771, RZ ;  /* 0x000077710e1f7816 */ /* 0x000fe400000000ff */
[----:B------:R-:W-:Y:S01]  /*bd70*/  LEA.HI.X.SX32 R23, R29, R24, 0x1, P3 ;  /* 0x000000181d177211 */ /* 0x000fe200018f0eff */
[----:B--2---:R-:W-:Y:S01]  /*bd80*/  IMAD R25, R2, 0x2, R29 ;  /* 0x0000000202197824 */ /* 0x004fe200078e021d */
[----:B0-----:R-:W-:Y:S01]  /*bd90*/  ISETP.LT.AND P3, PT, R26, UR5, !P0 ;  /* 0x000000051a007c0c */ /* 0x001fe2000c761270 */
[----:B------:R-:W0:Y:S01]  /*bda0*/  LDCU UR5, c[0x0][0x39c] ;  /* 0x00007380ff0577ac */ /* 0x000e220008000800 */
[----:B------:R-:W-:Y:S01]  /*bdb0*/  PRMT R29, R14, 0x7772, RZ ;  /* 0x000077720e1d7816 */ /* 0x000fe200000000ff */
[----:B------:R2:W-:Y:S01]  /*bdc0*/  @P2 STG.E.U8 desc[UR16][R22.64], R31 ;  /* 0x0000001f16002986 */ /* 0x0005e2000c101110 */
[----:B------:R-:W-:Y:S02]  /*bdd0*/  IADD3 R20, P6, PT, R25, R0, RZ ;  /* 0x0000000019147210 */ /* 0x000fe40007fde0ff */
[----:B---3--:R-:W-:-:S02]  /*bde0*/  LOP3.LUT R13, R134, 0x80, RZ, 0xfc, !PT ;  /* 0x00000080860d7812 */ /* 0x008fc400078efcff */
[----:B------:R-:W-:Y:S01]  /*bdf0*/  LEA.HI.X.SX32 R21, R25, R24, 0x1, P6 ;  /* 0x0000001819157211 */ /* 0x000fe200030f0eff */
[----:B------:R-:W-:Y:S01]  /*be00*/  IMAD R25, R2, 0x2, R25 ;  /* 0x0000000202197824 */ /* 0x000fe200078e0219 */
[----:B------:R-:W-:Y:S02]  /*be10*/  LOP3.LUT R26, R134, 0x7c, RZ, 0xfc, !PT ;  /* 0x0000007c861a7812 */ /* 0x000fe400078efcff */
[----:B------:R-:W-:Y:S01]  /*be20*/  PRMT R33, R15, 0x7771, RZ ;  /* 0x000077710f217816 */ /* 0x000fe200000000ff */
[----:B------:R-:W-:Y:S01]  /*be30*/  IMAD R27, R2, 0x2, R25 ;  /* 0x00000002021b7824 */ /* 0x000fe200078e0219 */
[----:B------:R-:W-:Y:S01]  /*be40*/  IADD3 R12, P6, PT, R25, R0, RZ ;  /* 0x00000000190c7210 */ /* 0x000fe20007fde0ff */
[----:B------:R3:W-:Y:S01]  /*be50*/  @P5 STG.E.U8 desc[UR16][R20.64], R29 ;  /* 0x0000001d14005986 */ /* 0x0007e2000c101110 */
[----:B----4-:R-:W-:Y:S01]  /*be60*/  ISETP.LT.AND P5, PT, R13, UR7, !P0 ;  /* 0x000000070d007c0c */ /* 0x010fe2000c7a1270 */
[----:B------:R-:W4:Y:S01]  /*be70*/  LDCU UR7, c[0x0][0x39c] ;  /* 0x00007380ff0777ac */ /* 0x000f220008000800 */
[----:B------:R-:W-:-:S02]  /*be80*/  LEA.HI.X.SX32 R13, R25, R24, 0x1, P6 ;  /* 0x00000018190d7211 */ /* 0x000fc400030f0eff */
[C---:B--2---:R-:W-:Y:S02]  /*be90*/  IADD3 R22, P6, PT, R27.reuse, R0, RZ ;  /* 0x000000001b167210 */ /* 0x044fe40007fde0ff */
[----:B-----5:R-:W-:Y:S01]  /*bea0*/  ISETP.LT.AND P2, PT, R26, UR6, !P0 ;  /* 0x000000061a007c0c */ /* 0x020fe2000c741270 */
[----:B------:R-:W2:Y:S01]  /*beb0*/  LDCU UR6, c[0x0][0x39c] ;  /* 0x00007380ff0677ac */ /* 0x000ea20008000800 */
[----:B------:R-:W-:Y:S02]  /*bec0*/  PRMT R31, R14, 0x7773, RZ ;  /* 0x000077730e1f7816 */ /* 0x000fe400000000ff */
[----:B------:R-:W-:Y:S01]  /*bed0*/  LEA.HI.X.SX32 R23, R27, R24, 0x1, P6 ;  /* 0x000000181b177211 */ /* 0x000fe200030f0eff */
[----:B------:R-:W-:Y:S01]  /*bee0*/  IMAD R27, R2, 0x2, R27 ;  /* 0x00000002021b7824 */ /* 0x000fe200078e021b */
[----:B---3--:R-:W-:Y:S01]  /*bef0*/  PRMT R29, R15, 0x7770, RZ ;  /* 0x000077700f1d7816 */ /* 0x008fe200000000ff */
[----:B------:R3:W-:Y:S01]  /*bf00*/  @P1 STG.E.U8 desc[UR16][R12.64], R31 ;  /* 0x0000001f0c001986 */ /* 0x0007e2000c101110 */
[----:B------:R-:W-:Y:S01]  /*bf10*/  LOP3.LUT R14, R134, 0x82, RZ, 0xfc, !PT ;  /* 0x00000082860e7812 */ /* 0x000fe200078efcff */
[----:B------:R-:W-:-:S02]  /*bf20*/  IMAD R25, R2, 0x2, R27 ;  /* 0x0000000202197824 */ /* 0x000fc400078e021b */
[----:B------:R5:W-:Y:S01]  /*bf30*/  @P4 STG.E.U8 desc[UR16][R22.64], R29 ;  /* 0x0000001d16004986 */ /* 0x000be2000c101110 */
[C---:B------:R-:W-:Y:S02]  /*bf40*/  IADD3 R20, P4, PT, R27.reuse, R0, RZ ;  /* 0x000000001b147210 */ /* 0x040fe40007f9e0ff */
[----:B0-----:R-:W-:Y:S01]  /*bf50*/  ISETP.LT.AND P1, PT, R14, UR5, !P0 ;  /* 0x000000050e007c0c */ /* 0x001fe2000c721270 */
[----:B------:R-:W0:Y:S01]  /*bf60*/  LDCU UR5, c[0x0][0x39c] ;  /* 0x00007380ff0577ac */ /* 0x000e220008000800 */
[----:B------:R-:W-:Y:S01]  /*bf70*/  LEA.HI.X.SX32 R21, R27, R24, 0x1, P4 ;  /* 0x000000181b157211 */ /* 0x000fe200020f0eff */
[----:B------:R-:W-:Y:S01]  /*bf80*/  IMAD R27, R35, R2, RZ ;  /* 0x00000002231b7224 */ /* 0x000fe200078e02ff */
[----:B------:R-:W-:Y:S02]  /*bf90*/  LOP3.LUT R14, R134, 0x84, RZ, 0xfc, !PT ;  /* 0x00000084860e7812 */ /* 0x000fe400078efcff */
[----:B---3--:R-:W-:Y:S01]  /*bfa0*/  IADD3 R12, P6, PT, R25, R0, RZ ;  /* 0x00000000190c7210 */ /* 0x008fe20007fde0ff */
[----:B------:R3:W-:Y:S01]  /*bfb0*/  @P3 STG.E.U8 desc[UR16][R20.64], R33 ;  /* 0x0000002114003986 */ /* 0x0007e2000c101110 */
[----:B-1----:R-:W-:Y:S01]  /*bfc0*/  ISETP.LT.AND P4, PT, R35, UR4, !P0 ;  /* 0x0000000423007c0c */ /* 0x002fe2000c781270 */
[----:B------:R-:W1:Y:S01]  /*bfd0*/  LDCU UR4, c[0x0][0x39c] ;  /* 0x00007380ff0477ac */ /* 0x000e620008000800 */
[----:B--2---:R-:W-:-:S02]  /*bfe0*/  ISETP.LT.AND P3, PT, R14, UR6, !P0 ;  /* 0x000000060e007c0c */ /* 0x004fc4000c761270 */
[----:B------:R-:W-:Y:S01]  /*bff0*/  LEA.HI.X.SX32 R13, R25, R24, 0x1, P6 ;  /* 0x00000018190d7211 */ /* 0x000fe200030f0eff */
[----:B------:R-:W2:Y:S01]  /*c000*/  LDCU UR6, c[0x0][0x39c] ;  /* 0x00007380ff0677ac */ /* 0x000ea20008000800 */
[----:B------:R-:W-:Y:S01]  /*c010*/  IADD3 R14, P6, PT, R27, R0, RZ ;  /* 0x000000001b0e7210 */ /* 0x000fe20007fde0ff */
[C---:B------:R-:W-:Y:S01]  /*c020*/  IMAD R25, R2.reuse, 0x4, R25 ;  /* 0x0000000402197824 */ /* 0x040fe200078e0219 */
[C---:B-----5:R-:W-:Y:S02]  /*c030*/  PRMT R29, R15.reuse, 0x7773, RZ ;  /* 0x000077730f1d7816 */ /* 0x060fe400000000ff */
[----:B------:R-:W-:Y:S01]  /*c040*/  PRMT R31, R15, 0x7772, RZ ;  /* 0x000077720f1f7816 */ /* 0x000fe200000000ff */
[----:B------:R-:W-:Y:S01]  /*c050*/  IMAD R23, R2, 0x2, R25 ;  /* 0x0000000202177824 */ /* 0x000fe200078e0219 */
[----:B------:R-:W-:Y:S02]  /*c060*/  LEA.HI.X.SX32 R15, R27, R24, 0x1, P6 ;  /* 0x000000181b0f7211 */ /* 0x000fe400030f0eff */
[----:B------:R-:W-:Y:S01]  /*c070*/  LOP3.LUT R22, R134, 0x86, RZ, 0xfc, !PT ;  /* 0x0000008686167812 */ /* 0x000fe200078efcff */
[----:B------:R5:W-:Y:S01]  /*c080*/  @P2 STG.E.U8 desc[UR16][R12.64], R31 ;  /* 0x0000001f0c002986 */ /* 0x000be2000c101110 */
[----:B------:R-:W-:-:S02]  /*c090*/  PRMT R27, R4, 0x7770, RZ ;  /* 0x00007770041b7816 */ /* 0x000fc400000000ff */
[----:B0-----:R-:W-:Y:S01]  /*c0a0*/  ISETP.LT.AND P2, PT, R22, UR5, !P0 ;  /* 0x0000000516007c0c */ /* 0x001fe2000c741270 */
[----:B------:R0:W-:Y:S01]  /*c0b0*/  @P4 STG.E.U8 desc[UR16][R14.64], R29 ;  /* 0x0000001d0e004986 */ /* 0x0001e2000c101110 */
[C---:B---3--:R-:W-:Y:S01]  /*c0c0*/  IADD3 R20, P4, PT, R25.reuse, R0, RZ ;  /* 0x0000000019147210 */ /* 0x048fe20007f9e0ff */
[----:B------:R-:W3:Y:S01]  /*c0d0*/  LDCU UR5, c[0x0][0x39c] ;  /* 0x00007380ff0577ac */ /* 0x000ee20008000800 */
[----:B------:R-:W-:Y:S02]  /*c0e0*/  LOP3.LUT R22, R134, 0x88, RZ, 0xfc, !PT ;  /* 0x0000008886167812 */ /* 0x000fe400078efcff */
[----:B------:R-:W-:Y:S02]  /*c0f0*/  LEA.HI.X.SX32 R21, R25, R24, 0x1, P4 ;  /* 0x0000001819157211 */ /* 0x000fe400020f0eff */
[----:B-1----:R-:W-:Y:S01]  /*c100*/  ISETP.LT.AND P4, PT, R22, UR4, !P0 ;  /* 0x0000000416007c0c */ /* 0x002fe2000c781270 */
[----:B------:R-:W1:Y:S01]  /*c110*/  LDCU UR4, c[0x0][0x39c] ;  /* 0x00007380ff0477ac */ /* 0x000e620008000800 */
[----:B-----5:R-:W-:Y:S01]  /*c120*/  LOP3.LUT R13, R134, 0x8a, RZ, 0xfc, !PT ;  /* 0x0000008a860d7812 */ /* 0x020fe200078efcff */
[----:B------:R5:W-:Y:S01]  /*c130*/  @P5 STG.E.U8 desc[UR16][R20.64], R27 ;  /* 0x0000001b14005986 */ /* 0x000be2000c101110 */
[----:B------:R-:W-:-:S02]  /*c140*/  IADD3 R12, P6, PT, R23, R0, RZ ;  /* 0x00000000170c7210 */ /* 0x000fc40007fde0ff */
[----:B--2---:R-:W-:Y:S01]  /*c150*/  ISETP.LT.AND P5, PT, R13, UR6, !P0 ;  /* 0x000000060d007c0c */ /* 0x004fe2000c7a1270 */
[----:B------:R-:W2:Y:S01]  /*c160*/  LDCU UR6, c[0x0][0x39c] ;  /* 0x00007380ff0677ac */ /* 0x000ea20008000800 */
[----:B------:R-:W-:Y:S01]  /*c170*/  LEA.HI.X.SX32 R13, R23, R24, 0x1, P6 ;  /* 0x00000018170d7211 */ /* 0x000fe200030f0eff */
[----:B------:R-:W-:Y:S01]  /*c180*/  IMAD R23, R2, 0x2, R23 ;  /* 0x0000000202177824 */ /* 0x000fe200078e0217 */
[----:B0-----:R-:W-:Y:S02]  /*c190*/  PRMT R29, R4, 0x7771, RZ ;  /* 0x00007771041d7816 */ /* 0x001fe400000000ff */
[----:B------:R-:W-:Y:S01]  /*c1a0*/  LOP3.LUT R15, R134, 0x8c, RZ, 0xfc, !PT ;  /* 0x0000008c860f7812 */ /* 0x000fe200078efcff */
[----:B------:R-:W-:Y:S01]  /*c1b0*/  IMAD R25, R2, 0x2, R23 ;  /* 0x0000000202197824 */ /* 0x000fe200078e0217 */
[----:B------:R-:W-:Y:S01]  /*c1c0*/  IADD3 R14, P6, PT, R23, R0, RZ ;  /* 0x00000000170e7210 */ /* 0x000fe20007fde0ff */
[----:B------:R0:W-:Y:S01]  /*c1d0*/  @P1 STG.E.U8 desc[UR16][R12.64], R29 ;  /* 0x0000001d0c001986 */ /* 0x0001e2000c101110 */
[----:B---3--:R-:W-:Y:S01]  /*c1e0*/  ISETP.LT.AND P1, PT, R15, UR5, !P0 ;  /* 0x000000050f007c0c */ /* 0x008fe2000c721270 */
[----:B------:R-:W3:Y:S01]  /*c1f0*/  LDCU UR5, c[0x0][0x39c] ;  /* 0x00007380ff0577ac */ /* 0x000ee20008000800 */
[----:B------:R-:W-:-:S02]  /*c200*/  LEA.HI.X.SX32 R15, R23, R24, 0x1, P6 ;  /* 0x00000018170f7211 */ /* 0x000fc400030f0eff */
[----:B------:R-:W-:Y:S02]  /*c210*/  PRMT R31, R4, 0x7772, RZ ;  /* 0x00007772041f7816 */ /* 0x000fe400000000ff */
[C---:B-----5:R-:W-:Y:S02]  /*c220*/  IADD3 R20, P6, PT, R25.reuse, R0, RZ ;  /* 0x0000000019147210 */ /* 0x060fe40007fde0ff */
[----:B------:R-:W-:Y:S01]  /*c230*/  LOP3.LUT R22, R134, 0x90, RZ, 0xfc, !PT ;  /* 0x0000009086167812 */ /* 0x000fe200078efcff */
[----:B------:R5:W-:Y:S01]  /*c240*/  @P3 STG.E.U8 desc[UR16][R14.64], R31 ;  /* 0x0000001f0e003986 */ /* 0x000be2000c101110 */
[----:B------:R-:W-:Y:S02]  /*c250*/  PRMT R27, R4, 0x7773, RZ ;  /* 0x00007773041b7816 */ /* 0x000fe400000000ff */
[----:B------:R-:W-:Y:S01]  /*c260*/  LEA.HI.X.SX32 R21, R25, R24, 0x1, P6 ;  /* 0x0000001819157211 */ /* 0x000fe200030f0eff */
[----:B------:R-:W-:Y:S01]  /*c270*/  IMAD R25, R2, 0x2, R25 ;  /* 0x0000000202197824 */ /* 0x000fe200078e0219 */
[----:B-1----:R-:W-:Y:S01]  /*c280*/  ISETP.LT.AND P3, PT, R22, UR4, !P0 ;  /* 0x0000000416007c0c */ /* 0x002fe2000c761270 */
[----:B------:R-:W1:Y:S01]  /*c290*/  LDCU UR4, c[0x0][0x39c] ;  /* 0x00007380ff0477ac */ /* 0x000e620008000800 */
[----:B------:R-:W-:Y:S01]  /*c2a0*/  LOP3.LUT R4, R134, 0x92, RZ, 0xfc, !PT ;  /* 0x0000009286047812 */ /* 0x000fe200078efcff */
[----:B------:R2:W-:Y:S01]  /*c2b0*/  @P2 STG.E.U8 desc[UR16][R20.64], R27 ;  /* 0x0000001b14002986 */ /* 0x0005e2000c101110 */
[----:B------:R-:W-:Y:S01]  /*c2c0*/  IMAD R23, R2, 0x2, R25 ;  /* 0x0000000202177824 */ /* 0x000fe200078e0219 */
[----:B0-----:R-:W-:-:S02]  /*c2d0*/  IADD3 R12, P2, PT, R25, R0, RZ ;  /* 0x00000000190c7210 */ /* 0x001fc40007f5e0ff */
[----:B------:R-:W-:Y:S01]  /*c2e0*/  PRMT R29, R5, 0x7770, RZ ;  /* 0x00007770051d7816 */ /* 0x000fe200000000ff */
[----:B-----5:R-:W-:Y:S01]  /*c2f0*/  VIADD R31, R3, 0x9e ;  /* 0x0000009e031f7836 */ /* 0x020fe20000000000 */
[----:B------:R-:W-:Y:S01]  /*c300*/  LEA.HI.X.SX32 R13, R25, R24, 0x1, P2 ;  /* 0x00000018190d7211 */ /* 0x000fe200010f0eff */
[----:B------:R-:W-:Y:S01]  /*c310*/  VIADD R25, R3, 0x8e ;  /* 0x0000008e03197836 */ /* 0x000fe20000000000 */
[C---:B------:R-:W-:Y:S02]  /*c320*/  IADD3 R14, P6, PT, R23.reuse, R0, RZ ;  /* 0x00000000170e7210 */ /* 0x040fe40007fde0ff */
[----:B---3--:R-:W-:Y:S01]  /*c330*/  ISETP.LT.AND P2, PT, R4, UR5, !P0 ;  /* 0x0000000504007c0c */ /* 0x008fe2000c741270 */
[----:B------:R-:W0:Y:S01]  /*c340*/  LDCU UR5, c[0x0][0x39c] ;  /* 0x00007380ff0577ac */ /* 0x000e220008000800 */
[----:B------:R-:W-:Y:S01]  /*c350*/  LEA.HI.X.SX32 R15, R23, R24, 0x1, P6 ;  /* 0x00000018170f7211 */ /* 0x000fe200030f0eff */
[----:B------:R-:W-:Y:S01]  /*c360*/  IMAD R23, R2, 0x2, R23 ;  /* 0x0000000202177824 */ /* 0x000fe200078e0217 */
[----:B--2---:R-:W-:Y:S01]  /*c370*/  PRMT R27, R5, 0x7771, RZ ;  /* 0x00007771051b7816 */ /* 0x004fe200000000ff */
[----:B------:R2:W-:Y:S01]  /*c380*/  @P4 STG.E.U8 desc[UR16][R12.64], R29 ;  /* 0x0000001d0c004986 */ /* 0x0005e2000c101110 */
[C---:B-1----:R-:W-:Y:S01]  /*c390*/  ISETP.LT.AND P4, PT, R25.reuse, UR4, !P0 ;  /* 0x0000000419007c0c */ /* 0x042fe2000c781270 */
        /* <DEDUP_REMOVED lines=9> */
[----:B--2---:R-:W-:-:S02]  /*c430*/  PRMT R29, R5, 0x7772, RZ ;  /* 0x00007772051d7816 */ /* 0x004fc400000000ff */
[C---:B------:R-:W-:Y:S02]  /*c440*/  IADD3 R12, P6, PT, R25.reuse, R0, RZ ;  /* 0x00000000190c7210 */ /* 0x040fe40007fde0ff */
[----:B------:R-:W-:Y:S01]  /*c450*/  LOP3.LUT R4, R134, 0x96, RZ, 0xfc, !PT ;  /* 0x0000009686047812 */ /* 0x000fe200078efcff */
[----:B------:R2:W-:Y:S01]  /*c460*/  @P1 STG.E.U8 desc[UR16][R20.64], R29 ;  /* 0x0000001d14001986 */ /* 0x0005e2000c101110 */
[----:B------:R-:W-:Y:S02]  /*c470*/  LEA.HI.X.SX32 R13, R25, R24, 0x1, P6 ;  /* 0x00000018190d7211 */ /* 0x000fe400030f0eff */
[----:B0-----:R-:W-:Y:S01]  /*c480*/  ISETP.LT.AND P1, PT, R4, UR5, !P0 ;  /* 0x0000000504007c0c */ /* 0x001fe2000c721270 */
[----:B------:R-:W0:Y:S01]  /*c490*/  LDCU UR5, c[0x0][0x39c] ;  /* 0x00007380ff0577ac */ /* 0x000e220008000800 */
[----:B------:R-:W-:Y:S02]  /*c4a0*/  IADD3 R4, P6, PT, R23, R0, RZ ;  /* 0x0000000017047210 */ /* 0x000fe40007fde0ff */
[----:B-1----:R-:W-:-:S02]  /*c4b0*/  PRMT R27, R5, 0x7773, RZ ;  /* 0x00007773051b7816 */ /* 0x002fc400000000ff */
[----:B------:R-:W-:Y:S01]  /*c4c0*/  LEA.HI.X.SX32 R5, R23, R24, 0x1, P6 ;  /* 0x0000001817057211 */ /* 0x000fe200030f0eff */
[----:B------:R-:W-:Y:S01]  /*c4d0*/  IMAD R23, R2, 0x2, R23 ;  /* 0x0000000202177824 */ /* 0x000fe200078e0217 */
[----:B------:R-:W-:Y:S01]  /*c4e0*/  PRMT R25, R6, 0x7770, RZ ;  /* 0x0000777006197816 */ /* 0x000fe200000000ff */
[----:B------:R1:W-:Y:S01]  /*c4f0*/  @P4 STG.E.U8 desc[UR16][R12.64], R27 ;  /* 0x0000001b0c004986 */ /* 0x0003e2000c101110 */
[----:B------:R-:W-:Y:S01]  /*c500*/  LOP3.LUT R14, R134, 0x98, RZ, 0xfc, !PT ;  /* 0x00000098860e7812 */ /* 0x000fe200078efcff */
[----:B--2---:R-:W-:Y:S01]  /*c510*/  IMAD R21, R2, 0x2, R23 ;  /* 0x0000000202157824 */ /* 0x004fe200078e0217 */
[----:B------:R-:W-:Y:S01]  /*c520*/  LOP3.LUT R20, R134, 0x9a, RZ, 0xfc, !PT ;  /* 0x0000009a86147812 */ /* 0x000fe200078efcff */
[----:B------:R2:W-:Y:S01]  /*c530*/  @P3 STG.E.U8 desc[UR16][R4.64], R25 ;  /* 0x0000001904003986 */ /* 0x0005e2000c101110 */
[----:B---3--:R-:W-:Y:S01]  /*c540*/  ISETP.LT.AND P4, PT, R14, UR4, !P0 ;  /* 0x000000040e007c0c */ /* 0x008fe2000c781270 */
[----:B------:R-:W3:Y:S01]  /*c550*/  LDCU UR4, c[0x0][0x39c] ;  /* 0x00007380ff0477ac */ /* 0x000ee20008000800 */
[----:B------:R-:W-:-:S02]  /*c560*/  IADD3 R14, P3, PT, R23, R0, RZ ;  /* 0x00000000170e7210 */ /* 0x000fc40007f7e0ff */
[----:B------:R-:W-:Y:S02]  /*c570*/  PRMT R29, R7, 0x7771, RZ ;  /* 0x00007771071d7816 */ /* 0x000fe400000000ff */
[----:B------:R-:W-:Y:S02]  /*c580*/  LEA.HI.X.SX32 R15, R23, R24, 0x1, P3 ;  /* 0x00000018170f7211 */ /* 0x000fe400018f0eff */
[C---:B-1----:R-:W-:Y:S02]  /*c590*/  IADD3 R12, P6, PT, R21.reuse, R0, RZ ;  /* 0x00000000150c7210 */ /* 0x042fe40007fde0ff */
[----:B------:R-:W-:Y:S02]  /*c5a0*/  PRMT R27, R6, 0x7771, RZ ;  /* 0x00007771061b7816 */ /* 0x000fe400000000ff */
[----:B------:R-:W-:Y:S01]  /*c5b0*/  LEA.HI.X.SX32 R13, R21, R24, 0x1, P6 ;  /* 0x00000018150d7211 */ /* 0x000fe200030f0eff */
[----:B------:R-:W-:Y:S01]  /*c5c0*/  IMAD R21, R2, 0x2, R21 ;  /* 0x0000000202157824 */ /* 0x000fe200078e0215 */
[----:B--2---:R-:W-:Y:S01]  /*c5d0*/  PRMT R25, R6, 0x7772, RZ ;  /* 0x0000777206197816 */ /* 0x004fe200000000ff */
[----:B------:R1:W-:Y:S01]  /*c5e0*/  @P2 STG.E.U8 desc[UR16][R14.64], R27 ;  /* 0x0000001b0e002986 */ /* 0x0003e2000c101110 */
[----:B0-----:R-:W-:Y:S01]  /*c5f0*/  ISETP.LT.AND P3, PT, R20, UR5, !P0 ;  /* 0x0000000514007c0c */ /* 0x001fe2000c761270 */
[----:B------:R-:W0:Y:S01]  /*c600*/  LDCU UR5, c[0x0][0x39c] ;  /* 0x00007380ff0577ac */ /* 0x000e220008000800 */
[----:B------:R-:W-:Y:S01]  /*c610*/  LOP3.LUT R5, R134, 0xa0, RZ, 0xfc, !PT ;  /* 0x000000a086057812 */ /* 0x000fe200078efcff */
[----:B------:R-:W-:Y:S01]  /*c620*/  IMAD R23, R2, 0x2, R21 ;  /* 0x0000000202177824 */ /* 0x000fe200078e0215 */
[----:B------:R-:W-:Y:S01]  /*c630*/  IADD3 R4, P6, PT, R21, R0, RZ ;  /* 0x0000000015047210 */ /* 0x000fe20007fde0ff */
[----:B------:R2:W-:Y:S01]  /*c640*/  @P5 STG.E.U8 desc[UR16][R12.64], R25 ;  /* 0x000000190c005986 */ /* 0x0005e2000c101110 */
[----:B------:R-:W-:-:S02]  /*c650*/  LOP3.LUT R20, R134, 0x9c, RZ, 0xfc, !PT ;  /* 0x0000009c86147812 */ /* 0x000fc400078efcff */
[----:B----4-:R-:W-:Y:S01]  /*c660*/  ISETP.LT.AND P5, PT, R5, UR7, !P0 ;  /* 0x0000000705007c0c */ /* 0x010fe2000c7a1270 */
[----:B------:R-:W4:Y:S01]  /*c670*/  LDCU UR7, c[0x0][0x39c] ;  /* 0x00007380ff0777ac */ /* 0x000f220008000800 */
[----:B------:R-:W-:Y:S02]  /*c680*/  LEA.HI.X.SX32 R5, R21, R24, 0x1, P6 ;  /* 0x0000001815057211 */ /* 0x000fe400030f0eff */
[----:B-1----:R-:W-:Y:S02]  /*c690*/  IADD3 R14, P6, PT, R23, R0, RZ ;  /* 0x00000000170e7210 */ /* 0x002fe40007fde0ff */
[----:B-----5:R-:W-:Y:S01]  /*c6a0*/  ISETP.LT.AND P2, PT, R20, UR6, !P0 ;  /* 0x0000000614007c0c */ /* 0x020fe2000c741270 */
[----:B------:R-:W1:Y:S01]  /*c6b0*/  LDCU UR6, c[0x0][0x39c] ;  /* 0x00007380ff0677ac */ /* 0x000e620008000800 */
[----:B------:R-:W-:Y:S02]  /*c6c0*/  PRMT R27, R6, 0x7773, RZ ;  /* 0x00007773061b7816 */ /* 0x000fe400000000ff */
[----:B--2---:R-:W-:-:S02]  /*c6d0*/  PRMT R25, R7, 0x7770, RZ ;  /* 0x0000777007197816 */ /* 0x004fc400000000ff */
[----:B------:R-:W-:Y:S01]  /*c6e0*/  LEA.HI.X.SX32 R15, R23, R24, 0x1, P6 ;  /* 0x00000018170f7211 */ /* 0x000fe200030f0eff */
[----:B------:R-:W-:Y:S01]  /*c6f0*/  IMAD R23, R2, 0x2, R23 ;  /* 0x0000000202177824 */ /* 0x000fe200078e0217 */
[----:B------:R-:W-:Y:S01]  /*c700*/  LOP3.LUT R6, R134, 0xa2, RZ, 0xfc, !PT ;  /* 0x000000a286067812 */ /* 0x000fe200078efcff */
[----:B------:R2:W-:Y:S02]  /*c710*/  @P1 STG.E.U8 desc[UR16][R4.64], R27 ;  /* 0x0000001b04001986 */ /* 0x0005e4000c101110 */
[----:B------:R-:W-:Y:S01]  /*c720*/  IMAD R21, R2, 0x2, R23 ;  /* 0x0000000202157824 */ /* 0x000fe200078e0217 */
[----:B0-----:R-:W-:Y:S01]  /*c730*/  ISETP.LT.AND P1, PT, R6, UR5, !P0 ;  /* 0x0000000506007c0c */ /* 0x001fe2000c721270 */
[----:B------:R0:W-:Y:S01]  /*c740*/  @P4 STG.E.U8 desc[UR16][R14.64], R25 ;  /* 0x000000190e004986 */ /* 0x0001e2000c101110 */
[----:B------:R-:W-:Y:S01]  /*c750*/  IADD3 R12, P4, PT, R23, R0, RZ ;  /* 0x00000000170c7210 */ /* 0x000fe20007f9e0ff */
[----:B------:R-:W5:Y:S01]  /*c760*/  LDCU UR5, c[0x0][0x39c] ;  /* 0x00007380ff0577ac */ /* 0x000f620008000800 */
[----:B------:R-:W-:-:S02]  /*c770*/  LOP3.LUT R6, R134, 0xa4, RZ, 0xfc, !PT ;  /* 0x000000a486067812 */ /* 0x000fc400078efcff */
[----:B------:R-:W-:Y:S01]  /*c780*/  LEA.HI.X.SX32 R13, R23, R24, 0x1, P4 ;  /* 0x00000018170d7211 */ /* 0x000fe200020f0eff */
[C---:B------:R-:W-:Y:S01]  /*c790*/  IMAD R23, R31.reuse, R2, RZ ;  /* 0x000000021f177224 */ /* 0x040fe200078e02ff */
[----:B---3--:R-:W-:Y:S01]  /*c7a0*/  ISETP.LT.AND P4, PT, R31, UR4, !P0 ;  /* 0x000000041f007c0c */ /* 0x008fe2000c781270 */
[----:B------:R-:W3:Y:S01]  /*c7b0*/  LDCU UR4, c[0x0][0x39c] ;  /* 0x00007380ff0477ac */ /* 0x000ee20008000800 */
[C---:B--2---:R-:W-:Y:S01]  /*c7c0*/  IADD3 R4, P6, PT, R21.reuse, R0, RZ ;  /* 0x0000000015047210 */ /* 0x044fe20007fde0ff */
[----:B------:R2:W-:Y:S01]  /*c7d0*/  @P3 STG.E.U8 desc[UR16][R12.64], R29 ;  /* 0x0000001d0c003986 */ /* 0x0005e2000c101110 */
[----:B-1----:R-:W-:Y:S01]  /*c7e0*/  ISETP.LT.AND P3, PT, R6, UR6, !P0 ;  /* 0x0000000606007c0c */ /* 0x002fe2000c761270 */
[----:B------:R-:W1:Y:S01]  /*c7f0*/  LDCU UR6, c[0x0][0x39c] ;  /* 0x00007380ff0677ac */ /* 0x000e620008000800 */
[----:B------:R-:W-:Y:S01]  /*c800*/  LEA.HI.X.SX32 R5, R21, R24, 0x1, P6 ;  /* 0x0000001815057211 */ /* 0x000fe200030f0eff */
[----:B------:R-:W-:Y:S01]  /*c810*/  IMAD R21, R2, 0x4, R21 ;  /* 0x0000000402157824 */ /* 0x000fe200078e0215 */
[----:B------:R-:W-:-:S02]  /*c820*/  IADD3 R6, P6, PT, R23, R0, RZ ;  /* 0x0000000017067210 */ /* 0x000fc40007fde0ff */
[C---:B0-----:R-:W-:Y:S01]  /*c830*/  PRMT R25, R7.reuse, 0x7773, RZ ;  /* 0x0000777307197816 */ /* 0x041fe200000000ff */
[----:B------:R-:W-:Y:S01]  /*c840*/  IMAD R15, R2, 0x2, R21 ;  /* 0x00000002020f7824 */ /* 0x000fe200078e0215 */
[----:B------:R-:W-:Y:S02]  /*c850*/  PRMT R27, R7, 0x7772, RZ ;  /* 0x00007772071b7816 */ /* 0x000fe400000000ff */
[----:B------:R-:W-:Y:S02]  /*c860*/  LEA.HI.X.SX32 R7, R23, R24, 0x1, P6 ;  /* 0x0000001817077211 */ /* 0x000fe400030f0eff */
[----:B------:R-:W-:Y:S01]  /*c870*/  LOP3.LUT R14, R134, 0xa6, RZ, 0xfc, !PT ;  /* 0x000000a6860e7812 */ /* 0x000fe200078efcff */
[----:B------:R0:W-:Y:S01]  /*c880*/  @P2 STG.E.U8 desc[UR16][R4.64], R27 ;  /* 0x0000001b04002986 */ /* 0x0001e2000c101110 */
[----:B------:R-:W-:Y:S02]  /*c890*/  PRMT R23, R8, 0x7770, RZ ;  /* 0x0000777008177816 */ /* 0x000fe400000000ff */
[----:B-----5:R-:W-:Y:S01]  /*c8a0*/  ISETP.LT.AND P2, PT, R14, UR5, !P0 ;  /* 0x000000050e007c0c */ /* 0x020fe2000c741270 */
[----:B------:R5:W-:Y:S01]  /*c8b0*/  @P4 STG.E.U8 desc[UR16][R6.64], R25 ;  /* 0x0000001906004986 */ /* 0x000be2000c101110 */
[----:B--2---:R-:W-:Y:S01]  /*c8c0*/  IADD3 R12, P4, PT, R21, R0, RZ ;  /* 0x00000000150c7210 */ /* 0x004fe20007f9e0ff */
[----:B------:R-:W2:Y:S01]  /*c8d0*/  LDCU UR5, c[0x0][0x39c] ;  /* 0x00007380ff0577ac */ /* 0x000ea20008000800 */
[----:B------:R-:W-:-:S02]  /*c8e0*/  LOP3.LUT R14, R134, 0xa8, RZ, 0xfc, !PT ;  /* 0x000000a8860e7812 */ /* 0x000fc400078efcff */
[----:B------:R-:W-:Y:S02]  /*c8f0*/  LEA.HI.X.SX32 R13, R21, R24, 0x1, P4 ;  /* 0x00000018150d7211 */ /* 0x000fe400020f0eff */
[----:B---3--:R-:W-:Y:S01]  /*c900*/  ISETP.LT.AND P4, PT, R14, UR4, !P0 ;  /* 0x000000040e007c0c */ /* 0x008fe2000c781270 */
[----:B------:R-:W3:Y:S01]  /*c910*/  LDCU UR4, c[0x0][0x39c] ;  /* 0x00007380ff0477ac */ /* 0x000ee20008000800 */
[----:B0-----:R-:W-:Y:S01]  /*c920*/  LOP3.LUT R5, R134, 0xaa, RZ, 0xfc, !PT ;  /* 0x000000aa86057812 */ /* 0x001fe200078efcff */
[----:B------:R0:W-:Y:S01]  /*c930*/  @P5 STG.E.U8 desc[UR16][R12.64], R23 ;  /* 0x000000170c005986 */ /* 0x0001e2000c101110 */
[----:B------:R-:W-:Y:S02]  /*c940*/  IADD3 R4, P6, PT, R15, R0, RZ ;  /* 0x000000000f047210 */ /* 0x000fe40007fde0ff */
[----:B-1----:R-:W-:Y:S01]  /*c950*/  ISETP.LT.AND P5, PT, R5, UR6, !P0 ;  /* 0x0000000605007c0c */ /* 0x002fe2000c7a1270 */
[----:B------:R-:W1:Y:S01]  /*c960*/  LDCU UR6, c[0x0][0x39c] ;  /* 0x00007380ff0677ac */ /* 0x000e620008000800 */
[----:B------:R-:W-:Y:S01]  /*c970*/  LEA.HI.X.SX32 R5, R15, R24, 0x1, P6 ;  /* 0x000000180f057211 */ /* 0x000fe200030f0eff */
[----:B------:R-:W-:Y:S01]  /*c980*/  IMAD R15, R2, 0x2, R15 ;  /* 0x00000002020f7824 */ /* 0x000fe200078e020f */
[----:B-----5:R-:W-:-:S02]  /*c990*/  PRMT R25, R8, 0x7771, RZ ;  /* 0x0000777108197816 */ /* 0x020fc400000000ff */
[----:B------:R-:W-:Y:S01]  /*c9a0*/  LOP3.LUT R7, R134, 0xac, RZ, 0xfc, !PT ;  /* 0x000000ac86077812 */ /* 0x000fe200078efcff */
[----:B------:R-:W-:Y:S01]  /*c9b0*/  IMAD R21, R2, 0x2, R15 ;  /* 0x0000000202157824 */ /* 0x000fe200078e020f */
[----:B------:R-:W-:Y:S01]  /*c9c0*/  IADD3 R6, P6, PT, R15, R0, RZ ;  /* 0x000000000f067210 */ /* 0x000fe20007fde0ff */
[----:B------:R5:W-:Y:S01]  /*c9d0*/  @P1 STG.E.U8 desc[UR16][R4.64], R25 ;  /* 0x0000001904001986 */ /* 0x000be2000c101110 */
[----:B--2---:R-:W-:Y:S01]  /*c9e0*/  ISETP.LT.AND P1, PT, R7, UR5, !P0 ;  /* 0x0000000507007c0c */ /* 0x004fe2000c721270 */
[----:B------:R-:W2:Y:S01]  /*c9f0*/  LDCU UR5, c[0x0][0x39c] ;  /* 0x00007380ff0577ac */ /* 0x000ea20008000800 */
        /* <DEDUP_REMOVED lines=8> */
[----:B---3--:R-:W-:Y:S01]  /*ca80*/  ISETP.LT.AND P3, PT, R14, UR4, !P0 ;  /* 0x000000040e007c0c */ /* 0x008fe2000c761270 */
[----:B------:R-:W3:Y:S01]  /*ca90*/  LDCU UR4, c[0x0][0x39c] ;  /* 0x00007380ff0477ac */ /* 0x000ee20008000800 */
[----:B------:R-:W-:Y:S01]  /*caa0*/  LOP3.LUT R8, R134, 0xb2, RZ, 0xfc, !PT ;  /* 0x000000b286087812 */ /* 0x000fe200078efcff */
[----:B------:R1:W-:Y:S01]  /*cab0*/  @P2 STG.E.U8 desc[UR16][R12.64], R23 ;  /* 0x000000170c002986 */ /* 0x0003e2000c101110 */
[----:B-----5:R-:W-:Y:S01]  /*cac0*/  IADD3 R4, P2, PT, R21, R0, RZ ;  /* 0x0000000015047210 */ /* 0x020fe20007f5e0ff */
[----:B------:R-:W-:Y:S01]  /*cad0*/  IMAD R15, R2, 0x2, R21 ;  /* 0x00000002020f7824 */ /* 0x000fe200078e0215 */
[----:B------:R-:W-:Y:S01]  /*cae0*/  PRMT R25, R9, 0x7770, RZ ;  /* 0x0000777009197816 */ /* 0x000fe200000000ff */
[----:B0-----:R-:W-:Y:S01]  /*caf0*/  VIADD R27, R3, 0xde ;  /* 0x000000de031b7836 */ /* 0x001fe20000000000 */
[----:B------:R-:W-:Y:S01]  /*cb00*/  LEA.HI.X.SX32 R5, R21, R24, 0x1, P2 ;  /* 0x0000001815057211 */ /* 0x000fe200010f0eff */
[----:B------:R-:W-:Y:S01]  /*cb10*/  VIADD R21, R3, 0xae ;  /* 0x000000ae03157836 */ /* 0x000fe20000000000 */
[----:B------:R-:W-:-:S02]  /*cb20*/  IADD3 R6, P6, PT, R15, R0, RZ ;  /* 0x000000000f067210 */ /* 0x000fc40007fde0ff */
[----:B--2---:R-:W-:Y:S01]  /*cb30*/  ISETP.LT.AND P2, PT, R8, UR5, !P0 ;  /* 0x0000000508007c0c */ /* 0x004fe2000c741270 */
[----:B------:R-:W0:Y:S01]  /*cb40*/  LDCU UR5, c[0x0][0x39c] ;  /* 0x00007380ff0577ac */ /* 0x000e220008000800 */
[----:B------:R-:W-:Y:S01]  /*cb50*/  LEA.HI.X.SX32 R7, R15, R24, 0x1, P6 ;  /* 0x000000180f077211 */ /* 0x000fe200030f0eff */
[----:B------:R-:W-:Y:S01]  /*cb60*/  IMAD R15, R2, 0x2, R15 ;  /* 0x00000002020f7824 */ /* 0x000fe200078e020f */
[----:B-1----:R-:W-:Y:S01]  /*cb70*/  PRMT R23, R9, 0x7771, RZ ;  /* 0x0000777109177816 */ /* 0x002fe200000000ff */
[----:B------:R1:W-:Y:S01]  /*cb80*/  @P4 STG.E.U8 desc[UR16][R4.64], R25 ;  /* 0x0000001904004986 */ /* 0x0003e2000c101110 */
[C---:B------:R-:W-:Y:S02]  /*cb90*/  LOP3.LUT R8, R134.reuse, 0xb4, RZ, 0xfc, !PT ;  /* 0x000000b486087812 */ /* 0x040fe400078efcff */
[C---:B---3--:R-:W-:Y:S01]  /*cba0*/  ISETP.LT.AND P6, PT, R21.reuse, UR4, !P0 ;  /* 0x0000000415007c0c */ /* 0x048fe2000c7c1270 */
[----:B------:R-:W-:Y:S01]  /*cbb0*/  IMAD R21, R21, R2, RZ ;  /* 0x0000000215157224 */ /* 0x000fe200078e02ff */
[----:B------:R-:W-:Y:S01]  /*cbc0*/  IADD3 R12, P4, PT, R15, R0, RZ ;  /* 0x000000000f0c7210 */ /* 0x000fe20007f9e0ff */
[----:B------:R2:W-:Y:S01]  /*cbd0*/  @P5 STG.E.U8 desc[UR16][R6.64], R23 ;  /* 0x0000001706005986 */ /* 0x0005e2000c101110 */
[----:B------:R-:W3:Y:S01]  /*cbe0*/  LDCU UR4, c[0x0][0x39c] ;  /* 0x00007380ff0477ac */ /* 0x000ee20008000800 */
[----:B------:R-:W-:-:S02]  /*cbf0*/  LOP3.LUT R14, R134, 0xe2, RZ, 0xfc, !PT ;  /* 0x000000e2860e7812 */ /* 0x000fc400078efcff */
[----:B------:R-:W-:Y:S01]  /*cc00*/  LEA.HI.X.SX32 R13, R15, R24, 0x1, P4 ;  /* 0x000000180f0d7211 */ /* 0x000fe200020f0eff */
[----:B------:R-:W-:Y:S01]  /*cc10*/  IMAD R15, R2, 0x4, R15 ;  /* 0x00000004020f7824 */ /* 0x000fe200078e020f */
[----:B-1----:R-:W-:Y:S02]  /*cc20*/  PRMT R25, R9, 0x7772, RZ ;  /* 0x0000777209197816 */ /* 0x002fe400000000ff */
[C---:B------:R-:W-:Y:S02]  /*cc30*/  IADD3 R4, P5, PT, R21.reuse, R0, RZ ;  /* 0x0000000015047210 */ /* 0x040fe40007fbe0ff */
[----:B------:R-:W-:Y:S01]  /*cc40*/  ISETP.LT.AND P4, PT, R8, UR6, !P0 ;  /* 0x0000000608007c0c */ /* 0x000fe2000c781270 */
[----:B------:R1:W-:Y:S01]  /*cc50*/  @P1 STG.E.U8 desc[UR16][R12.64], R25 ;  /* 0x000000190c001986 */ /* 0x0003e2000c101110 */
[----:B--2---:R-:W-:Y:S01]  /*cc60*/  LOP3.LUT R6, R134, 0xb6, RZ, 0xfc, !PT ;  /* 0x000000b686067812 */ /* 0x004fe200078efcff */
[----:B------:R-:W2:Y:S01]  /*cc70*/  LDCU UR6, c[0x0][0x39c] ;  /* 0x00007380ff0677ac */ /* 0x000ea20008000800 */
[----:B------:R-:W-:-:S02]  /*cc80*/  LEA.HI.X.SX32 R5, R21, R24, 0x1, P5 ;  /* 0x0000001815057211 */ /* 0x000fc400028f0eff */
[----:B0-----:R-:W-:Y:S01]  /*cc90*/  ISETP.LT.AND P5, PT, R6, UR5, !P0 ;  /* 0x0000000506007c0c */ /* 0x001fe2000c7a1270 */
[----:B------:R-:W0:Y:S01]  /*cca0*/  LDCU UR5, c[0x0][0x39c] ;  /* 0x00007380ff0577ac */ /* 0x000e220008000800 */
[----:B------:R-:W-:Y:S02]  /*ccb0*/  IADD3 R6, P1, PT, R15, R0, RZ ;  /* 0x000000000f067210 */ /* 0x000fe40007f3e0ff */
[----:B------:R-:W-:Y:S02]  /*ccc0*/  PRMT R23, R9, 0x7773, RZ ;  /* 0x0000777309177816 */ /* 0x000fe400000000ff */
[----:B------:R-:W-:Y:S01]  /*ccd0*/  LEA.HI.X.SX32 R7, R15, R24, 0x1, P1 ;  /* 0x000000180f077211 */ /* 0x000fe200008f0eff */
[----:B------:R-:W-:Y:S01]  /*cce0*/  IMAD R15, R2, 0x2, R15 ;  /* 0x00000002020f7824 */ /* 0x000fe200078e020f */
[----:B------:R-:W-:Y:S01]  /*ccf0*/  PRMT R21, R10, 0x7770, RZ ;  /* 0x000077700a157816 */ /* 0x000fe200000000ff */
[----:B------:R5:W-:Y:S01]  /*cd00*/  @P6 STG.E.U8 desc[UR16][R4.64], R23 ;  /* 0x0000001704006986 */ /* 0x000be2000c101110 */
[----:B------:R-:W-:Y:S01]  /*cd10*/  LOP3.LUT R8, R134, 0xb8, RZ, 0xfc, !PT ;  /* 0x000000b886087812 */ /* 0x000fe200078efcff */
[----:B-1----:R-:W-:Y:S01]  /*cd20*/  IMAD R13, R2, 0x2, R15 ;  /* 0x00000002020d7824 */ /* 0x002fe200078e020f */
[----:B------:R-:W-:Y:S01]  /*cd30*/  LOP3.LUT R12, R134, 0xba, RZ, 0xfc, !PT ;  /* 0x000000ba860c7812 */ /* 0x000fe200078efcff */
[----:B------:R1:W-:Y:S01]  /*cd40*/  @P3 STG.E.U8 desc[UR16][R6.64], R21 ;  /* 0x0000001506003986 */ /* 0x0003e2000c101110 */
[----:B---3--:R-:W-:Y:S01]  /*cd50*/  ISETP.LT.AND P1, PT, R8, UR4, !P0 ;  /* 0x0000000408007c0c */ /* 0x008fe2000c721270 */
[----:B------:R-:W3:Y:S01]  /*cd60*/  LDCU UR4, c[0x0][0x39c] ;  /* 0x00007380ff0477ac */ /* 0x000ee20008000800 */
[----:B------:R-:W-:-:S02]  /*cd70*/  IADD3 R8, P3, PT, R15, R0, RZ ;  /* 0x000000000f087210 */ /* 0x000fc40007f7e0ff */
[----:B------:R-:W-:Y:S02]  /*cd80*/  PRMT R25, R16, 0x7771, RZ ;  /* 0x0000777110197816 */ /* 0x000fe400000000ff */
[----:B------:R-:W-:Y:S02]  /*cd90*/  LEA.HI.X.SX32 R9, R15, R24, 0x1, P3 ;  /* 0x000000180f097211 */ /* 0x000fe400018f0eff */
[C---:B-----5:R-:W-:Y:S02]  /*cda0*/  IADD3 R4, P6, PT, R13.reuse, R0, RZ ;  /* 0x000000000d047210 */ /* 0x060fe40007fde0ff */
[----:B------:R-:W-:Y:S02]  /*cdb0*/  PRMT R23, R10, 0x7771, RZ ;  /* 0x000077710a177816 */ /* 0x000fe400000000ff */
[----:B------:R-:W-:Y:S01]  /*cdc0*/  LEA.HI.X.SX32 R5, R13, R24, 0x1, P6 ;  /* 0x000000180d057211 */ /* 0x000fe200030f0eff */
[----:B------:R-:W-:Y:S01]  /*cdd0*/  IMAD R13, R2, 0x2, R13 ;  /* 0x00000002020d7824 */ /* 0x000fe200078e020d */
[----:B0-----:R-:W-:Y:S01]  /*cde0*/  ISETP.LT.AND P3, PT, R12, UR5, !P0 ;  /* 0x000000050c007c0c */ /* 0x001fe2000c761270 */
[----:B------:R-:W0:Y:S01]  /*cdf0*/  LDCU UR5, c[0x0][0x39c] ;  /* 0x00007380ff0577ac */ /* 0x000e220008000800 */
[----:B-1----:R-:W-:Y:S01]  /*ce00*/  PRMT R21, R10, 0x7772, RZ ;  /* 0x000077720a157816 */ /* 0x002fe200000000ff */
[----:B------:R-:W-:Y:S01]  /*ce10*/  IMAD R15, R2, 0x2, R13 ;  /* 0x00000002020f7824 */ /* 0x000fe200078e020d */
[----:B------:R-:W-:Y:S01]  /*ce20*/  LOP3.LUT R7, R134, 0xc0, RZ, 0xfc, !PT ;  /* 0x000000c086077812 */ /* 0x000fe200078efcff */
[----:B------:R1:W-:Y:S01]  /*ce30*/  @P2 STG.E.U8 desc[UR16][R8.64], R23 ;  /* 0x0000001708002986 */ /* 0x0003e2000c101110 */
[----:B------:R-:W-:-:S02]  /*ce40*/  IADD3 R6, P6, PT, R13, R0, RZ ;  /* 0x000000000d067210 */ /* 0x000fc40007fde0ff */
[----:B------:R-:W-:Y:S01]  /*ce50*/  LOP3.LUT R12, R134, 0xbc, RZ, 0xfc, !PT ;  /* 0x000000bc860c7812 */ /* 0x000fe200078efcff */
[----:B------:R5:W-:Y:S01]  /*ce60*/  @P4 STG.E.U8 desc[UR16][R4.64], R21 ;  /* 0x0000001504004986 */ /* 0x000be2000c101110 */
[----:B----4-:R-:W-:Y:S01]  /*ce70*/  ISETP.LT.AND P4, PT, R7, UR7, !P0 ;  /* 0x0000000707007c0c */ /* 0x010fe2000c781270 */
[----:B------:R-:W4:Y:S01]  /*ce80*/  LDCU UR7, c[0x0][0x39c] ;  /* 0x00007380ff0777ac */ /* 0x000f220008000800 */
[----:B------:R-:W-:Y:S02]  /*ce90*/  LEA.HI.X.SX32 R7, R13, R24, 0x1, P6 ;  /* 0x000000180d077211 */ /* 0x000fe400030f0eff */
[----:B--2---:R-:W-:Y:S01]  /*cea0*/  ISETP.LT.AND P2, PT, R12, UR6, !P0 ;  /* 0x000000060c007c0c */ /* 0x004fe2000c741270 */
[----:B------:R-:W2:Y:S01]  /*ceb0*/  LDCU UR6, c[0x0][0x39c] ;  /* 0x00007380ff0677ac */ /* 0x000ea20008000800 */
[----:B-1----:R-:W-:Y:S02]  /*cec0*/  IADD3 R8, P6, PT, R15, R0, RZ ;  /* 0x000000000f087210 */ /* 0x002fe40007fde0ff */
[----:B------:R-:W-:-:S02]  /*ced0*/  PRMT R23, R10, 0x7773, RZ ;  /* 0x000077730a177816 */ /* 0x000fc400000000ff */
[----:B-----5:R-:W-:Y:S02]  /*cee0*/  PRMT R21, R11, 0x7770, RZ ;  /* 0x000077700b157816 */ /* 0x020fe400000000ff */
        /* <DEDUP_REMOVED lines=10> */
[----:B------:R-:W-:Y:S02]  /*cf90*/  LEA.HI.X.SX32 R5, R15, R24, 0x1, P1 ;  /* 0x000000180f057211 */ /* 0x000fe400008f0eff */
[----:B------:R-:W-:Y:S01]  /*cfa0*/  PRMT R15, R11, 0x7771, RZ ;  /* 0x000077710b0f7816 */ /* 0x000fe200000000ff */
[----:B-1----:R-:W-:Y:S01]  /*cfb0*/  VIADD R23, R3, 0xbe ;  /* 0x000000be03177836 */ /* 0x002fe20000000000 */
[----:B------:R-:W-:Y:S02]  /*cfc0*/  IADD3 R6, P6, PT, R13, R0, RZ ;  /* 0x000000000d067210 */ /* 0x000fe40007fde0ff */
[----:B--2---:R-:W-:Y:S01]  /*cfd0*/  ISETP.LT.AND P1, PT, R10, UR6, !P0 ;  /* 0x000000060a007c0c */ /* 0x004fe2000c721270 */
[----:B------:R1:W-:Y:S01]  /*cfe0*/  @P3 STG.E.U8 desc[UR16][R4.64], R15 ;  /* 0x0000000f04003986 */ /* 0x0003e2000c101110 */
[C---:B---3--:R-:W-:Y:S01]  /*cff0*/  ISETP.LT.AND P3, PT, R23.reuse, UR4, !P0 ;  /* 0x0000000417007c0c */ /* 0x048fe2000c761270 */
[----:B------:R-:W2:Y:S01]  /*d000*/  LDCU UR4, c[0x0][0x39c] ;  /* 0x00007380ff0477ac */ /* 0x000ea20008000800 */
[----:B0-----:R-:W-:Y:S01]  /*d010*/  IMAD R9, R23, R2, RZ ;  /* 0x0000000217097224 */ /* 0x001fe200078e02ff */
[----:B------:R-:W-:Y:S01]  /*d020*/  LEA.HI.X.SX32 R7, R13, R24, 0x1, P6 ;  /* 0x000000180d077211 */ /* 0x000fe200030f0eff */
[----:B------:R-:W-:Y:S01]  /*d030*/  IMAD R13, R2, 0x4, R13 ;  /* 0x00000004020d7824 */ /* 0x000fe200078e020d */
[----:B------:R-:W-:Y:S01]  /*d040*/  PRMT R21, R11, 0x7772, RZ ;  /* 0x000077720b157816 */ /* 0x000fe200000000ff */
[----:B------:R-:W0:Y:S01]  /*d050*/  LDCU UR6, c[0x0][0x39c] ;  /* 0x00007380ff0677ac */ /* 0x000e220008000800 */
[----:B------:R-:W-:-:S02]  /*d060*/  LOP3.LUT R10, R134, 0xc6, RZ, 0xfc, !PT ;  /* 0x000000c6860a7812 */ /* 0x000fc400078efcff */
[C---:B------:R-:W-:Y:S01]  /*d070*/  IADD3 R8, P6, PT, R9.reuse, R0, RZ ;  /* 0x0000000009087210 */ /* 0x040fe20007fde0ff */
[----:B------:R3:W-:Y:S01]  /*d080*/  @P2 STG.E.U8 desc[UR16][R6.64], R21 ;  /* 0x0000001506002986 */ /* 0x0007e2000c101110 */
[----:B-----5:R-:W-:Y:S01]  /*d090*/  ISETP.LT.AND P2, PT, R10, UR5, !P0 ;  /* 0x000000050a007c0c */ /* 0x020fe2000c741270 */
[----:B------:R-:W5:Y:S01]  /*d0a0*/  LDCU UR5, c[0x0][0x39c] ;  /* 0x00007380ff0577ac */ /* 0x000f620008000800 */
[----:B------:R-:W-:Y:S02]  /*d0b0*/  LEA.HI.X.SX32 R9, R9, R24, 0x1, P6 ;  /* 0x0000001809097211 */ /* 0x000fe400030f0eff */
[----:B-1----:R-:W-:Y:S01]  /*d0c0*/  PRMT R15, R11, 0x7773, RZ ;  /* 0x000077730b0f7816 */ /* 0x002fe200000000ff */
[----:B------:R-:W-:Y:S01]  /*d0d0*/  IMAD R11, R2, 0x2, R13 ;  /* 0x00000002020b7824 */ /* 0x000fe200078e020d */
[C---:B------:R-:W-:Y:S02]  /*d0e0*/  IADD3 R4, P6, PT, R13.reuse, R0, RZ ;  /* 0x000000000d047210 */ /* 0x040fe40007fde0ff */
[----:B------:R-:W-:Y:S01]  /*d0f0*/  LOP3.LUT R10, R134, 0xc8, RZ, 0xfc, !PT ;  /* 0x000000c8860a7812 */ /* 0x000fe200078efcff */
[----:B------:R1:W-:Y:S01]  /*d100*/  @P3 STG.E.U8 desc[UR16][R8.64], R15 ;  /* 0x0000000f08003986 */ /* 0x0003e2000c101110 */
[----:B------:R-:W-:-:S02]  /*d110*/  LEA.HI.X.SX32 R5, R13, R24, 0x1, P6 ;  /* 0x000000180d057211 */ /* 0x000fc400030f0eff */
[C---:B---3--:R-:W-:Y:S02]  /*d120*/  IADD3 R6, P6, PT, R11.reuse, R0, RZ ;  /* 0x000000000b067210 */ /* 0x048fe40007fde0ff */
[----:B--2---:R-:W-:Y:S01]  /*d130*/  ISETP.LT.AND P3, PT, R10, UR4, !P0 ;  /* 0x000000040a007c0c */ /* 0x004fe2000c761270 */
[----:B------:R-:W2:Y:S01]  /*d140*/  LDCU UR4, c[0x0][0x39c] ;  /* 0x00007380ff0477ac */ /* 0x000ea20008000800 */
[----:B------:R-:W-:Y:S02]  /*d150*/  PRMT R21, R16, 0x7770, RZ ;  /* 0x0000777010157816 */ /* 0x000fe400000000ff */
[----:B------:R-:W-:Y:S01]  /*d160*/  LEA.HI.X.SX32 R7, R11, R24, 0x1, P6 ;  /* 0x000000180b077211 */ /* 0x000fe200030f0eff */
[----:B------:R-:W-:Y:S01]  /*d170*/  IMAD R11, R2, 0x2, R11 ;  /* 0x00000002020b7824 */ /* 0x000fe200078e020b */
[----:B------:R-:W-:Y:S01]  /*d180*/  LOP3.LUT R10, R134, 0xca, RZ, 0xfc, !PT ;  /* 0x000000ca860a7812 */ /* 0x000fe200078efcff */
[----:B------:R3:W-:Y:S01]  /*d190*/  @P4 STG.E.U8 desc[UR16][R4.64], R21 ;  /* 0x0000001504004986 */ /* 0x0007e2000c101110 */
[----:B------:R-:W-:Y:S01]  /*d1a0*/  PRMT R23, R16, 0x7772, RZ ;  /* 0x0000777210177816 */ /* 0x000fe200000000ff */
[----:B------:R-:W-:Y:S01]  /*d1b0*/  IMAD R13, R2, 0x2, R11 ;  /* 0x00000002020d7824 */ /* 0x000fe200078e020b */
[----:B-----5:R-:W-:Y:S01]  /*d1c0*/  ISETP.LT.AND P4, PT, R10, UR5, !P0 ;  /* 0x000000050a007c0c */ /* 0x020fe2000c781270 */
[----:B------:R5:W-:Y:S01]  /*d1d0*/  @P5 STG.E.U8 desc[UR16][R6.64], R25 ;  /* 0x0000001906005986 */ /* 0x000be2000c101110 */
[----:B-1----:R-:W-:Y:S01]  /*d1e0*/  IADD3 R8, P5, PT, R11, R0, RZ ;  /* 0x000000000b087210 */ /* 0x002fe20007fbe0ff */
[----:B------:R-:W1:Y:S01]  /*d1f0*/  LDCU UR5, c[0x0][0x39c] ;  /* 0x00007380ff0577ac */ /* 0x000e620008000800 */
[----:B------:R-:W-:-:S02]  /*d200*/  LOP3.LUT R10, R134, 0xcc, RZ, 0xfc, !PT ;  /* 0x000000cc860a7812 */ /* 0x000fc400078efcff */
[----:B------:R-:W-:Y:S02]  /*d210*/  LEA.HI.X.SX32 R9, R11, R24, 0x1, P5 ;  /* 0x000000180b097211 */ /* 0x000fe400028f0eff */
[----:B0-----:R-:W-:Y:S01]  /*d220*/  ISETP.LT.AND P6, PT, R10, UR6, !P0 ;  /* 0x000000060a007c0c */ /* 0x001fe2000c7c1270 */
[----:B------:R-:W0:Y:S01]  /*d230*/  LDCU UR6, c[0x0][0x39c] ;  /* 0x00007380ff0677ac */ /* 0x000e220008000800 */
[C---:B---3--:R-:W-:Y:S01]  /*d240*/  IADD3 R4, P5, PT, R13.reuse, R0, RZ ;  /* 0x000000000d047210 */ /* 0x048fe20007fbe0ff */
[----:B------:R3:W-:Y:S01]  /*d250*/  @P1 STG.E.U8 desc[UR16][R8.64], R23 ;  /* 0x0000001708001986 */ /* 0x0007e2000c101110 */
[----:B------:R-:W-:Y:S02]  /*d260*/  LOP3.LUT R10, R134, 0xd0, RZ, 0xfc, !PT ;  /* 0x000000d0860a7812 */ /* 0x000fe400078efcff */
        /* <DEDUP_REMOVED lines=8> */
[----:B-----5:R-:W-:Y:S01]  /*d2f0*/  IADD3 R6, P2, PT, R13, R0, RZ ;  /* 0x000000000d067210 */ /* 0x020fe20007f5e0ff */
[----:B---3--:R-:W-:Y:S01]  /*d300*/  VIADD R9, R3, 0xce ;  /* 0x000000ce03097836 */ /* 0x008fe20000000000 */
[----:B------:R-:W-:-:S02]  /*d310*/  PRMT R23, R17, 0x7770, RZ ;  /* 0x0000777011177816 */ /* 0x000fc400000000ff */
[----:B------:R-:W-:Y:S02]  /*d320*/  LEA.HI.X.SX32 R7, R13, R24, 0x1, P2 ;  /* 0x000000180d077211 */ /* 0x000fe400010f0eff */
[----:B------:R-:W-:Y:S02]  /*d330*/  IADD3 R10, P5, PT, R15, R0, RZ ;  /* 0x000000000f0a7210 */ /* 0x000fe40007fbe0ff */
[----:B-1----:R-:W-:Y:S01]  /*d340*/  ISETP.LT.AND P2, PT, R11, UR5, !P0 ;  /* 0x000000050b007c0c */ /* 0x002fe2000c741270 */
[----:B------:R-:W1:Y:S01]  /*d350*/  LDCU UR5, c[0x0][0x39c] ;  /* 0x00007380ff0577ac */ /* 0x000e620008000800 */
[----:B------:R-:W-:Y:S01]  /*d360*/  LEA.HI.X.SX32 R11, R15, R24, 0x1, P5 ;  /* 0x000000180f0b7211 */ /* 0x000fe200028f0eff */
[----:B------:R-:W-:Y:S01]  /*d370*/  IMAD R15, R2, 0x2, R15 ;  /* 0x00000002020f7824 */ /* 0x000fe200078e020f */
[----:B0-----:R-:W-:Y:S01]  /*d380*/  PRMT R21, R17, 0x7771, RZ ;  /* 0x0000777111157816 */ /* 0x001fe200000000ff */
[----:B------:R0:W-:Y:S01]  /*d390*/  @P3 STG.E.U8 desc[UR16][R6.64], R23 ;  /* 0x0000001706003986 */ /* 0x0001e2000c101110 */
[C---:B--2---:R-:W-:Y:S01]  /*d3a0*/  ISETP.LT.AND P3, PT, R9.reuse, UR4, !P0 ;  /* 0x0000000409007c0c */ /* 0x044fe2000c761270 */
[----:B------:R-:W-:Y:S01]  /*d3b0*/  IMAD R9, R9, R2, RZ ;  /* 0x0000000209097224 */ /* 0x000fe200078e02ff */
[----:B------:R-:W-:Y:S01]  /*d3c0*/  PRMT R13, R17, 0x7772, RZ ;  /* 0x00007772110d7816 */ /* 0x000fe200000000ff */
[----:B------:R2:W-:Y:S01]  /*d3d0*/  @P4 STG.E.U8 desc[UR16][R10.64], R21 ;  /* 0x000000150a004986 */ /* 0x0005e2000c101110 */
[----:B------:R-:W-:Y:S01]  /*d3e0*/  IADD3 R4, P4, PT, R15, R0, RZ ;  /* 0x000000000f047210 */ /* 0x000fe20007f9e0ff */
[----:B------:R-:W3:Y:S01]  /*d3f0*/  LDCU UR4, c[0x0][0x39c] ;  /* 0x00007380ff0477ac */ /* 0x000ee20008000800 */
[----:B------:R-:W-:-:S02]  /*d400*/  LOP3.LUT R8, R134, 0xd4, RZ, 0xfc, !PT ;  /* 0x000000d486087812 */ /* 0x000fc400078efcff */
[----:B------:R-:W-:Y:S01]  /*d410*/  LEA.HI.X.SX32 R5, R15, R24, 0x1, P4 ;  /* 0x000000180f057211 */ /* 0x000fe200020f0eff */
[----:B------:R-:W-:Y:S01]  /*d420*/  IMAD R15, R2, 0x4, R15 ;  /* 0x00000004020f7824 */ /* 0x000fe200078e020f */
[----:B------:R-:W-:Y:S02]  /*d430*/  PRMT R17, R17, 0x7773, RZ ;  /* 0x0000777311117816 */ /* 0x000fe400000000ff */
[----:B0-----:R-:W-:Y:S01]  /*d440*/  LOP3.LUT R7, R134, 0xd6, RZ, 0xfc, !PT ;  /* 0x000000d686077812 */ /* 0x001fe200078efcff */
[----:B------:R0:W-:Y:S01]  /*d450*/  @P6 STG.E.U8 desc[UR16][R4.64], R13 ;  /* 0x0000000d04006986 */ /* 0x0001e2000c101110 */
[----:B------:R-:W-:Y:S01]  /*d460*/  IADD3 R6, P5, PT, R9, R0, RZ ;  /* 0x0000000009067210 */ /* 0x000fe20007fbe0ff */
[----:B--2---:R-:W-:Y:S01]  /*d470*/  IMAD R11, R2, 0x2, R15 ;  /* 0x00000002020b7824 */ /* 0x004fe200078e020f */
[----:B-1----:R-:W-:Y:S01]  /*d480*/  ISETP.LT.AND P6, PT, R7, UR5, !P0 ;  /* 0x0000000507007c0c */ /* 0x002fe2000c7c1270 */
[----:B------:R-:W1:Y:S01]  /*d490*/  LDCU UR5, c[0x0][0x39c] ;  /* 0x00007380ff0577ac */ /* 0x000e620008000800 */
[----:B------:R-:W-:-:S02]  /*d4a0*/  LEA.HI.X.SX32 R7, R9, R24, 0x1, P5 ;  /* 0x0000001809077211 */ /* 0x000fc400028f0eff */
[----:B------:R-:W-:Y:S01]  /*d4b0*/  ISETP.LT.AND P4, PT, R8, UR6, !P0 ;  /* 0x0000000608007c0c */ /* 0x000fe2000c781270 */
[----:B------:R-:W2:Y:S01]  /*d4c0*/  LDCU UR6, c[0x0][0x39c] ;  /* 0x00007380ff0677ac */ /* 0x000ea20008000800 */
[----:B------:R-:W-:Y:S01]  /*d4d0*/  LOP3.LUT R9, R134, 0xd8, RZ, 0xfc, !PT ;  /* 0x000000d886097812 */ /* 0x000fe200078efcff */
[----:B------:R5:W-:Y:S01]  /*d4e0*/  @P3 STG.E.U8 desc[UR16][R6.64], R17 ;  /* 0x0000001106003986 */ /* 0x000be2000c101110 */
[----:B------:R-:W-:Y:S02]  /*d4f0*/  IADD3 R8, P5, PT, R15, R0, RZ ;  /* 0x000000000f087210 */ /* 0x000fe40007fbe0ff */
[----:B----4-:R-:W-:Y:S01]  /*d500*/  ISETP.LT.AND P3, PT, R9, UR7, !P0 ;  /* 0x0000000709007c0c */ /* 0x010fe2000c761270 */
[----:B------:R-:W4:Y:S01]  /*d510*/  LDCU UR7, c[0x0][0x39c] ;  /* 0x00007380ff0777ac */ /* 0x000f220008000800 */
[----:B------:R-:W-:Y:S02]  /*d520*/  LEA.HI.X.SX32 R9, R15, R24, 0x1, P5 ;  /* 0x000000180f097211 */ /* 0x000fe400028f0eff */
[----:B------:R-:W-:-:S02]  /*d530*/  PRMT R15, R18, 0x7770, RZ ;  /* 0x00007770120f7816 */ /* 0x000fc400000000ff */
[C---:B0-----:R-:W-:Y:S02]  /*d540*/  IADD3 R4, P5, PT, R11.reuse, R0, RZ ;  /* 0x000000000b047210 */ /* 0x041fe40007fbe0ff */
[----:B------:R-:W-:Y:S01]  /*d550*/  LOP3.LUT R10, R134, 0xda, RZ, 0xfc, !PT ;  /* 0x000000da860a7812 */ /* 0x000fe200078efcff */
[----:B-----5:R-:W-:Y:S01]  /*d560*/  IMAD R7, R2, 0x2, R11 ;  /* 0x0000000202077824 */ /* 0x020fe200078e020b */
[----:B------:R0:W-:Y:S01]  /*d570*/  @P1 STG.E.U8 desc[UR16][R8.64], R15 ;  /* 0x0000000f08001986 */ /* 0x0001e2000c101110 */
[----:B------:R-:W-:Y:S02]  /*d580*/  LEA.HI.X.SX32 R5, R11, R24, 0x1, P5 ;  /* 0x000000180b057211 */ /* 0x000fe400028f0eff */
[----:B---3--:R-:W-:Y:S01]  /*d590*/  ISETP.LT.AND P1, PT, R10, UR4, !P0 ;  /* 0x000000040a007c0c */ /* 0x008fe2000c721270 */
[----:B------:R-:W3:Y:S01]  /*d5a0*/  LDCU UR4, c[0x0][0x39c] ;  /* 0x00007380ff0477ac */ /* 0x000ee20008000800 */
[----:B------:R-:W-:Y:S02]  /*d5b0*/  IADD3 R10, P5, PT, R7, R0, RZ ;  /* 0x00000000070a7210 */ /* 0x000fe40007fbe0ff */
[----:B------:R-:W-:-:S02]  /*d5c0*/  PRMT R13, R18, 0x7771, RZ ;  /* 0x00007771120d7816 */ /* 0x000fc400000000ff */
[----:B------:R-:W-:Y:S02]  /*d5d0*/  LOP3.LUT R6, R134, 0xdc, RZ, 0xfc, !PT ;  /* 0x000000dc86067812 */ /* 0x000fe400078efcff */
[----:B------:R-:W-:Y:S01]  /*d5e0*/  LEA.HI.X.SX32 R11, R7, R24, 0x1, P5 ;  /* 0x00000018070b7211 */ /* 0x000fe200028f0eff */
[----:B------:R-:W-:Y:S01]  /*d5f0*/  IMAD R7, R2, 0x2, R7 ;  /* 0x0000000202077824 */ /* 0x000fe200078e0207 */
[----:B------:R-:W-:Y:S01]  /*d600*/  PRMT R17, R18, 0x7772, RZ ;  /* 0x0000777212117816 */ /* 0x000fe200000000ff */
[----:B------:R5:W-:Y:S01]  /*d610*/  @P2 STG.E.U8 desc[UR16][R4.64], R13 ;  /* 0x0000000d04002986 */ /* 0x000be2000c101110 */
[----:B-1----:R-:W-:Y:S01]  /*d620*/  ISETP.LT.AND P2, PT, R6, UR5, !P0 ;  /* 0x0000000506007c0c */ /* 0x002fe2000c741270 */
[----:B------:R-:W1:Y:S01]  /*d630*/  LDCU UR5, c[0x0][0x39c] ;  /* 0x00007380ff0577ac */ /* 0x000e620008000800 */
[----:B------:R-:W-:Y:S01]  /*d640*/  LOP3.LUT R6, R134, 0xe0, RZ, 0xfc, !PT ;  /* 0x000000e086067812 */ /* 0x000fe200078efcff */
[----:B------:R1:W-:Y:S01]  /*d650*/  @P4 STG.E.U8 desc[UR16][R10.64], R17 ;  /* 0x000000110a004986 */ /* 0x0003e2000c101110 */
[C---:B0-----:R-:W-:Y:S01]  /*d660*/  IADD3 R8, P4, PT, R7.reuse, R0, RZ ;  /* 0x0000000007087210 */ /* 0x041fe20007f9e0ff */
[----:B------:R-:W-:Y:S01]  /*d670*/  IMAD R15, R2, 0x2, R7 ;  /* 0x00000002020f7824 */ /* 0x000fe200078e0207 */
[----:B--2---:R-:W-:Y:S01]  /*d680*/  ISETP.LT.AND P5, PT, R6, UR6, !P0 ;  /* 0x0000000606007c0c */ /* 0x004fe2000c7a1270 */
[----:B------:R-:W0:Y:S01]  /*d690*/  LDCU UR6, c[0x0][0x39c] ;  /* 0x00007380ff0677ac */ /* 0x000e220008000800 */
[----:B------:R-:W-:-:S02]  /*d6a0*/  LEA.HI.X.SX32 R9, R7, R24, 0x1, P4 ;  /* 0x0000001807097211 */ /* 0x000fc400020f0eff */
[----:B------:R-:W2:Y:S01]  /*d6b0*/  LDS.128 R4, [R132+0x800] ;  /* 0x0008000084047984 */ /* 0x000ea20000000c00 */
[----:B------:R-:W-:Y:S02]  /*d6c0*/  IADD3 R12, P4, PT, R15, R0, RZ ;  /* 0x000000000f0c7210 */ /* 0x000fe40007f9e0ff */
[----:B------:R-:W-:Y:S02]  /*d6d0*/  PRMT R25, R18, 0x7773, RZ ;  /* 0x0000777312197816 */ /* 0x000fe400000000ff */
[----:B------:R-:W-:Y:S02]  /*d6e0*/  PRMT R21, R19, 0x7770, RZ ;  /* 0x0000777013157816 */ /* 0x000fe400000000ff */
[----:B-----5:R-:W-:Y:S01]  /*d6f0*/  LEA.HI.X.SX32 R13, R15, R24, 0x1, P4 ;  /* 0x000000180f0d7211 */ /* 0x020fe200020f0eff */
[----:B------:R-:W-:Y:S01]  /*d700*/  IMAD R15, R2, 0x2, R15 ;  /* 0x00000002020f7824 */ /* 0x000fe200078e020f */
[----:B-1----:R-:W-:Y:S01]  /*d710*/  ISETP.LT.AND P4, PT, R14, UR5, !P0 ;  /* 0x000000050e007c0c */ /* 0x002fe2000c781270 */
[----:B------:R1:W-:Y:S01]  /*d720*/  @P6 STG.E.U8 desc[UR16][R8.64], R25 ;  /* 0x0000001908006986 */ /* 0x0003e2000c101110 */
[----:B------:R-:W5:Y:S01]  /*d730*/  LDCU UR5, c[0x0][0x39c] ;  /* 0x00007380ff0577ac */ /* 0x000f620008000800 */
[----:B------:R-:W-:Y:S01]  /*d740*/  IMAD R17, R2, 0x2, R15 ;  /* 0x0000000202117824 */ /* 0x000fe200078e020f */
[----:B------:R-:W-:Y:S01]  /*d750*/  PRMT R23, R19, 0x7771, RZ ;  /* 0x0000777113177816 */ /* 0x000fe200000000ff */
[----:B------:R4:W-:Y:S01]  /*d760*/  @P3 STG.E.U8 desc[UR16][R12.64], R21 ;  /* 0x000000150c003986 */ /* 0x0009e2000c101110 */
[----:B------:R-:W-:-:S02]  /*d770*/  IADD3 R10, P3, PT, R15, R0, RZ ;  /* 0x000000000f0a7210 */ /* 0x000fc40007f7e0ff */
[----:B------:R-:W-:Y:S02]  /*d780*/  LOP3.LUT R14, R134, 0xe4, RZ, 0xfc, !PT ;  /* 0x000000e4860e7812 */ /* 0x000fe400078efcff */
[----:B------:R-:W-:Y:S01]  /*d790*/  LEA.HI.X.SX32 R11, R15, R24, 0x1, P3 ;  /* 0x000000180f0b7211 */ /* 0x000fe200018f0eff */
[C---:B------:R-:W-:Y:S01]  /*d7a0*/  IMAD R15, R27.reuse, R2, RZ ;  /* 0x000000021b0f7224 */ /* 0x040fe200078e02ff */
[----:B---3--:R-:W-:Y:S01]  /*d7b0*/  ISETP.LT.AND P3, PT, R27, UR4, !P0 ;  /* 0x000000041b007c0c */ /* 0x008fe2000c761270 */
[----:B------:R-:W3:Y:S01]  /*d7c0*/  LDCU UR4, c[0x0][0x39c] ;  /* 0x00007380ff0477ac */ /* 0x000ee20008000800 */
[C---:B-1----:R-:W-:Y:S01]  /*d7d0*/  IADD3 R8, P6, PT, R17.reuse, R0, RZ ;  /* 0x0000000011087210 */ /* 0x042fe20007fde0ff */
[----:B------:R1:W-:Y:S01]  /*d7e0*/  @P1 STG.E.U8 desc[UR16][R10.64], R23 ;  /* 0x000000170a001986 */ /* 0x0003e2000c101110 */
[----:B0-----:R-:W-:Y:S01]  /*d7f0*/  ISETP.LT.AND P1, PT, R14, UR6, !P0 ;  /* 0x000000060e007c0c */ /* 0x001fe2000c721270 */
[----:B------:R-:W0:Y:S01]  /*d800*/  LDCU UR6, c[0x0][0x39c] ;  /* 0x00007380ff0677ac */ /* 0x000e220008000800 */
[----:B------:R-:W-:Y:S01]  /*d810*/  LEA.HI.X.SX32 R9, R17, R24, 0x1, P6 ;  /* 0x0000001811097211 */ /* 0x000fe200030f0eff */
[----:B------:R-:W-:Y:S01]  /*d820*/  IMAD R17, R2, 0x4, R17 ;  /* 0x0000000402117824 */ /* 0x000fe200078e0211 */
[----:B----4-:R-:W-:Y:S01]  /*d830*/  PRMT R21, R19, 0x7773, RZ ;  /* 0x0000777313157816 */ /* 0x010fe200000000ff */
[----:B------:R-:W-:Y:S01]  /*d840*/  VIADD R25, R3, 0xee ;  /* 0x000000ee03197836 */ /* 0x000fe20000000000 */
[----:B------:R-:W-:-:S02]  /*d850*/  IADD3 R12, P6, PT, R15, R0, RZ ;  /* 0x000000000f0c7210 */ /* 0x000fc40007fde0ff */
[----:B------:R-:W-:Y:S02]  /*d860*/  PRMT R19, R19, 0x7772, RZ ;  /* 0x0000777213137816 */ /* 0x000fe400000000ff */
[----:B------:R-:W-:Y:S02]  /*d870*/  LOP3.LUT R14, R134, 0xe6, RZ, 0xfc, !PT ;  /* 0x000000e6860e7812 */ /* 0x000fe400078efcff */
[----:B------:R-:W-:Y:S01]  /*d880*/  LEA.HI.X.SX32 R13, R15, R24, 0x1, P6 ;  /* 0x000000180f0d7211 */ /* 0x000fe200030f0eff */
[----:B------:R4:W-:Y:S01]  /*d890*/  @P2 STG.E.U8 desc[UR16][R8.64], R19 ;  /* 0x0000001308002986 */ /* 0x0009e2000c101110 */
[C---:B-1----:R-:W-:Y:S02]  /*d8a0*/  IADD3 R10, P6, PT, R17.reuse, R0, RZ ;  /* 0x00000000110a7210 */ /* 0x042fe40007fde0ff */
[----:B-----5:R-:W-:Y:S01]  /*d8b0*/  ISETP.LT.AND P2, PT, R14, UR5, !P0 ;  /* 0x000000050e007c0c */ /* 0x020fe2000c741270 */
[----:B------:R-:W1:Y:S01]  /*d8c0*/  LDCU UR5, c[0x0][0x39c] ;  /* 0x00007380ff0577ac */ /* 0x000e620008000800 */
[----:B------:R-:W-:Y:S01]  /*d8d0*/  LEA.HI.X.SX32 R11, R17, R24, 0x1, P6 ;  /* 0x00000018110b7211 */ /* 0x000fe200030f0eff */
[----:B------:R-:W-:Y:S01]  /*d8e0*/  IMAD R17, R2, 0x2, R17 ;  /* 0x0000000202117824 */ /* 0x000fe200078e0211 */
[----:B--2---:R-:W-:Y:S01]  /*d8f0*/  PRMT R23, R4, 0x7770, RZ ;  /* 0x0000777004177816 */ /* 0x004fe200000000ff */
[----:B------:R2:W-:Y:S01]  /*d900*/  @P3 STG.E.U8 desc[UR16][R12.64], R21 ;  /* 0x000000150c003986 */ /* 0x0005e2000c101110 */
[----:B------:R-:W-:Y:S01]  /*d910*/  LOP3.LUT R14, R134, 0xe8, RZ, 0xfc, !PT ;  /* 0x000000e8860e7812 */ /* 0x000fe200078efcff */
[----:B------:R-:W-:Y:S01]  /*d920*/  IMAD R15, R2, 0x2, R17 ;  /* 0x00000002020f7824 */ /* 0x000fe200078e0211 */
[----:B------:R-:W-:Y:S01]  /*d930*/  LOP3.LUT R16, R134, 0xfa, RZ, 0xfc, !PT ;  /* 0x000000fa86107812 */ /* 0x000fe200078efcff */
[----:B------:R5:W-:Y:S01]  /*d940*/  @P5 STG.E.U8 desc[UR16][R10.64], R23 ;  /* 0x000000170a005986 */ /* 0x000be2000c101110 */
[----:B---3--:R-:W-:Y:S01]  /*d950*/  ISETP.LT.AND P3, PT, R14, UR4, !P0 ;  /* 0x000000040e007c0c */ /* 0x008fe2000c761270 */
[----:B------:R-:W3:Y:S01]  /*d960*/  LDCU UR4, c[0x0][0x39c] ;  /* 0x00007380ff0477ac */ /* 0x000ee20008000800 */
[----:B----4-:R-:W-:-:S02]  /*d970*/  IADD3 R8, P5, PT, R17, R0, RZ ;  /* 0x0000000011087210 */ /* 0x010fc40007fbe0ff */
[----:B------:R-:W-:Y:S02]  /*d980*/  LOP3.LUT R14, R134, 0xea, RZ, 0xfc, !PT ;  /* 0x000000ea860e7812 */ /* 0x000fe400078efcff */
[----:B------:R-:W-:Y:S02]  /*d990*/  LEA.HI.X.SX32 R9, R17, R24, 0x1, P5 ;  /* 0x0000001811097211 */ /* 0x000fe400028f0eff */
[C---:B--2---:R-:W-:Y:S02]  /*d9a0*/  IADD3 R12, P6, PT, R15.reuse, R0, RZ ;  /* 0x000000000f0c7210 */ /* 0x044fe40007fde0ff */
[----:B------:R-:W-:Y:S02]  /*d9b0*/  PRMT R21, R4, 0x7771, RZ ;  /* 0x0000777104157816 */ /* 0x000fe400000000ff */
[----:B------:R-:W-:Y:S01]  /*d9c0*/  LEA.HI.X.SX32 R13, R15, R24, 0x1, P6 ;  /* 0x000000180f0d7211 */ /* 0x000fe200030f0eff */
[----:B------:R-:W-:Y:S01]  /*d9d0*/  IMAD R15, R2, 0x2, R15 ;  /* 0x00000002020f7824 */ /* 0x000fe200078e020f */
[----:B-1----:R-:W-:Y:S01]  /*d9e0*/  ISETP.LT.AND P5, PT, R14, UR5, !P0 ;  /* 0x000000050e007c0c */ /* 0x002fe2000c7a1270 */
[----:B------:R-:W1:Y:S01]  /*d9f0*/  LDCU UR5, c[0x0][0x39c] ;  /* 0x00007380ff0577ac */ /* 0x000e620008000800 */
[----:B------:R-:W-:Y:S01]  /*da00*/  PRMT R19, R4, 0x7772, RZ ;  /* 0x0000777204137816 */ /* 0x000fe200000000ff */
[----:B------:R-:W-:Y:S01]  /*da10*/  IMAD R17, R2, 0x2, R15 ;  /* 0x0000000202117824 */ /* 0x000fe200078e020f */
[----:B-----5:R-:W-:Y:S01]  /*da20*/  LOP3.LUT R11, R134, 0xf0, RZ, 0xfc, !PT ;  /* 0x000000f0860b7812 */ /* 0x020fe200078efcff */
[----:B------:R2:W-:Y:S01]  /*da30*/  @P4 STG.E.U8 desc[UR16][R8.64], R21 ;  /* 0x0000001508004986 */ /* 0x0005e2000c101110 */
[----:B------:R-:W-:-:S02]  /*da40*/  IADD3 R10, P6, PT, R15, R0, RZ ;  /* 0x000000000f0a7210 */ /* 0x000fc40007fde0ff */
[----:B------:R-:W-:Y:S01]  /*da50*/  LOP3.LUT R14, R134, 0xec, RZ, 0xfc, !PT ;  /* 0x000000ec860e7812 */ /* 0x000fe200078efcff */
[----:B------:R4:W-:Y:S01]  /*da60*/  @P1 STG.E.U8 desc[UR16][R12.64], R19 ;  /* 0x000000130c001986 */ /* 0x0009e2000c101110 */
[----:B------:R-:W-:Y:S02]  /*da70*/  ISETP.LT.AND P1, PT, R11, UR7, !P0 ;  /* 0x000000070b007c0c */ /* 0x000fe4000c721270 */
[----:B------:R-:W-:Y:S02]  /*da80*/  LEA.HI.X.SX32 R11, R15, R24, 0x1, P6 ;  /* 0x000000180f0b7211 */ /* 0x000fe400030f0eff */
[----:B------:R-:W-:Y:S02]  /*da90*/  PRMT R23, R4, 0x7773, RZ ;  /* 0x0000777304177816 */ /* 0x000fe400000000ff */
[----:B0-----:R-:W-:Y:S01]  /*daa0*/  ISETP.LT.AND P4, PT, R14, UR6, !P0 ;  /* 0x000000060e007c0c */ /* 0x001fe2000c781270 */
[----:B------:R-:W0:Y:S01]  /*dab0*/  LDCU UR6, c[0x0][0x39c] ;  /* 0x00007380ff0677ac */ /* 0x000e220008000800 */
[----:B--2---:R-:W-:Y:S01]  /*dac0*/  IADD3 R8, P6, PT, R17, R0, RZ ;  /* 0x0000000011087210 */ /* 0x004fe20007fde0ff */
[----:B------:R2:W-:Y:S01]  /*dad0*/  @P2 STG.E.U8 desc[UR16][R10.64], R23 ;  /* 0x000000170a002986 */ /* 0x0005e2000c101110 */
[----:B------:R-:W-:-:S02]  /*dae0*/  PRMT R21, R5, 0x7770, RZ ;  /* 0x0000777005157816 */ /* 0x000fc400000000ff */
[----:B------:R-:W-:Y:S01]  /*daf0*/  LEA.HI.X.SX32 R9, R17, R24, 0x1, P6 ;  /* 0x0000001811097211 */ /* 0x000fe200030f0eff */
[----:B------:R-:W-:Y:S01]  /*db00*/  IMAD R17, R2, 0x2, R17 ;  /* 0x0000000202117824 */ /* 0x000fe200078e0211 */
[----:B------:R-:W-:Y:S02]  /*db10*/  LOP3.LUT R4, R134, 0xf2, RZ, 0xfc, !PT ;  /* 0x000000f286047812 */ /* 0x000fe400078efcff */
[----:B----4-:R-:W-:Y:S01]  /*db20*/  PRMT R19, R5, 0x7771, RZ ;  /* 0x0000777105137816 */ /* 0x010fe200000000ff */
[----:B------:R4:W-:Y:S01]  /*db30*/  @P3 STG.E.U8 desc[UR16][R8.64], R21 ;  /* 0x0000001508003986 */ /* 0x0009e2000c101110 */
[----:B-1----:R-:W-:Y:S01]  /*db40*/  ISETP.LT.AND P2, PT, R4, UR5, !P0 ;  /* 0x0000000504007c0c */ /* 0x002fe2000c741270 */
[----:B------:R-:W-:Y:S01]  /*db50*/  IMAD R15, R2, 0x2, R17 ;  /* 0x00000002020f7824 */ /* 0x000fe200078e0211 */
[----:B------:R-:W-:Y:S01]  /*db60*/  IADD3 R12, P3, PT, R17, R0, RZ ;  /* 0x00000000110c7210 */ /* 0x000fe20007f7e0ff */
[----:B------:R-:W1:Y:S01]  /*db70*/  LDCU UR5, c[0x0][0x39c] ;  /* 0x00007380ff0577ac */ /* 0x000e620008000800 */
[----:B------:R-:W-:-:S02]  /*db80*/  LOP3.LUT R4, R134, 0xf4, RZ, 0xfc, !PT ;  /* 0x000000f486047812 */ /* 0x000fc400078efcff */
[----:B------:R-:W-:Y:S01]  /*db90*/  LEA.HI.X.SX32 R13, R17, R24, 0x1, P3 ;  /* 0x00000018110d7211 */ /* 0x000fe200018f0eff */
[----:B------:R-:W-:Y:S01]  /*dba0*/  IMAD R17, R25, R2, RZ ;  /* 0x0000000219117224 */ /* 0x000fe200078e02ff */
[----:B--2---:R-:W-:Y:S02]  /*dbb0*/  IADD3 R10, P6, PT, R15, R0, RZ ;  /* 0x000000000f0a7210 */ /* 0x004fe40007fde0ff */
[----:B---3--:R-:W-:Y:S01]  /*dbc0*/  ISETP.LT.AND P3, PT, R25, UR4, !P0 ;  /* 0x0000000419007c0c */ /* 0x008fe2000c761270 */
[----:B------:R-:W2:Y:S01]  /*dbd0*/  LDCU UR4, c[0x0][0x39c] ;  /* 0x00007380ff0477ac */ /* 0x000ea20008000800 */
[----:B------:R-:W-:Y:S01]  /*dbe0*/  LEA.HI.X.SX32 R11, R15, R24, 0x1, P6 ;  /* 0x000000180f0b7211 */ /* 0x000fe200030f0eff */
[----:B------:R3:W-:Y:S01]  /*dbf0*/  @P5 STG.E.U8 desc[UR16][R12.64], R19 ;  /* 0x000000130c005986 */ /* 0x0007e2000c101110 */
[----:B----4-:R-:W-:Y:S01]  /*dc00*/  IADD3 R8, P6, PT, R17, R0, RZ ;  /* 0x0000000011087210 */ /* 0x010fe20007fde0ff */
[----:B------:R-:W-:Y:S01]  /*dc10*/  IMAD R15, R2, 0x4, R15 ;  /* 0x00000004020f7824 */ /* 0x000fe200078e020f */
[----:B------:R-:W-:-:S02]  /*dc20*/  PRMT R23, R5, 0x7772, RZ ;  /* 0x0000777205177816 */ /* 0x000fc400000000ff */
[----:B0-----:R-:W-:Y:S01]  /*dc30*/  ISETP.LT.AND P5, PT, R4, UR6, !P0 ;  /* 0x0000000604007c0c */ /* 0x001fe2000c7a1270 */
[----:B------:R-:W0:Y:S01]  /*dc40*/  LDCU UR6, c[0x0][0x39c] ;  /* 0x00007380ff0677ac */ /* 0x000e220008000800 */
[----:B------:R-:W-:Y:S01]  /*dc50*/  LEA.HI.X.SX32 R9, R17, R24, 0x1, P6 ;  /* 0x0000001811097211 */ /* 0x000fe200030f0eff */
[----:B------:R-:W-:Y:S01]  /*dc60*/  IMAD R17, R2, 0x2, R15 ;  /* 0x0000000202117824 */ /* 0x000fe200078e020f */
[----:B------:R-:W-:Y:S01]  /*dc70*/  PRMT R21, R5, 0x7773, RZ ;  /* 0x0000777305157816 */ /* 0x000fe200000000ff */
[----:B------:R-:W-:Y:S01]  /*dc80*/  @P4 STG.E.U8 desc[UR16][R10.64], R23 ;  /* 0x000000170a004986 */ /* 0x000fe2000c101110 */
[C---:B------:R-:W-:Y:S02]  /*dc90*/  LOP3.LUT R4, R134.reuse, 0xf6, RZ, 0xfc, !PT ;  /* 0x000000f686047812 */ /* 0x040fe400078efcff */
[----:B---3--:R-:W-:Y:S01]  /*dca0*/  LOP3.LUT R13, R134, 0xf8, RZ, 0xfc, !PT ;  /* 0x000000f8860d7812 */ /* 0x008fe200078efcff */
[----:B------:R3:W-:Y:S01]  /*dcb0*/  @P3 STG.E.U8 desc[UR16][R8.64], R21 ;  /* 0x0000001508003986 */ /* 0x0007e2000c101110 */
[----:B-1----:R-:W-:Y:S01]  /*dcc0*/  ISETP.LT.AND P4, PT, R4, UR5, !P0 ;  /* 0x0000000504007c0c */ /* 0x002fe2000c781270 */
[----:B------:R-:W1:Y:S01]  /*dcd0*/  LDCU UR5, c[0x0][0x39c] ;  /* 0x00007380ff0577ac */ /* 0x000e620008000800 */
[----:B------:R-:W-:-:S02]  /*dce0*/  IADD3 R4, P3, PT, R15, R0, RZ ;  /* 0x000000000f047210 */ /* 0x000fc40007f7e0ff */
[----:B------:R-:W-:Y:S02]  /*dcf0*/  IADD3 R12, P6, PT, R17, R0, RZ ;  /* 0x00000000110c7210 */ /* 0x000fe40007fde0ff */
[-C--:B------:R-:W-:Y:S02]  /*dd00*/  LEA.HI.X.SX32 R5, R15, R24.reuse, 0x1, P3 ;  /* 0x000000180f057211 */ /* 0x080fe400018f0eff */
[C---:B------:R-:W-:Y:S02]  /*dd10*/  PRMT R19, R6.reuse, 0x7770, RZ ;  /* 0x0000777006137816 */ /* 0x040fe400000000ff */
[----:B--2---:R-:W-:Y:S01]  /*dd20*/  ISETP.LT.AND P3, PT, R13, UR4, !P0 ;  /* 0x000000040d007c0c */ /* 0x004fe2000c761270 */
[----:B------:R-:W2:Y:S01]  /*dd30*/  LDCU UR4, c[0x0][0x39c] ;  /* 0x00007380ff0477ac */ /* 0x000ea20008000800 */
[----:B------:R-:W-:Y:S01]  /*dd40*/  PRMT R15, R6, 0x7771, RZ ;  /* 0x00007771060f7816 */ /* 0x000fe200000000ff */
[----:B------:R4:W-:Y:S01]  /*dd50*/  @P1 STG.E.U8 desc[UR16][R4.64], R19 ;  /* 0x0000001304001986 */ /* 0x0009e2000c101110 */
[----:B------:R-:W-:Y:S01]  /*dd60*/  LEA.HI.X.SX32 R13, R17, R24, 0x1, P6 ;  /* 0x00000018110d7211 */ /* 0x000fe200030f0eff */
[----:B------:R-:W-:Y:S01]  /*dd70*/  IMAD R17, R2, 0x2, R17 ;  /* 0x0000000202117824 */ /* 0x000fe200078e0211 */
[----:B------:R-:W-:Y:S01]  /*dd80*/  LOP3.LUT R134, R134, 0xfc, RZ, 0xfc, !PT ;  /* 0x000000fc86867812 */ /* 0x000fe200078efcff */
[----:B---3--:R-:W-:Y:S01]  /*dd90*/  VIADD R21, R3, 0xfe ;  /* 0x000000fe03157836 */ /* 0x008fe20000000000 */
[----:B------:R-:W-:Y:S01]  /*dda0*/  PRMT R25, R6, 0x7772, RZ ;  /* 0x0000777206197816 */ /* 0x000fe200000000ff */
[----:B------:R3:W-:Y:S01]  /*ddb0*/  @P2 STG.E.U8 desc[UR16][R12.64], R15 ;  /* 0x0000000f0c002986 */ /* 0x0007e2000c101110 */
[----:B------:R-:W-:Y:S01]  /*ddc0*/  IMAD R11, R2, 0x2, R17 ;  /* 0x00000002020b7824 */ /* 0x000fe200078e0211 */
[----:B------:R-:W-:-:S02]  /*ddd0*/  IADD3 R8, P2, PT, R17, R0, RZ ;  /* 0x0000000011087210 */ /* 0x000fc40007f5e0ff */
[----:B0-----:R-:W-:Y:S01]  /*dde0*/  ISETP.LT.AND P1, PT, R21, UR6, !P0 ;  /* 0x0000000615007c0c */ /* 0x001fe2000c721270 */
[C---:B------:R-:W-:Y:S01]  /*ddf0*/  IMAD R3, R2.reuse, 0x2, R11 ;  /* 0x0000000202037824 */ /* 0x040fe200078e020b */
[----:B------:R-:W-:Y:S02]  /*de00*/  LEA.HI.X.SX32 R9, R17, R24, 0x1, P2 ;  /* 0x0000001811097211 */ /* 0x000fe400010f0eff */
[-C--:B----4-:R-:W-:Y:S02]  /*de10*/  IADD3 R4, P2, PT, R11, R0.reuse, RZ ;  /* 0x000000000b047210 */ /* 0x090fe40007f5e0ff */
[----:B------:R-:W-:Y:S01]  /*de20*/  IADD3 R10, P6, PT, R3, R0, RZ ;  /* 0x00000000030a7210 */ /* 0x000fe20007fde0ff */
[----:B------:R0:W-:Y:S01]  /*de30*/  @P5 STG.E.U8 desc[UR16][R8.64], R25 ;  /* 0x0000001908005986 */ /* 0x0001e2000c101110 */
[----:B---3--:R-:W-:Y:S01]  /*de40*/  IMAD R15, R21, R2, RZ ;  /* 0x00000002150f7224 */ /* 0x008fe200078e02ff */
[-C--:B------:R-:W-:Y:S01]  /*de50*/  LEA.HI.X.SX32 R5, R11, R24.reuse, 0x1, P2 ;  /* 0x000000180b057211 */ /* 0x080fe200010f0eff */
[----:B------:R-:W-:Y:S01]  /*de60*/  IMAD R13, R2, 0x2, R3 ;  /* 0x00000002020d7824 */ /* 0x000fe200078e0203 */
[----:B------:R-:W-:-:S02]  /*de70*/  LEA.HI.X.SX32 R11, R3, R24, 0x1, P6 ;  /* 0x00000018030b7211 */ /* 0x000fc400030f0eff */
[-C--:B------:R-:W-:Y:S01]  /*de80*/  IADD3 R14, P2, PT, R15, R0.reuse, RZ ;  /* 0x000000000f0e7210 */ /* 0x080fe20007f5e0ff */
[----:B------:R-:W-:Y:S01]  /*de90*/  IMAD R3, R2, 0x2, R13 ;  /* 0x0000000202037824 */ /* 0x000fe200078e020d */
[----:B------:R-:W-:Y:S02]  /*dea0*/  IADD3 R12, P6, PT, R13, R0, RZ ;  /* 0x000000000d0c7210 */ /* 0x000fe40007fde0ff */
[-C--:B------:R-:W-:Y:S02]  /*deb0*/  LEA.HI.X.SX32 R15, R15, R24.reuse, 0x1, P2 ;  /* 0x000000180f0f7211 */ /* 0x080fe400010f0eff */
[----:B--2---:R-:W-:Y:S02]  /*dec0*/  ISETP.LT.AND P2, PT, R16, UR4, !P0 ;  /* 0x0000000410007c0c */ /* 0x004fe4000c741270 */
[----:B-1----:R-:W-:Y:S02]  /*ded0*/  ISETP.LT.AND P0, PT, R134, UR5, !P0 ;  /* 0x0000000586007c0c */ /* 0x002fe4000c701270 */
[----:B------:R-:W-:-:S02]  /*dee0*/  LEA.HI.X.SX32 R13, R13, R24, 0x1, P6 ;  /* 0x000000180d0d7211 */ /* 0x000fc400030f0eff */
[----:B------:R-:W-:Y:S02]  /*def0*/  IADD3 R2, P6, PT, R3, R0, RZ ;  /* 0x0000000003027210 */ /* 0x000fe40007fde0ff */
[----:B------:R-:W-:Y:S02]  /*df00*/  PRMT R23, R6, 0x7773, RZ ;  /* 0x0000777306177816 */ /* 0x000fe400000000ff */
[C---:B------:R-:W-:Y:S02]  /*df10*/  PRMT R17, R7.reuse, 0x7773, RZ ;  /* 0x0000777307117816 */ /* 0x040fe400000000ff */
[C---:B------:R-:W-:Y:S01]  /*df20*/  PRMT R19, R7.reuse, 0x7772, RZ ;  /* 0x0000777207137816 */ /* 0x040fe200000000ff */
[----:B------:R0:W-:Y:S01]  /*df30*/  @P4 STG.E.U8 desc[UR16][R4.64], R23 ;  /* 0x0000001704004986 */ /* 0x0001e2000c101110 */
[C---:B------:R-:W-:Y:S02]  /*df40*/  PRMT R21, R7.reuse, 0x7771, RZ ;  /* 0x0000777107157816 */ /* 0x040fe400000000ff */
[----:B------:R-:W-:-:S02]  /*df50*/  PRMT R7, R7, 0x7770, RZ ;  /* 0x0000777007077816 */ /* 0x000fc400000000ff */
[----:B------:R-:W-:-:S03]  /*df60*/  LEA.HI.X.SX32 R3, R3, R24, 0x1, P6 ;  /* 0x0000001803037211 */ /* 0x000fc600030f0eff */
[----:B------:R0:W-:Y:S04]  /*df70*/  @P3 STG.E.U8 desc[UR16][R10.64], R7 ;  /* 0x000000070a003986 */ /* 0x0001e8000c101110 */
[----:B------:R0:W-:Y:S04]  /*df80*/  @P2 STG.E.U8 desc[UR16][R12.64], R21 ;  /* 0x000000150c002986 */ /* 0x0001e8000c101110 */
[----:B------:R0:W-:Y:S04]  /*df90*/  @P0 STG.E.U8 desc[UR16][R2.64], R19 ;  /* 0x0000001302000986 */ /* 0x0001e8000c101110 */
[----:B------:R0:W-:Y:S01]  /*dfa0*/  @P1 STG.E.U8 desc[UR16][R14.64], R17 ;  /* 0x000000110e001986 */ /* 0x0001e2000c101110 */
[----:B------:R-:W-:Y:S06]  /*dfb0*/  BAR.SYNC.DEFER_BLOCKING 0x0 ;  /* 0x0000000000007b1d */ /* 0x000fec0000010000 */
[----:B------:R-:W-:Y:S05]  /*dfc0*/  BRA.U UP0, `(.L_x_13) ;  /* 0x0000000100a07547 */ /* 0x000fea000b800000 */
[----:B------:R-:W1:Y:S01]  /*dfd0*/  S2UR UR5, SR_CgaCtaId ;  /* 0x00000000000579c3 */ /* 0x000e620000008800 */
[----:B------:R-:W-:Y:S01]  /*dfe0*/  NOP ;  /* 0x0000000000007918 */ /* 0x000fe20000000000 */
[----:B------:R-:W-:Y:S01]  /*dff0*/  UMOV UR4, 0x50 ;  /* 0x0000005000047882 */ /* 0x000fe20000000000 */
[----:B------:R-:W-:Y:S02]  /*e000*/  IMAD.U32 R0, RZ, RZ, UR18 ;  /* 0x00000012ff007e24 */ /* 0x000fe4000f8e00ff */
[----:B0-----:R-:W-:Y:S02]  /*e010*/  IMAD.MOV.U32 R3, RZ, RZ, 0xff ;  /* 0x000000ffff037424 */ /* 0x001fe400078e00ff */
[----:B------:R-:W-:Y:S01]  /*e020*/  IMAD.MOV.U32 R7, RZ, RZ, 0x1 ;  /* 0x00000001ff077424 */ /* 0x000fe200078e00ff */
[----:B------:R-:W-:-:S04]  /*e030*/  LOP3.LUT R0, R0, 0xffff, RZ, 0xc0, !PT ;  /* 0x0000ffff00007812 */ /* 0x000fc800078ec0ff */
[----:B------:R-:W-:-:S05]  /*e040*/  SHF.R.U32.HI R0, RZ, 0x5, R0 ;  /* 0x00000005ff007819 */ /* 0x000fca0000011600 */
[----:B------:R-:W-:Y:S01]  /*e050*/  VIADD R2, R0, 0x10 ;  /* 0x0000001000027836 */ /* 0x000fe20000000000 */
[----:B------:R-:W-:Y:S01]  /*e060*/  SHF.L.U32 R0, R3, R0, RZ ;  /* 0x0000000003007219 */ /* 0x000fe200000006ff */
[----:B-1----:R-:W-:-:S03]  /*e070*/  ULEA UR6, UR5, UR4, 0x18 ;  /* 0x0000000405067291 */ /* 0x002fc6000f8ec0ff */
[----:B------:R-:W-:-:S04]  /*e080*/  SHF.L.U32 R3, R7, R2, RZ ;  /* 0x0000000207037219 */ /* 0x000fc800000006ff */
[----:B------:R-:W-:Y:S02]  /*e090*/  LOP3.LUT R0, R3, R0, RZ, 0xfc, !PT ;  /* 0x0000000003007212 */ /* 0x000fe400078efcff */
[----:B------:R-:W0:Y:S02]  /*e0a0*/  LDS R5, [UR6] ;  /* 0x00000006ff057984 */ /* 0x000e240008000800 */
[C---:B------:R-:W-:Y:S02]  /*e0b0*/  LOP3.LUT R2, R0.reuse, 0xffff, RZ, 0xc0, !PT ;  /* 0x0000ffff00027812 */ /* 0x040fe400078ec0ff */
[----:B0-----:R-:W-:-:S04]  /*e0c0*/  LOP3.LUT R3, R0, 0xffff, R5, 0x80, !PT ;  /* 0x0000ffff00037812 */ /* 0x001fc800078e8005 */
[----:B------:R-:W-:-:S13]  /*e0d0*/  ISETP.NE.AND P0, PT, R3, R2, PT ;  /* 0x000000020300720c */ /* 0x000fda0003f05270 */
[----:B------:R-:W-:Y:S05]  /*e0e0*/  @P0 BRA `(.L_x_14) ;  /* 0x0000000000500947 */ /* 0x000fea0003800000 */
[----:B------:R-:W-:Y:S02]  /*e0f0*/  SHF.R.U32.HI R5, RZ, 0x10, R5 ;  /* 0x00000010ff057819 */ /* 0x000fe40000011605 */
[----:B------:R-:W-:-:S04]  /*e100*/  SHF.R.U32.HI R2, RZ, 0x10, R0 ;  /* 0x00000010ff027819 */ /* 0x000fc80000011600 */
[----:B------:R-:W-:-:S04]  /*e110*/  LOP3.LUT R5, R5, R2, RZ, 0xc0, !PT ;  /* 0x0000000205057212 */ /* 0x000fc800078ec0ff */
[----:B------:R-:W-:-:S13]  /*e120*/  ISETP.NE.AND P0, PT, R5, R2, PT ;  /* 0x000000020500720c */ /* 0x000fda0003f05270 */
[----:B------:R-:W-:Y:S05]  /*e130*/  @P0 BRA `(.L_x_15) ;  /* 0x0000000000300947 */ /* 0x000fea0003800000 */
[----:B------:R-:W-:Y:S01]  /*e140*/  R2UR UR4, R0 ;  /* 0x00000000000472ca */ /* 0x000fe200000e0000 */
[----:B------:R-:W-:Y:S01]  /*e150*/  VOTEU.ANY UR5, UPT, PT ;  /* 0x0000000000057886 */ /* 0x000fe200038e0100 */
[----:B------:R-:W0:Y:S01]  /*e160*/  S2R R0, SR_LANEID ;  /* 0x0000000000007919 */ /* 0x000e220000000000 */
[----:B------:R-:W-:-:S10]  /*e170*/  UFLO.U32 UR5, UR5 ;  /* 0x00000005000572bd */ /* 0x000fd400080e0000 */
[----:B------:R-:W-:-:S06]  /*e180*/  ULOP3.LUT UR4, URZ, UR4, URZ, 0x33, !UPT ;  /* 0x00000004ff047292 */ /* 0x000fcc000f8e33ff */
[----:B------:R-:W-:-:S04]  /*e190*/  IMAD.U32 R2, RZ, RZ, UR4 ;  /* 0x00000004ff027e24 */ /* 0x000fc8000f8e00ff */
[----:B------:R-:W1:Y:S02]  /*e1a0*/  REDUX UR7, R2 ;  /* 0x00000000020773c4 */ /* 0x000e640000000000 */
[----:B------:R2:W-:Y:S01]  /*e1b0*/  UTCATOMSWS.AND URZ, UR4 ;  /* 0x0000000400ff79e3 */ /* 0x0005e20008000000 */
[----:B0-----:R-:W-:Y:S01]  /*e1c0*/  ISETP.EQ.U32.AND P0, PT, R0, UR5, PT ;  /* 0x0000000500007c0c */ /* 0x001fe2000bf02070 */
[----:B-1----:R-:W-:-:S12]  /*e1d0*/  IMAD.U32 R0, RZ, RZ, UR7 ;  /* 0x00000007ff007e24 */ /* 0x002fd8000f8e00ff */
[----:B------:R2:W-:Y:S01]  /*e1e0*/  @P0 ATOMS.AND RZ, [UR6], R0 ;  /* 0x00000000ffff098c */ /* 0x0005e2000a800006 */
[----:B------:R-:W-:Y:S05]  /*e1f0*/  BRA `(.L_x_13) ;  /* 0x0000000000147947 */ /* 0x000fea0003800000 */
.L_x_15:
[----:B------:R-:W-:-:S07]  /*e200*/  MOV R2, 0xe220 ;  /* 0x0000e22000027802 */ /* 0x000fce0000000f00 */
[----:B------:R-:W-:Y:S05]  /*e210*/  CALL.REL.NOINC `($__internal_0_$__cuda_sm10x_tcgen05_guardrail_trap_col_being_dealloced_not_returned_by_alloc) ;  /* 0x00000000002c7944 */ /* 0x000fea0003c00000 */
[----:B------:R-:W-:Y:S05]  /*e220*/  BRA `(.L_x_13) ;  /* 0x0000000000087947 */ /* 0x000fea0003800000 */
.L_x_14:
[----:B------:R-:W-:-:S07]  /*e230*/  MOV R2, 0xe250 ;  /* 0x0000e25000027802 */ /* 0x000fce0000000f00 */
[----:B------:R-:W-:Y:S05]  /*e240*/  CALL.REL.NOINC `($__internal_2_$__cuda_sm10x_tcgen05_guardrail_trap_unallocated_columns_being_dealloced) ;  /* 0x0000000000387944 */ /* 0x000fea0003c00000 */
.L_x_13:
[----:B------:R-:W-:Y:S01]  /*e250*/  NOP ;  /* 0x0000000000007918 */ /* 0x000fe20000000000 */
[----:B--2---:R-:W-:Y:S05]  /*e260*/  EXIT ;  /* 0x000000000000794d */ /* 0x004fea0003800000 */
.L_x_8:
[----:B------:R-:W0:Y:S02]  /*e270*/  SYNCS.PHASECHK.TRANS64.TRYWAIT P2, [UR13], R123 ;  /* 0x0000007bff0075a7 */ /* 0x000e24000804110d */
[----:B0-----:R-:W-:Y:S05]  /*e280*/  @!P2 BRA `(.L_x_8) ;  /* 0xfffffffc00f8a947 */ /* 0x001fea000383ffff */
[----:B------:R-:W-:Y:S05]  /*e290*/  BRA `(.L_x_16) ;  /* 0xffffff8c00647947 */ /* 0x000fea000383ffff */
.L_x_12:
[----:B------:R-:W2:Y:S02]  /*e2a0*/  SYNCS.PHASECHK.TRANS64.TRYWAIT P0, [UR13], R4 ;  /* 0x00000004ff0075a7 */ /* 0x000ea4000800110d */
[----:B--2---:R-:W-:Y:S05]  /*e2b0*/  @!P0 BRA `(.L_x_12) ;  /* 0xfffffffc00f88947 */ /* 0x004fea000383ffff */
[----:B------:R-:W-:Y:S05]  /*e2c0*/  BRA `(.L_x_11) ;  /* 0xffffffa4005c7947 */ /* 0x000fea000383ffff */
        .weak           $__internal_0_$__cuda_sm10x_tcgen05_guardrail_trap_col_being_dealloced_not_returned_by_alloc
        .type           $__internal_0_$__cuda_sm10x_tcgen05_guardrail_trap_col_being_dealloced_not_returned_by_alloc,@function
        .size           $__internal_0_$__cuda_sm10x_tcgen05_guardrail_trap_col_being_dealloced_not_returned_by_alloc,($__internal_1_$__cuda_sm10x_tcgen05_guardrail_trap_phase_invalid_during_alloc - $__internal_0_$__cuda_sm10x_tcgen05_guardrail_trap_col_being_dealloced_not_returned_by_alloc)
$__internal_0_$__cuda_sm10x_tcgen05_guardrail_trap_col_being_dealloced_not_returned_by_alloc:
[----:B------:R-:W-:Y:S05]  /*e2d0*/  BPT.TRAP 0x1 ;  /* 0x000000040000795c */ /* 0x000fea0000300000 */
[----:B------:R-:W-:-:S04]  /*e2e0*/  IMAD.MOV.U32 R3, RZ, RZ, 0x0 ;  /* 0x00000000ff037424 */ /* 0x000fc800078e00ff */
[----:B------:R-:W-:Y:S05]  /*e2f0*/  RET.REL.NODEC R2 `(matmul_kernel) ;  /* 0xffffff1c02407950 */ /* 0x000fea0003c3ffff */
        .weak           $__internal_1_$__cuda_sm10x_tcgen05_guardrail_trap_phase_invalid_during_alloc
        .type           $__internal_1_$__cuda_sm10x_tcgen05_guardrail_trap_phase_invalid_during_alloc,@function
        .size           $__internal_1_$__cuda_sm10x_tcgen05_guardrail_trap_phase_invalid_during_alloc,($__internal_2_$__cuda_sm10x_tcgen05_guardrail_trap_unallocated_columns_being_dealloced - $__internal_1_$__cuda_sm10x_tcgen05_guardrail_trap_phase_invalid_during_alloc)
$__internal_1_$__cuda_sm10x_tcgen05_guardrail_trap_phase_invalid_during_alloc:
[----:B------:R-:W-:Y:S05]  /*e300*/  BPT.TRAP 0x1 ;  /* 0x000000040000795c */ /* 0x000fea0000300000 */
[----:B------:R-:W-:-:S04]  /*e310*/  IMAD.MOV.U32 R5, RZ, RZ, 0x0 ;  /* 0x00000000ff057424 */ /* 0x000fc800078e00ff */
[----:B------:R-:W-:Y:S05]  /*e320*/  RET.REL.NODEC R4 `(matmul_kernel) ;  /* 0xffffff1c04347950 */ /* 0x000fea0003c3ffff */
        .weak           $__internal_2_$__cuda_sm10x_tcgen05_guardrail_trap_unallocated_columns_being_dealloced
        .type           $__internal_2_$__cuda_sm10x_tcgen05_guardrail_trap_unallocated_columns_being_dealloced,@function
        .size           $__internal_2_$__cuda_sm10x_tcgen05_guardrail_trap_unallocated_columns_being_dealloced,(.L_x_20 - $__internal_2_$__cuda_sm10x_tcgen05_guardrail_trap_unallocated_columns_being_dealloced)
$__internal_2_$__cuda_sm10x_tcgen05_guardrail_trap_unallocated_columns_being_dealloced:
[----:B------:R-:W-:Y:S05]  /*e330*/  BPT.TRAP 0x1 ;  /* 0x000000040000795c */ /* 0x000fea0000300000 */
[----:B------:R-:W-:-:S04]  /*e340*/  IMAD.MOV.U32 R3, RZ, RZ, 0x0 ;  /* 0x00000000ff037424 */ /* 0x000fc800078e00ff */
[----:B------:R-:W-:Y:S05]  /*e350*/  RET.REL.NODEC R2 `(matmul_kernel) ;  /* 0xffffff1c02287950 */ /* 0x000fea0003c3ffff */
.L_x_17:
[----:B------:R-:W-:-:S00]  /*e360*/  BRA `(.L_x_17) ;  /* 0xfffffffc00fc7947 */ /* 0x000fc0000383ffff */
[----:B------:R-:W-:-:S00]  /*e370*/  NOP ;  /* 0x0000000000007918 */ /* 0x000fc00000000000 */
        /* <DEDUP_REMOVED lines=8> */
.L_x_20:


//--------------------- .nv.shared.matmul_kernel  --------------------------
	.section	.nv.shared.matmul_kernel,"aw",@nobits
	.sectionflags	@""
	.align	16
	.zero		1024


//--------------------- .nv.shared.reserved.0     --------------------------
	.section	.nv.shared.reserved.0,"aw",@nobits
	.align	8
	.weak		__nv_reservedSMEM_offset_0_alias
	.size		__nv_reservedSMEM_offset_0_alias, 0, 64
	.other		__nv_reservedSMEM_offset_0_alias,@"STO_CUDA_RESERVED_SHARED STV_DEFAULT"
__nv_reservedSMEM_offset_0_alias:
	.zero		0
.nv.shared.reserved.0:
	.zero		64
	.weak		__nv_reservedSMEM_allocation_phase
	.type		__nv_reservedSMEM_allocation_phase,@object
	.size		__nv_reservedSMEM_allocation_phase,(.L_0 - __nv_reservedSMEM_allocation_phase)
__nv_reservedSMEM_allocation_phase:
	.zero		1
.L_0:
	.zero		7
	.weak		__nv_reservedSMEM_devtool_atexit_pc
	.type		__nv_reservedSMEM_devtool_atexit_pc,@object
	.size		__nv_reservedSMEM_devtool_atexit_pc,(__nv_reservedSMEM_allocation_mask - __nv_reservedSMEM_devtool_atexit_pc)
__nv_reservedSMEM_devtool_atexit_pc:
	.zero		8
	.weak		__nv_reservedSMEM_allocation_mask
	.type		__nv_reservedSMEM_allocation_mask,@object
	.size		__nv_reservedSMEM_allocation_mask,(.L_2 - __nv_reservedSMEM_allocation_mask)
__nv_reservedSMEM_allocation_mask:
	.zero		4
.L_2:


//--------------------- .nv.constant0.matmul_kernel --------------------------
	.section	.nv.constant0.matmul_kernel,"a",@progbits
	.sectionflags	@""
	.align	4
.nv.constant0.matmul_kernel:
	.zero		976


//--------------------- SYMBOLS --------------------------

	.type		.nv.reservedSmem.offset0,@object
	.size		.nv.reservedSmem.offset0,0x4
	.type		.nv.reservedSmem.cap,@object
	.size		.nv.reservedSmem.cap,0x4
